//
// Generated by NVIDIA NVVM Compiler
//
// Compiler Build ID: CL-36424714
// Cuda compilation tools, release 13.0, V13.0.88
// Based on NVVM 20.0.0
//

.version 9.0
.target sm_100
.address_size 64

	// .globl	_Z12tank_targetsPiiiS_S_S_S_
.extern .func  (.param .b32 func_retval0) vprintf
(
	.param .b64 vprintf_param_0,
	.param .b64 vprintf_param_1
)
;
// _ZZ14target_settingiiPiS_S_S_S_iS_S_E6lockit has been demoted
// _ZZN3cub18CUB_300001_SM_10006detail6reduce28DeviceReduceSingleTileKernelINS2_10policy_hubIijN4cuda3std3__44plusIiEEE10Policy1000EN6thrust24THRUST_300001_SM_1000_NS6detail15normal_iteratorINSD_10device_ptrIiEEEEPijS9_iiNS7_10__identityEEEvT0_T1_T2_T3_T4_T6_E12temp_storage has been demoted
// _ZZN3cub18CUB_300001_SM_10006detail6reduce18DeviceReduceKernelINS2_10policy_hubIijN4cuda3std3__44plusIiEEE10Policy1000EN6thrust24THRUST_300001_SM_1000_NS6detail15normal_iteratorINSD_10device_ptrIiEEEEjS9_iNS7_10__identityEEEvT0_PT3_T1_NS0_13GridEvenShareISN_EET2_T4_E12temp_storage has been demoted
// _ZZN3cub18CUB_300001_SM_10006detail6reduce28DeviceReduceSingleTileKernelINS2_10policy_hubIijN4cuda3std3__44plusIiEEE10Policy1000EPiSC_iS9_iiNS7_10__identityEEEvT0_T1_T2_T3_T4_T6_E12temp_storage has been demoted
// _ZZN3cub18CUB_300001_SM_10006detail6reduce28DeviceReduceSingleTileKernelINS2_10policy_hubIiyN4cuda3std3__44plusIiEEE10Policy1000EN6thrust24THRUST_300001_SM_1000_NS6detail15normal_iteratorINSD_10device_ptrIiEEEEPiyS9_iiNS7_10__identityEEEvT0_T1_T2_T3_T4_T6_E12temp_storage has been demoted
// _ZZN3cub18CUB_300001_SM_10006detail6reduce18DeviceReduceKernelINS2_10policy_hubIiyN4cuda3std3__44plusIiEEE10Policy1000EN6thrust24THRUST_300001_SM_1000_NS6detail15normal_iteratorINSD_10device_ptrIiEEEEyS9_iNS7_10__identityEEEvT0_PT3_T1_NS0_13GridEvenShareISN_EET2_T4_E12temp_storage has been demoted
// _ZZN3cub18CUB_300001_SM_10006detail6reduce28DeviceReduceSingleTileKernelINS2_10policy_hubIiyN4cuda3std3__44plusIiEEE10Policy1000EPiSC_iS9_iiNS7_10__identityEEEvT0_T1_T2_T3_T4_T6_E12temp_storage has been demoted
.global .align 1 .b8 _ZN34_INTERNAL_05f3525a_4_k_cu_a51ba0a64cuda3std3__45__cpo5beginE[1];
.global .align 1 .b8 _ZN34_INTERNAL_05f3525a_4_k_cu_a51ba0a64cuda3std3__45__cpo3endE[1];
.global .align 1 .b8 _ZN34_INTERNAL_05f3525a_4_k_cu_a51ba0a64cuda3std3__45__cpo6cbeginE[1];
.global .align 1 .b8 _ZN34_INTERNAL_05f3525a_4_k_cu_a51ba0a64cuda3std3__45__cpo4cendE[1];
.global .align 1 .b8 _ZN34_INTERNAL_05f3525a_4_k_cu_a51ba0a64cuda3std3__45__cpo6rbeginE[1];
.global .align 1 .b8 _ZN34_INTERNAL_05f3525a_4_k_cu_a51ba0a64cuda3std3__45__cpo4rendE[1];
.global .align 1 .b8 _ZN34_INTERNAL_05f3525a_4_k_cu_a51ba0a64cuda3std3__45__cpo7crbeginE[1];
.global .align 1 .b8 _ZN34_INTERNAL_05f3525a_4_k_cu_a51ba0a64cuda3std3__45__cpo5crendE[1];
.global .align 1 .b8 _ZN34_INTERNAL_05f3525a_4_k_cu_a51ba0a64cuda3std3__436_GLOBAL__N__05f3525a_4_k_cu_a51ba0a66ignoreE[1];
.global .align 1 .b8 _ZN34_INTERNAL_05f3525a_4_k_cu_a51ba0a64cuda3std3__419piecewise_constructE[1];
.global .align 1 .b8 _ZN34_INTERNAL_05f3525a_4_k_cu_a51ba0a64cuda3std3__48in_placeE[1];
.global .align 1 .b8 _ZN34_INTERNAL_05f3525a_4_k_cu_a51ba0a64cuda3std3__420unreachable_sentinelE[1];
.global .align 1 .b8 _ZN34_INTERNAL_05f3525a_4_k_cu_a51ba0a64cuda3std3__47nulloptE[1];
.global .align 1 .b8 _ZN34_INTERNAL_05f3525a_4_k_cu_a51ba0a64cuda3std3__48unexpectE[1];
.global .align 1 .b8 _ZN34_INTERNAL_05f3525a_4_k_cu_a51ba0a64cuda3std6ranges3__45__cpo4swapE[1];
.global .align 1 .b8 _ZN34_INTERNAL_05f3525a_4_k_cu_a51ba0a64cuda3std6ranges3__45__cpo9iter_moveE[1];
.global .align 1 .b8 _ZN34_INTERNAL_05f3525a_4_k_cu_a51ba0a64cuda3std6ranges3__45__cpo5beginE[1];
.global .align 1 .b8 _ZN34_INTERNAL_05f3525a_4_k_cu_a51ba0a64cuda3std6ranges3__45__cpo3endE[1];
.global .align 1 .b8 _ZN34_INTERNAL_05f3525a_4_k_cu_a51ba0a64cuda3std6ranges3__45__cpo6cbeginE[1];
.global .align 1 .b8 _ZN34_INTERNAL_05f3525a_4_k_cu_a51ba0a64cuda3std6ranges3__45__cpo4cendE[1];
.global .align 1 .b8 _ZN34_INTERNAL_05f3525a_4_k_cu_a51ba0a64cuda3std6ranges3__45__cpo7advanceE[1];
.global .align 1 .b8 _ZN34_INTERNAL_05f3525a_4_k_cu_a51ba0a64cuda3std6ranges3__45__cpo9iter_swapE[1];
.global .align 1 .b8 _ZN34_INTERNAL_05f3525a_4_k_cu_a51ba0a64cuda3std6ranges3__45__cpo4nextE[1];
.global .align 1 .b8 _ZN34_INTERNAL_05f3525a_4_k_cu_a51ba0a64cuda3std6ranges3__45__cpo4prevE[1];
.global .align 1 .b8 _ZN34_INTERNAL_05f3525a_4_k_cu_a51ba0a64cuda3std6ranges3__45__cpo4dataE[1];
.global .align 1 .b8 _ZN34_INTERNAL_05f3525a_4_k_cu_a51ba0a64cuda3std6ranges3__45__cpo5cdataE[1];
.global .align 1 .b8 _ZN34_INTERNAL_05f3525a_4_k_cu_a51ba0a64cuda3std6ranges3__45__cpo4sizeE[1];
.global .align 1 .b8 _ZN34_INTERNAL_05f3525a_4_k_cu_a51ba0a64cuda3std6ranges3__45__cpo5ssizeE[1];
.global .align 1 .b8 _ZN34_INTERNAL_05f3525a_4_k_cu_a51ba0a64cuda3std6ranges3__45__cpo8distanceE[1];
.global .align 1 .b8 _ZN34_INTERNAL_05f3525a_4_k_cu_a51ba0a66thrust24THRUST_300001_SM_1000_NS8cuda_cub3parE[1];
.global .align 1 .b8 _ZN34_INTERNAL_05f3525a_4_k_cu_a51ba0a66thrust24THRUST_300001_SM_1000_NS8cuda_cub10par_nosyncE[1];
.global .align 1 .b8 _ZN34_INTERNAL_05f3525a_4_k_cu_a51ba0a66thrust24THRUST_300001_SM_1000_NS6system6detail10sequential3seqE[1];
.global .align 1 .b8 _ZN34_INTERNAL_05f3525a_4_k_cu_a51ba0a66thrust24THRUST_300001_SM_1000_NS12placeholders2_1E[1];
.global .align 1 .b8 _ZN34_INTERNAL_05f3525a_4_k_cu_a51ba0a66thrust24THRUST_300001_SM_1000_NS12placeholders2_2E[1];
.global .align 1 .b8 _ZN34_INTERNAL_05f3525a_4_k_cu_a51ba0a66thrust24THRUST_300001_SM_1000_NS12placeholders2_3E[1];
.global .align 1 .b8 _ZN34_INTERNAL_05f3525a_4_k_cu_a51ba0a66thrust24THRUST_300001_SM_1000_NS12placeholders2_4E[1];
.global .align 1 .b8 _ZN34_INTERNAL_05f3525a_4_k_cu_a51ba0a66thrust24THRUST_300001_SM_1000_NS12placeholders2_5E[1];
.global .align 1 .b8 _ZN34_INTERNAL_05f3525a_4_k_cu_a51ba0a66thrust24THRUST_300001_SM_1000_NS12placeholders2_6E[1];
.global .align 1 .b8 _ZN34_INTERNAL_05f3525a_4_k_cu_a51ba0a66thrust24THRUST_300001_SM_1000_NS12placeholders2_7E[1];
.global .align 1 .b8 _ZN34_INTERNAL_05f3525a_4_k_cu_a51ba0a66thrust24THRUST_300001_SM_1000_NS12placeholders2_8E[1];
.global .align 1 .b8 _ZN34_INTERNAL_05f3525a_4_k_cu_a51ba0a66thrust24THRUST_300001_SM_1000_NS12placeholders2_9E[1];
.global .align 1 .b8 _ZN34_INTERNAL_05f3525a_4_k_cu_a51ba0a66thrust24THRUST_300001_SM_1000_NS12placeholders3_10E[1];
.global .align 1 .b8 _ZN34_INTERNAL_05f3525a_4_k_cu_a51ba0a66thrust24THRUST_300001_SM_1000_NS3seqE[1];
.global .align 1 .b8 $str[18] = {115, 99, 111, 114, 101, 32, 58, 32, 37, 100, 32, 44, 32, 37, 100, 32, 10};
.global .align 1 .b8 $str$1[15] = {104, 112, 32, 58, 32, 37, 100, 32, 44, 32, 37, 100, 32, 10};
.global .align 1 .b8 $str$2[10] = {37, 100, 32, 44, 32, 37, 100, 32, 10};

.visible .entry _Z12tank_targetsPiiiS_S_S_S_(
	.param .u64 .ptr .align 1 _Z12tank_targetsPiiiS_S_S_S__param_0,
	.param .u32 _Z12tank_targetsPiiiS_S_S_S__param_1,
	.param .u32 _Z12tank_targetsPiiiS_S_S_S__param_2,
	.param .u64 .ptr .align 1 _Z12tank_targetsPiiiS_S_S_S__param_3,
	.param .u64 .ptr .align 1 _Z12tank_targetsPiiiS_S_S_S__param_4,
	.param .u64 .ptr .align 1 _Z12tank_targetsPiiiS_S_S_S__param_5,
	.param .u64 .ptr .align 1 _Z12tank_targetsPiiiS_S_S_S__param_6
)
{
	.reg .pred 	%p<3>;
	.reg .b32 	%r<21>;
	.reg .b64 	%rd<27>;

	ld.param.u64 	%rd6, [_Z12tank_targetsPiiiS_S_S_S__param_0];
	ld.param.u32 	%r5, [_Z12tank_targetsPiiiS_S_S_S__param_1];
	ld.param.u32 	%r6, [_Z12tank_targetsPiiiS_S_S_S__param_2];
	ld.param.u64 	%rd7, [_Z12tank_targetsPiiiS_S_S_S__param_3];
	ld.param.u64 	%rd3, [_Z12tank_targetsPiiiS_S_S_S__param_4];
	ld.param.u64 	%rd4, [_Z12tank_targetsPiiiS_S_S_S__param_5];
	ld.param.u64 	%rd5, [_Z12tank_targetsPiiiS_S_S_S__param_6];
	cvta.to.global.u64 	%rd1, %rd6;
	cvta.to.global.u64 	%rd2, %rd7;
	mov.u32 	%r1, %tid.x;
	mul.wide.u32 	%rd8, %r1, 4;
	add.s64 	%rd9, %rd2, %rd8;
	ld.global.u32 	%r7, [%rd9];
	setp.lt.s32 	%p1, %r7, 1;
	@%p1 bra 	$L__BB0_3;
	add.s32 	%r11, %r5, %r1;
	rem.u32 	%r2, %r11, %r6;
	add.s64 	%rd13, %rd1, %rd8;
	st.global.u32 	[%rd13], %r2;
	mul.wide.s32 	%rd14, %r2, 4;
	add.s64 	%rd15, %rd2, %rd14;
	ld.global.u32 	%r12, [%rd15];
	setp.lt.s32 	%p2, %r12, 1;
	mov.b32 	%r20, 2147483647;
	@%p2 bra 	$L__BB0_4;
	cvta.to.global.u64 	%rd16, %rd5;
	cvta.to.global.u64 	%rd17, %rd4;
	add.s64 	%rd19, %rd17, %rd8;
	ld.global.u32 	%r13, [%rd19];
	add.s64 	%rd20, %rd16, %rd8;
	ld.global.u32 	%r14, [%rd20];
	add.s64 	%rd22, %rd17, %rd14;
	ld.global.u32 	%r15, [%rd22];
	add.s64 	%rd23, %rd16, %rd14;
	ld.global.u32 	%r16, [%rd23];
	sub.s32 	%r17, %r13, %r15;
	mul.lo.s32 	%r18, %r17, %r17;
	sub.s32 	%r19, %r14, %r16;
	mad.lo.s32 	%r20, %r19, %r19, %r18;
	bra.uni 	$L__BB0_4;
$L__BB0_3:
	add.s64 	%rd11, %rd1, %rd8;
	mov.b32 	%r9, -1;
	st.global.u32 	[%rd11], %r9;
	mov.b32 	%r20, 2147483647;
$L__BB0_4:
	cvta.to.global.u64 	%rd24, %rd3;
	add.s64 	%rd26, %rd24, %rd8;
	st.global.u32 	[%rd26], %r20;
	ret;

}
	// .globl	_Z14target_settingiiPiS_S_S_S_iS_S_
.visible .entry _Z14target_settingiiPiS_S_S_S_iS_S_(
	.param .u32 _Z14target_settingiiPiS_S_S_S_iS_S__param_0,
	.param .u32 _Z14target_settingiiPiS_S_S_S_iS_S__param_1,
	.param .u64 .ptr .align 1 _Z14target_settingiiPiS_S_S_S_iS_S__param_2,
	.param .u64 .ptr .align 1 _Z14target_settingiiPiS_S_S_S_iS_S__param_3,
	.param .u64 .ptr .align 1 _Z14target_settingiiPiS_S_S_S_iS_S__param_4,
	.param .u64 .ptr .align 1 _Z14target_settingiiPiS_S_S_S_iS_S__param_5,
	.param .u64 .ptr .align 1 _Z14target_settingiiPiS_S_S_S_iS_S__param_6,
	.param .u32 _Z14target_settingiiPiS_S_S_S_iS_S__param_7,
	.param .u64 .ptr .align 1 _Z14target_settingiiPiS_S_S_S_iS_S__param_8,
	.param .u64 .ptr .align 1 _Z14target_settingiiPiS_S_S_S_iS_S__param_9
)
{
	.reg .pred 	%p<44>;
	.reg .b32 	%r<55>;
	.reg .b64 	%rd<31>;
	// demoted variable
	.shared .align 4 .u32 _ZZ14target_settingiiPiS_S_S_S_iS_S_E6lockit;
	ld.param.u64 	%rd7, [_Z14target_settingiiPiS_S_S_S_iS_S__param_2];
	ld.param.u64 	%rd8, [_Z14target_settingiiPiS_S_S_S_iS_S__param_3];
	ld.param.u64 	%rd9, [_Z14target_settingiiPiS_S_S_S_iS_S__param_4];
	ld.param.u64 	%rd10, [_Z14target_settingiiPiS_S_S_S_iS_S__param_5];
	ld.param.u32 	%r15, [_Z14target_settingiiPiS_S_S_S_iS_S__param_7];
	ld.param.u64 	%rd6, [_Z14target_settingiiPiS_S_S_S_iS_S__param_8];
	cvta.to.global.u64 	%rd1, %rd10;
	cvta.to.global.u64 	%rd11, %rd9;
	cvta.to.global.u64 	%rd12, %rd8;
	cvta.to.global.u64 	%rd2, %rd7;
	mov.b32 	%r18, 1001;
	st.shared.u32 	[_ZZ14target_settingiiPiS_S_S_S_iS_S_E6lockit], %r18;
	mov.u32 	%r1, %tid.x;
	add.s32 	%r19, %r1, 1000;
	atom.relaxed.shared.cas.b32 	%r20, [_ZZ14target_settingiiPiS_S_S_S_iS_S_E6lockit], %r19, 1;
	mov.u32 	%r2, %ctaid.x;
	mul.wide.u32 	%rd13, %r2, 4;
	add.s64 	%rd3, %rd2, %rd13;
	ld.global.u32 	%r3, [%rd3];
	add.s64 	%rd14, %rd12, %rd13;
	ld.global.u32 	%r4, [%rd14];
	add.s64 	%rd15, %rd11, %rd13;
	ld.global.u32 	%r5, [%rd15];
	mul.wide.s32 	%rd16, %r3, 4;
	add.s64 	%rd17, %rd12, %rd16;
	ld.global.u32 	%r6, [%rd17];
	add.s64 	%rd18, %rd11, %rd16;
	ld.global.u32 	%r7, [%rd18];
	mul.wide.u32 	%rd19, %r1, 4;
	add.s64 	%rd20, %rd12, %rd19;
	ld.global.u32 	%r8, [%rd20];
	add.s64 	%rd21, %rd11, %rd19;
	ld.global.u32 	%r9, [%rd21];
	setp.eq.s32 	%p1, %r3, -1;
	mov.b32 	%r54, 2147483647;
	mov.b32 	%r53, -1;
	@%p1 bra 	$L__BB1_12;
	setp.eq.s32 	%p2, %r1, %r3;
	setp.eq.s32 	%p3, %r2, %r1;
	or.pred  	%p4, %p3, %p2;
	@%p4 bra 	$L__BB1_12;
	sub.s32 	%r25, %r7, %r9;
	sub.s32 	%r26, %r9, %r5;
	mul.lo.s32 	%r27, %r26, %r6;
	mad.lo.s32 	%r28, %r25, %r4, %r27;
	sub.s32 	%r29, %r7, %r5;
	mul.lo.s32 	%r30, %r29, %r8;
	setp.ne.s32 	%p5, %r28, %r30;
	@%p5 bra 	$L__BB1_12;
	add.s64 	%rd23, %rd1, %rd19;
	ld.global.u32 	%r33, [%rd23];
	setp.lt.s32 	%p6, %r33, 1;
	@%p6 bra 	$L__BB1_12;
	setp.lt.s32 	%p7, %r4, %r8;
	setp.lt.s32 	%p8, %r8, %r6;
	and.pred  	%p9, %p7, %p8;
	@%p9 bra 	$L__BB1_8;
	setp.lt.s32 	%p10, %r6, %r8;
	setp.gt.s32 	%p11, %r4, %r8;
	and.pred  	%p12, %p10, %p11;
	@%p12 bra 	$L__BB1_8;
	setp.lt.s32 	%p13, %r5, %r9;
	setp.gt.s32 	%p14, %r7, %r9;
	and.pred  	%p15, %p13, %p14;
	@%p15 bra 	$L__BB1_8;
	setp.ge.s32 	%p16, %r7, %r9;
	setp.le.s32 	%p17, %r5, %r9;
	or.pred  	%p18, %p16, %p17;
	@%p18 bra 	$L__BB1_9;
$L__BB1_8:
	sub.s32 	%r42, %r4, %r8;
	mul.lo.s32 	%r43, %r42, %r42;
	sub.s32 	%r44, %r5, %r9;
	mad.lo.s32 	%r54, %r44, %r44, %r43;
	mov.u32 	%r53, %r1;
	bra.uni 	$L__BB1_12;
$L__BB1_9:
	add.s64 	%rd25, %rd1, %rd16;
	ld.global.u32 	%r36, [%rd25];
	setp.gt.s32 	%p19, %r36, 0;
	@%p19 bra 	$L__BB1_12;
	setp.lt.s32 	%p20, %r7, %r9;
	setp.gt.s32 	%p21, %r7, %r9;
	setp.lt.s32 	%p22, %r6, %r8;
	setp.lt.s32 	%p23, %r8, %r6;
	setp.lt.s32 	%p24, %r4, %r6;
	and.pred  	%p25, %p24, %p22;
	setp.lt.s32 	%p26, %r6, %r4;
	and.pred  	%p27, %p23, %p26;
	or.pred  	%p28, %p25, %p27;
	setp.gt.s32 	%p29, %r7, %r5;
	and.pred  	%p30, %p29, %p20;
	setp.lt.s32 	%p31, %r7, %r5;
	and.pred  	%p32, %p21, %p31;
	or.pred  	%p33, %p30, %p32;
	or.pred  	%p34, %p28, %p33;
	not.pred 	%p35, %p34;
	@%p35 bra 	$L__BB1_12;
	sub.s32 	%r39, %r4, %r8;
	mul.lo.s32 	%r40, %r39, %r39;
	sub.s32 	%r41, %r5, %r9;
	mad.lo.s32 	%r54, %r41, %r41, %r40;
	mov.u32 	%r53, %r1;
$L__BB1_12:
	bar.sync 	0;
	add.s32 	%r45, %r1, 1;
	rem.u32 	%r14, %r45, %r15;
$L__BB1_13:
	atom.relaxed.shared.cas.b32 	%r46, [_ZZ14target_settingiiPiS_S_S_S_iS_S_E6lockit], %r1, %r14;
	setp.ne.s32 	%p36, %r46, %r1;
	@%p36 bra 	$L__BB1_13;
	cvta.to.global.u64 	%rd26, %rd6;
	add.s64 	%rd4, %rd26, %rd13;
	ld.global.u32 	%r47, [%rd4];
	setp.ge.s32 	%p37, %r54, %r47;
	setp.eq.s32 	%p38, %r53, -1;
	or.pred  	%p39, %p38, %p37;
	@%p39 bra 	$L__BB1_16;
	atom.global.exch.b32 	%r48, [%rd3], %r53;
	atom.global.exch.b32 	%r49, [%rd4], %r54;
$L__BB1_16:
	bar.sync 	0;
	setp.ne.s32 	%p40, %r2, %r1;
	setp.eq.s32 	%p41, %r3, -1;
	or.pred  	%p42, %p40, %p41;
	@%p42 bra 	$L__BB1_19;
	add.s64 	%rd5, %rd2, %rd19;
	ld.global.u32 	%r50, [%rd5];
	mul.wide.s32 	%rd29, %r50, 4;
	add.s64 	%rd30, %rd1, %rd29;
	ld.global.u32 	%r51, [%rd30];
	setp.gt.s32 	%p43, %r51, 0;
	@%p43 bra 	$L__BB1_19;
	atom.global.exch.b32 	%r52, [%rd5], -1;
$L__BB1_19:
	ret;

}
	// .globl	_Z11updatescorePiS_S_
.visible .entry _Z11updatescorePiS_S_(
	.param .u64 .ptr .align 1 _Z11updatescorePiS_S__param_0,
	.param .u64 .ptr .align 1 _Z11updatescorePiS_S__param_1,
	.param .u64 .ptr .align 1 _Z11updatescorePiS_S__param_2
)
{
	.reg .pred 	%p<2>;
	.reg .b32 	%r<5>;
	.reg .b64 	%rd<13>;

	ld.param.u64 	%rd1, [_Z11updatescorePiS_S__param_0];
	ld.param.u64 	%rd2, [_Z11updatescorePiS_S__param_1];
	ld.param.u64 	%rd3, [_Z11updatescorePiS_S__param_2];
	cvta.to.global.u64 	%rd4, %rd3;
	mov.u32 	%r1, %tid.x;
	mul.wide.u32 	%rd5, %r1, 4;
	add.s64 	%rd6, %rd4, %rd5;
	ld.global.u32 	%r2, [%rd6];
	setp.eq.s32 	%p1, %r2, -1;
	@%p1 bra 	$L__BB2_2;
	cvta.to.global.u64 	%rd7, %rd1;
	cvta.to.global.u64 	%rd8, %rd2;
	add.s64 	%rd10, %rd7, %rd5;
	atom.global.add.u32 	%r3, [%rd10], 1;
	mul.wide.s32 	%rd11, %r2, 4;
	add.s64 	%rd12, %rd8, %rd11;
	atom.global.add.u32 	%r4, [%rd12], -1;
$L__BB2_2:
	ret;

}
	// .globl	_Z9testscorePi
.visible .entry _Z9testscorePi(
	.param .u64 .ptr .align 1 _Z9testscorePi_param_0
)
{
	.local .align 8 .b8 	__local_depot3[8];
	.reg .b64 	%SP;
	.reg .b64 	%SPL;
	.reg .b32 	%r<5>;
	.reg .b64 	%rd<9>;

	mov.u64 	%SPL, __local_depot3;
	cvta.local.u64 	%SP, %SPL;
	ld.param.u64 	%rd1, [_Z9testscorePi_param_0];
	cvta.to.global.u64 	%rd2, %rd1;
	add.u64 	%rd3, %SP, 0;
	add.u64 	%rd4, %SPL, 0;
	mov.u32 	%r1, %tid.x;
	mul.wide.u32 	%rd5, %r1, 4;
	add.s64 	%rd6, %rd2, %rd5;
	ld.global.u32 	%r2, [%rd6];
	st.local.v2.u32 	[%rd4], {%r1, %r2};
	mov.u64 	%rd7, $str;
	cvta.global.u64 	%rd8, %rd7;
	{ // callseq 0, 0
	.param .b64 param0;
	st.param.b64 	[param0], %rd8;
	.param .b64 param1;
	st.param.b64 	[param1], %rd3;
	.param .b32 retval0;
	call.uni (retval0), 
	vprintf, 
	(
	param0, 
	param1
	);
	ld.param.b32 	%r3, [retval0];
	} // callseq 0
	ret;

}
	// .globl	_Z6testhpPi
.visible .entry _Z6testhpPi(
	.param .u64 .ptr .align 1 _Z6testhpPi_param_0
)
{
	.local .align 8 .b8 	__local_depot4[8];
	.reg .b64 	%SP;
	.reg .b64 	%SPL;
	.reg .b32 	%r<5>;
	.reg .b64 	%rd<9>;

	mov.u64 	%SPL, __local_depot4;
	cvta.local.u64 	%SP, %SPL;
	ld.param.u64 	%rd1, [_Z6testhpPi_param_0];
	cvta.to.global.u64 	%rd2, %rd1;
	add.u64 	%rd3, %SP, 0;
	add.u64 	%rd4, %SPL, 0;
	mov.u32 	%r1, %tid.x;
	mul.wide.u32 	%rd5, %r1, 4;
	add.s64 	%rd6, %rd2, %rd5;
	ld.global.u32 	%r2, [%rd6];
	st.local.v2.u32 	[%rd4], {%r1, %r2};
	mov.u64 	%rd7, $str$1;
	cvta.global.u64 	%rd8, %rd7;
	{ // callseq 1, 0
	.param .b64 param0;
	st.param.b64 	[param0], %rd8;
	.param .b64 param1;
	st.param.b64 	[param1], %rd3;
	.param .b32 retval0;
	call.uni (retval0), 
	vprintf, 
	(
	param0, 
	param1
	);
	ld.param.b32 	%r3, [retval0];
	} // callseq 1
	ret;

}
	// .globl	_Z9testprintPi
.visible .entry _Z9testprintPi(
	.param .u64 .ptr .align 1 _Z9testprintPi_param_0
)
{
	.local .align 8 .b8 	__local_depot5[8];
	.reg .b64 	%SP;
	.reg .b64 	%SPL;
	.reg .b32 	%r<5>;
	.reg .b64 	%rd<9>;

	mov.u64 	%SPL, __local_depot5;
	cvta.local.u64 	%SP, %SPL;
	ld.param.u64 	%rd1, [_Z9testprintPi_param_0];
	cvta.to.global.u64 	%rd2, %rd1;
	add.u64 	%rd3, %SP, 0;
	add.u64 	%rd4, %SPL, 0;
	mov.u32 	%r1, %tid.x;
	mul.wide.u32 	%rd5, %r1, 4;
	add.s64 	%rd6, %rd2, %rd5;
	ld.global.u32 	%r2, [%rd6];
	st.local.v2.u32 	[%rd4], {%r1, %r2};
	mov.u64 	%rd7, $str$2;
	cvta.global.u64 	%rd8, %rd7;
	{ // callseq 2, 0
	.param .b64 param0;
	st.param.b64 	[param0], %rd8;
	.param .b64 param1;
	st.param.b64 	[param1], %rd3;
	.param .b32 retval0;
	call.uni (retval0), 
	vprintf, 
	(
	param0, 
	param1
	);
	ld.param.b32 	%r3, [retval0];
	} // callseq 2
	ret;

}
	// .globl	_ZN3cub18CUB_300001_SM_10006detail11EmptyKernelIvEEvv
.visible .entry _ZN3cub18CUB_300001_SM_10006detail11EmptyKernelIvEEvv()
{


	ret;

}
	// .globl	_ZN3cub18CUB_300001_SM_10006detail8for_each13static_kernelINS2_12policy_hub_t12policy_500_tEmN6thrust24THRUST_300001_SM_1000_NS8cuda_cub20__uninitialized_fill7functorINS7_10device_ptrIiEEiEEEEvT0_T1_
.visible .entry _ZN3cub18CUB_300001_SM_10006detail8for_each13static_kernelINS2_12policy_hub_t12policy_500_tEmN6thrust24THRUST_300001_SM_1000_NS8cuda_cub20__uninitialized_fill7functorINS7_10device_ptrIiEEiEEEEvT0_T1_(
	.param .u64 _ZN3cub18CUB_300001_SM_10006detail8for_each13static_kernelINS2_12policy_hub_t12policy_500_tEmN6thrust24THRUST_300001_SM_1000_NS8cuda_cub20__uninitialized_fill7functorINS7_10device_ptrIiEEiEEEEvT0_T1__param_0,
	.param .align 8 .b8 _ZN3cub18CUB_300001_SM_10006detail8for_each13static_kernelINS2_12policy_hub_t12policy_500_tEmN6thrust24THRUST_300001_SM_1000_NS8cuda_cub20__uninitialized_fill7functorINS7_10device_ptrIiEEiEEEEvT0_T1__param_1[16]
)
.maxntid 256
{
	.reg .pred 	%p<4>;
	.reg .b16 	%rs<5>;
	.reg .b32 	%r<12>;
	.reg .b64 	%rd<16>;

	ld.param.u32 	%r3, [_ZN3cub18CUB_300001_SM_10006detail8for_each13static_kernelINS2_12policy_hub_t12policy_500_tEmN6thrust24THRUST_300001_SM_1000_NS8cuda_cub20__uninitialized_fill7functorINS7_10device_ptrIiEEiEEEEvT0_T1__param_1+8];
	ld.param.u64 	%rd4, [_ZN3cub18CUB_300001_SM_10006detail8for_each13static_kernelINS2_12policy_hub_t12policy_500_tEmN6thrust24THRUST_300001_SM_1000_NS8cuda_cub20__uninitialized_fill7functorINS7_10device_ptrIiEEiEEEEvT0_T1__param_1];
	ld.param.u64 	%rd5, [_ZN3cub18CUB_300001_SM_10006detail8for_each13static_kernelINS2_12policy_hub_t12policy_500_tEmN6thrust24THRUST_300001_SM_1000_NS8cuda_cub20__uninitialized_fill7functorINS7_10device_ptrIiEEiEEEEvT0_T1__param_0];
	mov.u32 	%r9, %ctaid.x;
	mul.wide.u32 	%rd1, %r9, 512;
	sub.s64 	%rd2, %rd5, %rd1;
	setp.lt.u64 	%p1, %rd2, 512;
	@%p1 bra 	$L__BB7_2;
	mov.u32 	%r11, %tid.x;
	cvta.to.global.u64 	%rd11, %rd4;
	cvt.u64.u32 	%rd12, %r11;
	add.s64 	%rd13, %rd1, %rd12;
	shl.b64 	%rd14, %rd13, 2;
	add.s64 	%rd15, %rd11, %rd14;
	st.global.u32 	[%rd15], %r3;
	st.global.u32 	[%rd15+1024], %r3;
	bra.uni 	$L__BB7_6;
$L__BB7_2:
	cvta.to.global.u64 	%rd6, %rd4;
	mov.u32 	%r2, %tid.x;
	cvt.u64.u32 	%rd7, %r2;
	setp.le.u64 	%p2, %rd2, %rd7;
	add.s64 	%rd8, %rd1, %rd7;
	shl.b64 	%rd9, %rd8, 2;
	add.s64 	%rd3, %rd6, %rd9;
	@%p2 bra 	$L__BB7_4;
	st.global.u32 	[%rd3], %r3;
$L__BB7_4:
	add.s32 	%r10, %r2, 256;
	cvt.u64.u32 	%rd10, %r10;
	setp.le.u64 	%p3, %rd2, %rd10;
	@%p3 bra 	$L__BB7_6;
	st.global.u32 	[%rd3+1024], %r3;
$L__BB7_6:
	ret;

}
	// .globl	_ZN3cub18CUB_300001_SM_10006detail9transform16transform_kernelINS2_10policy_hubILb1EN4cuda3std3__45tupleIJN6thrust24THRUST_300001_SM_1000_NS6detail15normal_iteratorINSA_10device_ptrIiEEEEEEEE10policy1000Ei17ThresholdToBinarySF_JPiEEEvT0_iT1_T2_DpNS2_10kernel_argIT3_EE
.visible .entry _ZN3cub18CUB_300001_SM_10006detail9transform16transform_kernelINS2_10policy_hubILb1EN4cuda3std3__45tupleIJN6thrust24THRUST_300001_SM_1000_NS6detail15normal_iteratorINSA_10device_ptrIiEEEEEEEE10policy1000Ei17ThresholdToBinarySF_JPiEEEvT0_iT1_T2_DpNS2_10kernel_argIT3_EE(
	.param .u32 _ZN3cub18CUB_300001_SM_10006detail9transform16transform_kernelINS2_10policy_hubILb1EN4cuda3std3__45tupleIJN6thrust24THRUST_300001_SM_1000_NS6detail15normal_iteratorINSA_10device_ptrIiEEEEEEEE10policy1000Ei17ThresholdToBinarySF_JPiEEEvT0_iT1_T2_DpNS2_10kernel_argIT3_EE_param_0,
	.param .u32 _ZN3cub18CUB_300001_SM_10006detail9transform16transform_kernelINS2_10policy_hubILb1EN4cuda3std3__45tupleIJN6thrust24THRUST_300001_SM_1000_NS6detail15normal_iteratorINSA_10device_ptrIiEEEEEEEE10policy1000Ei17ThresholdToBinarySF_JPiEEEvT0_iT1_T2_DpNS2_10kernel_argIT3_EE_param_1,
	.param .align 1 .b8 _ZN3cub18CUB_300001_SM_10006detail9transform16transform_kernelINS2_10policy_hubILb1EN4cuda3std3__45tupleIJN6thrust24THRUST_300001_SM_1000_NS6detail15normal_iteratorINSA_10device_ptrIiEEEEEEEE10policy1000Ei17ThresholdToBinarySF_JPiEEEvT0_iT1_T2_DpNS2_10kernel_argIT3_EE_param_2[1],
	.param .align 8 .b8 _ZN3cub18CUB_300001_SM_10006detail9transform16transform_kernelINS2_10policy_hubILb1EN4cuda3std3__45tupleIJN6thrust24THRUST_300001_SM_1000_NS6detail15normal_iteratorINSA_10device_ptrIiEEEEEEEE10policy1000Ei17ThresholdToBinarySF_JPiEEEvT0_iT1_T2_DpNS2_10kernel_argIT3_EE_param_3[8],
	.param .align 8 .b8 _ZN3cub18CUB_300001_SM_10006detail9transform16transform_kernelINS2_10policy_hubILb1EN4cuda3std3__45tupleIJN6thrust24THRUST_300001_SM_1000_NS6detail15normal_iteratorINSA_10device_ptrIiEEEEEEEE10policy1000Ei17ThresholdToBinarySF_JPiEEEvT0_iT1_T2_DpNS2_10kernel_argIT3_EE_param_4[16]
)
.maxntid 128
{
	.reg .pred 	%p<81>;
	.reg .b32 	%r<172>;
	.reg .b64 	%rd<65>;

	ld.param.u32 	%r50, [_ZN3cub18CUB_300001_SM_10006detail9transform16transform_kernelINS2_10policy_hubILb1EN4cuda3std3__45tupleIJN6thrust24THRUST_300001_SM_1000_NS6detail15normal_iteratorINSA_10device_ptrIiEEEEEEEE10policy1000Ei17ThresholdToBinarySF_JPiEEEvT0_iT1_T2_DpNS2_10kernel_argIT3_EE_param_0];
	ld.param.u64 	%rd15, [_ZN3cub18CUB_300001_SM_10006detail9transform16transform_kernelINS2_10policy_hubILb1EN4cuda3std3__45tupleIJN6thrust24THRUST_300001_SM_1000_NS6detail15normal_iteratorINSA_10device_ptrIiEEEEEEEE10policy1000Ei17ThresholdToBinarySF_JPiEEEvT0_iT1_T2_DpNS2_10kernel_argIT3_EE_param_4];
	ld.param.u64 	%rd16, [_ZN3cub18CUB_300001_SM_10006detail9transform16transform_kernelINS2_10policy_hubILb1EN4cuda3std3__45tupleIJN6thrust24THRUST_300001_SM_1000_NS6detail15normal_iteratorINSA_10device_ptrIiEEEEEEEE10policy1000Ei17ThresholdToBinarySF_JPiEEEvT0_iT1_T2_DpNS2_10kernel_argIT3_EE_param_3];
	ld.param.u32 	%r49, [_ZN3cub18CUB_300001_SM_10006detail9transform16transform_kernelINS2_10policy_hubILb1EN4cuda3std3__45tupleIJN6thrust24THRUST_300001_SM_1000_NS6detail15normal_iteratorINSA_10device_ptrIiEEEEEEEE10policy1000Ei17ThresholdToBinarySF_JPiEEEvT0_iT1_T2_DpNS2_10kernel_argIT3_EE_param_1];
	cvta.to.global.u64 	%rd1, %rd16;
	cvta.to.global.u64 	%rd2, %rd15;
	shl.b32 	%r1, %r49, 7;
	mov.u32 	%r51, %ctaid.x;
	mul.lo.s32 	%r2, %r1, %r51;
	sub.s32 	%r3, %r50, %r2;
	min.s32 	%r4, %r1, %r3;
	shl.b32 	%r5, %r4, 2;
	mov.u32 	%r6, %tid.x;
	shl.b32 	%r160, %r6, 7;
	setp.ge.s32 	%p1, %r160, %r5;
	@%p1 bra 	$L__BB8_3;
	mul.wide.u32 	%rd17, %r6, 128;
	add.s64 	%rd18, %rd2, %rd17;
	mul.wide.s32 	%rd19, %r2, 4;
	add.s64 	%rd63, %rd18, %rd19;
$L__BB8_2:
	.pragma "nounroll";
	// begin inline asm
	prefetch.global.L2 [%rd63];
	// end inline asm
	add.s32 	%r160, %r160, 16384;
	add.s64 	%rd63, %rd63, 16384;
	setp.lt.s32 	%p2, %r160, %r5;
	@%p2 bra 	$L__BB8_2;
$L__BB8_3:
	mul.wide.s32 	%rd21, %r2, 4;
	add.s64 	%rd6, %rd2, %rd21;
	add.s64 	%rd7, %rd1, %rd21;
	setp.gt.s32 	%p3, %r1, %r3;
	@%p3 bra 	$L__BB8_17;
	setp.lt.s32 	%p4, %r49, 1;
	@%p4 bra 	$L__BB8_58;
	and.b32  	%r10, %r49, 15;
	setp.lt.u32 	%p5, %r49, 16;
	mov.b32 	%r167, 0;
	@%p5 bra 	$L__BB8_8;
	and.b32  	%r167, %r49, 2147483632;
	neg.s32 	%r162, %r167;
	add.s32 	%r161, %r6, 1152;
	mul.wide.u32 	%rd64, %r6, 4;
$L__BB8_7:
	.pragma "nounroll";
	mul.wide.s32 	%rd22, %r161, 4;
	add.s64 	%rd23, %rd22, 1536;
	add.s64 	%rd24, %rd6, %rd64;
	ld.global.u32 	%r53, [%rd24];
	setp.gt.s32 	%p6, %r53, 0;
	selp.u32 	%r54, 1, 0, %p6;
	add.s64 	%rd25, %rd7, %rd64;
	st.global.u32 	[%rd25], %r54;
	ld.global.u32 	%r55, [%rd24+512];
	setp.gt.s32 	%p7, %r55, 0;
	selp.u32 	%r56, 1, 0, %p7;
	st.global.u32 	[%rd25+512], %r56;
	ld.global.u32 	%r57, [%rd24+1024];
	setp.gt.s32 	%p8, %r57, 0;
	selp.u32 	%r58, 1, 0, %p8;
	st.global.u32 	[%rd25+1024], %r58;
	ld.global.u32 	%r59, [%rd24+1536];
	setp.gt.s32 	%p9, %r59, 0;
	selp.u32 	%r60, 1, 0, %p9;
	st.global.u32 	[%rd25+1536], %r60;
	ld.global.u32 	%r61, [%rd24+2048];
	setp.gt.s32 	%p10, %r61, 0;
	selp.u32 	%r62, 1, 0, %p10;
	st.global.u32 	[%rd25+2048], %r62;
	ld.global.u32 	%r63, [%rd24+2560];
	setp.gt.s32 	%p11, %r63, 0;
	selp.u32 	%r64, 1, 0, %p11;
	st.global.u32 	[%rd25+2560], %r64;
	ld.global.u32 	%r65, [%rd24+3072];
	setp.gt.s32 	%p12, %r65, 0;
	selp.u32 	%r66, 1, 0, %p12;
	st.global.u32 	[%rd25+3072], %r66;
	ld.global.u32 	%r67, [%rd24+3584];
	setp.gt.s32 	%p13, %r67, 0;
	selp.u32 	%r68, 1, 0, %p13;
	st.global.u32 	[%rd25+3584], %r68;
	ld.global.u32 	%r69, [%rd24+4096];
	setp.gt.s32 	%p14, %r69, 0;
	selp.u32 	%r70, 1, 0, %p14;
	st.global.u32 	[%rd25+4096], %r70;
	add.s64 	%rd26, %rd6, %rd23;
	ld.global.u32 	%r71, [%rd26+-1536];
	setp.gt.s32 	%p15, %r71, 0;
	selp.u32 	%r72, 1, 0, %p15;
	add.s64 	%rd27, %rd7, %rd23;
	st.global.u32 	[%rd27+-1536], %r72;
	ld.global.u32 	%r73, [%rd26+-1024];
	setp.gt.s32 	%p16, %r73, 0;
	selp.u32 	%r74, 1, 0, %p16;
	st.global.u32 	[%rd27+-1024], %r74;
	ld.global.u32 	%r75, [%rd26+-512];
	setp.gt.s32 	%p17, %r75, 0;
	selp.u32 	%r76, 1, 0, %p17;
	st.global.u32 	[%rd27+-512], %r76;
	ld.global.u32 	%r77, [%rd26];
	setp.gt.s32 	%p18, %r77, 0;
	selp.u32 	%r78, 1, 0, %p18;
	st.global.u32 	[%rd27], %r78;
	ld.global.u32 	%r79, [%rd26+512];
	setp.gt.s32 	%p19, %r79, 0;
	selp.u32 	%r80, 1, 0, %p19;
	st.global.u32 	[%rd27+512], %r80;
	ld.global.u32 	%r81, [%rd26+1024];
	setp.gt.s32 	%p20, %r81, 0;
	selp.u32 	%r82, 1, 0, %p20;
	st.global.u32 	[%rd27+1024], %r82;
	ld.global.u32 	%r83, [%rd26+1536];
	setp.gt.s32 	%p21, %r83, 0;
	selp.u32 	%r84, 1, 0, %p21;
	st.global.u32 	[%rd27+1536], %r84;
	add.s32 	%r162, %r162, 16;
	add.s32 	%r161, %r161, 2048;
	add.s64 	%rd64, %rd64, 8192;
	setp.eq.s32 	%p22, %r162, 0;
	@%p22 bra 	$L__BB8_8;
	bra.uni 	$L__BB8_7;
$L__BB8_8:
	setp.eq.s32 	%p23, %r10, 0;
	@%p23 bra 	$L__BB8_58;
	and.b32  	%r37, %r49, 7;
	setp.lt.u32 	%p24, %r10, 8;
	@%p24 bra 	$L__BB8_11;
	shl.b32 	%r85, %r167, 7;
	add.s32 	%r86, %r85, %r6;
	mul.wide.s32 	%rd28, %r86, 4;
	add.s64 	%rd29, %rd6, %rd28;
	ld.global.u32 	%r87, [%rd29];
	setp.gt.s32 	%p25, %r87, 0;
	selp.u32 	%r88, 1, 0, %p25;
	add.s64 	%rd30, %rd7, %rd28;
	st.global.u32 	[%rd30], %r88;
	ld.global.u32 	%r89, [%rd29+512];
	setp.gt.s32 	%p26, %r89, 0;
	selp.u32 	%r90, 1, 0, %p26;
	st.global.u32 	[%rd30+512], %r90;
	ld.global.u32 	%r91, [%rd29+1024];
	setp.gt.s32 	%p27, %r91, 0;
	selp.u32 	%r92, 1, 0, %p27;
	st.global.u32 	[%rd30+1024], %r92;
	ld.global.u32 	%r93, [%rd29+1536];
	setp.gt.s32 	%p28, %r93, 0;
	selp.u32 	%r94, 1, 0, %p28;
	st.global.u32 	[%rd30+1536], %r94;
	ld.global.u32 	%r95, [%rd29+2048];
	setp.gt.s32 	%p29, %r95, 0;
	selp.u32 	%r96, 1, 0, %p29;
	st.global.u32 	[%rd30+2048], %r96;
	ld.global.u32 	%r97, [%rd29+2560];
	setp.gt.s32 	%p30, %r97, 0;
	selp.u32 	%r98, 1, 0, %p30;
	st.global.u32 	[%rd30+2560], %r98;
	ld.global.u32 	%r99, [%rd29+3072];
	setp.gt.s32 	%p31, %r99, 0;
	selp.u32 	%r100, 1, 0, %p31;
	st.global.u32 	[%rd30+3072], %r100;
	ld.global.u32 	%r101, [%rd29+3584];
	setp.gt.s32 	%p32, %r101, 0;
	selp.u32 	%r102, 1, 0, %p32;
	st.global.u32 	[%rd30+3584], %r102;
	add.s32 	%r167, %r167, 8;
$L__BB8_11:
	setp.eq.s32 	%p33, %r37, 0;
	@%p33 bra 	$L__BB8_58;
	and.b32  	%r40, %r49, 3;
	setp.lt.u32 	%p34, %r37, 4;
	@%p34 bra 	$L__BB8_14;
	shl.b32 	%r103, %r167, 7;
	add.s32 	%r104, %r103, %r6;
	mul.wide.s32 	%rd31, %r104, 4;
	add.s64 	%rd32, %rd6, %rd31;
	ld.global.u32 	%r105, [%rd32];
	setp.gt.s32 	%p35, %r105, 0;
	selp.u32 	%r106, 1, 0, %p35;
	add.s64 	%rd33, %rd7, %rd31;
	st.global.u32 	[%rd33], %r106;
	ld.global.u32 	%r107, [%rd32+512];
	setp.gt.s32 	%p36, %r107, 0;
	selp.u32 	%r108, 1, 0, %p36;
	st.global.u32 	[%rd33+512], %r108;
	ld.global.u32 	%r109, [%rd32+1024];
	setp.gt.s32 	%p37, %r109, 0;
	selp.u32 	%r110, 1, 0, %p37;
	st.global.u32 	[%rd33+1024], %r110;
	ld.global.u32 	%r111, [%rd32+1536];
	setp.gt.s32 	%p38, %r111, 0;
	selp.u32 	%r112, 1, 0, %p38;
	st.global.u32 	[%rd33+1536], %r112;
	add.s32 	%r167, %r167, 4;
$L__BB8_14:
	setp.eq.s32 	%p39, %r40, 0;
	@%p39 bra 	$L__BB8_58;
	shl.b32 	%r113, %r167, 7;
	add.s32 	%r171, %r6, %r113;
	neg.s32 	%r170, %r40;
$L__BB8_16:
	.pragma "nounroll";
	mul.wide.s32 	%rd35, %r171, 4;
	add.s64 	%rd36, %rd7, %rd35;
	add.s64 	%rd37, %rd6, %rd35;
	ld.global.u32 	%r114, [%rd37];
	setp.gt.s32 	%p40, %r114, 0;
	selp.u32 	%r115, 1, 0, %p40;
	st.global.u32 	[%rd36], %r115;
	add.s32 	%r171, %r171, 128;
	add.s32 	%r170, %r170, 1;
	setp.ne.s32 	%p41, %r170, 0;
	@%p41 bra 	$L__BB8_16;
	bra.uni 	$L__BB8_58;
$L__BB8_17:
	setp.lt.s32 	%p42, %r49, 1;
	@%p42 bra 	$L__BB8_58;
	and.b32  	%r14, %r49, 7;
	setp.lt.u32 	%p43, %r49, 8;
	mov.b32 	%r164, 0;
	@%p43 bra 	$L__BB8_37;
	and.b32  	%r164, %r49, 2147483640;
	mov.b32 	%r163, 0;
$L__BB8_20:
	.pragma "nounroll";
	shl.b32 	%r118, %r163, 7;
	add.s32 	%r21, %r118, %r6;
	setp.ge.s32 	%p44, %r21, %r4;
	@%p44 bra 	$L__BB8_22;
	mul.wide.u32 	%rd38, %r21, 4;
	add.s64 	%rd39, %rd6, %rd38;
	ld.global.u32 	%r119, [%rd39];
	setp.gt.s32 	%p45, %r119, 0;
	selp.u32 	%r120, 1, 0, %p45;
	add.s64 	%rd40, %rd7, %rd38;
	st.global.u32 	[%rd40], %r120;
$L__BB8_22:
	add.s32 	%r121, %r21, 128;
	setp.ge.s32 	%p46, %r121, %r4;
	mul.wide.s32 	%rd41, %r121, 4;
	add.s64 	%rd11, %rd6, %rd41;
	add.s64 	%rd12, %rd7, %rd41;
	@%p46 bra 	$L__BB8_24;
	ld.global.u32 	%r122, [%rd11];
	setp.gt.s32 	%p47, %r122, 0;
	selp.u32 	%r123, 1, 0, %p47;
	st.global.u32 	[%rd12], %r123;
$L__BB8_24:
	add.s32 	%r124, %r21, 256;
	setp.ge.s32 	%p48, %r124, %r4;
	@%p48 bra 	$L__BB8_26;
	ld.global.u32 	%r125, [%rd11+512];
	setp.gt.s32 	%p49, %r125, 0;
	selp.u32 	%r126, 1, 0, %p49;
	st.global.u32 	[%rd12+512], %r126;
$L__BB8_26:
	add.s32 	%r127, %r21, 384;
	setp.ge.s32 	%p50, %r127, %r4;
	@%p50 bra 	$L__BB8_28;
	ld.global.u32 	%r128, [%rd11+1024];
	setp.gt.s32 	%p51, %r128, 0;
	selp.u32 	%r129, 1, 0, %p51;
	st.global.u32 	[%rd12+1024], %r129;
$L__BB8_28:
	add.s32 	%r130, %r21, 512;
	setp.ge.s32 	%p52, %r130, %r4;
	@%p52 bra 	$L__BB8_30;
	ld.global.u32 	%r131, [%rd11+1536];
	setp.gt.s32 	%p53, %r131, 0;
	selp.u32 	%r132, 1, 0, %p53;
	st.global.u32 	[%rd12+1536], %r132;
$L__BB8_30:
	add.s32 	%r133, %r21, 640;
	setp.ge.s32 	%p54, %r133, %r4;
	@%p54 bra 	$L__BB8_32;
	ld.global.u32 	%r134, [%rd11+2048];
	setp.gt.s32 	%p55, %r134, 0;
	selp.u32 	%r135, 1, 0, %p55;
	st.global.u32 	[%rd12+2048], %r135;
$L__BB8_32:
	add.s32 	%r136, %r21, 768;
	setp.ge.s32 	%p56, %r136, %r4;
	@%p56 bra 	$L__BB8_34;
	ld.global.u32 	%r137, [%rd11+2560];
	setp.gt.s32 	%p57, %r137, 0;
	selp.u32 	%r138, 1, 0, %p57;
	st.global.u32 	[%rd12+2560], %r138;
$L__BB8_34:
	add.s32 	%r139, %r21, 896;
	setp.ge.s32 	%p58, %r139, %r4;
	@%p58 bra 	$L__BB8_36;
	ld.global.u32 	%r140, [%rd11+3072];
	setp.gt.s32 	%p59, %r140, 0;
	selp.u32 	%r141, 1, 0, %p59;
	st.global.u32 	[%rd12+3072], %r141;
$L__BB8_36:
	add.s32 	%r163, %r163, 8;
	setp.ne.s32 	%p60, %r163, %r164;
	@%p60 bra 	$L__BB8_20;
$L__BB8_37:
	setp.eq.s32 	%p61, %r14, 0;
	@%p61 bra 	$L__BB8_58;
	and.b32  	%r24, %r49, 3;
	setp.lt.u32 	%p62, %r14, 4;
	@%p62 bra 	$L__BB8_48;
	shl.b32 	%r142, %r164, 7;
	add.s32 	%r25, %r142, %r6;
	setp.ge.s32 	%p63, %r25, %r4;
	@%p63 bra 	$L__BB8_41;
	mul.wide.s32 	%rd42, %r25, 4;
	add.s64 	%rd43, %rd6, %rd42;
	ld.global.u32 	%r143, [%rd43];
	setp.gt.s32 	%p64, %r143, 0;
	selp.u32 	%r144, 1, 0, %p64;
	add.s64 	%rd44, %rd7, %rd42;
	st.global.u32 	[%rd44], %r144;
$L__BB8_41:
	add.s32 	%r26, %r25, 128;
	setp.ge.s32 	%p65, %r26, %r4;
	@%p65 bra 	$L__BB8_43;
	mul.wide.s32 	%rd45, %r26, 4;
	add.s64 	%rd46, %rd6, %rd45;
	ld.global.u32 	%r145, [%rd46];
	setp.gt.s32 	%p66, %r145, 0;
	selp.u32 	%r146, 1, 0, %p66;
	add.s64 	%rd47, %rd7, %rd45;
	st.global.u32 	[%rd47], %r146;
$L__BB8_43:
	add.s32 	%r27, %r25, 256;
	setp.ge.s32 	%p67, %r27, %r4;
	@%p67 bra 	$L__BB8_45;
	mul.wide.s32 	%rd48, %r27, 4;
	add.s64 	%rd49, %rd6, %rd48;
	ld.global.u32 	%r147, [%rd49];
	setp.gt.s32 	%p68, %r147, 0;
	selp.u32 	%r148, 1, 0, %p68;
	add.s64 	%rd50, %rd7, %rd48;
	st.global.u32 	[%rd50], %r148;
$L__BB8_45:
	add.s32 	%r28, %r25, 384;
	setp.ge.s32 	%p69, %r28, %r4;
	@%p69 bra 	$L__BB8_47;
	mul.wide.s32 	%rd51, %r28, 4;
	add.s64 	%rd52, %rd6, %rd51;
	ld.global.u32 	%r149, [%rd52];
	setp.gt.s32 	%p70, %r149, 0;
	selp.u32 	%r150, 1, 0, %p70;
	add.s64 	%rd53, %rd7, %rd51;
	st.global.u32 	[%rd53], %r150;
$L__BB8_47:
	add.s32 	%r164, %r164, 4;
$L__BB8_48:
	setp.eq.s32 	%p71, %r24, 0;
	@%p71 bra 	$L__BB8_58;
	setp.eq.s32 	%p72, %r24, 1;
	@%p72 bra 	$L__BB8_55;
	shl.b32 	%r151, %r164, 7;
	add.s32 	%r31, %r151, %r6;
	setp.ge.s32 	%p73, %r31, %r4;
	@%p73 bra 	$L__BB8_52;
	mul.wide.s32 	%rd54, %r31, 4;
	add.s64 	%rd55, %rd6, %rd54;
	ld.global.u32 	%r152, [%rd55];
	setp.gt.s32 	%p74, %r152, 0;
	selp.u32 	%r153, 1, 0, %p74;
	add.s64 	%rd56, %rd7, %rd54;
	st.global.u32 	[%rd56], %r153;
$L__BB8_52:
	add.s32 	%r32, %r31, 128;
	setp.ge.s32 	%p75, %r32, %r4;
	@%p75 bra 	$L__BB8_54;
	mul.wide.s32 	%rd57, %r32, 4;
	add.s64 	%rd58, %rd6, %rd57;
	ld.global.u32 	%r154, [%rd58];
	setp.gt.s32 	%p76, %r154, 0;
	selp.u32 	%r155, 1, 0, %p76;
	add.s64 	%rd59, %rd7, %rd57;
	st.global.u32 	[%rd59], %r155;
$L__BB8_54:
	add.s32 	%r164, %r164, 2;
$L__BB8_55:
	and.b32  	%r156, %r49, 1;
	setp.eq.b32 	%p77, %r156, 1;
	not.pred 	%p78, %p77;
	@%p78 bra 	$L__BB8_58;
	shl.b32 	%r157, %r164, 7;
	add.s32 	%r35, %r157, %r6;
	setp.ge.s32 	%p79, %r35, %r4;
	@%p79 bra 	$L__BB8_58;
	mul.wide.s32 	%rd60, %r35, 4;
	add.s64 	%rd61, %rd6, %rd60;
	ld.global.u32 	%r158, [%rd61];
	setp.gt.s32 	%p80, %r158, 0;
	selp.u32 	%r159, 1, 0, %p80;
	add.s64 	%rd62, %rd7, %rd60;
	st.global.u32 	[%rd62], %r159;
$L__BB8_58:
	ret;

}
	// .globl	_ZN3cub18CUB_300001_SM_10006detail9transform16transform_kernelINS2_10policy_hubILb1EN4cuda3std3__45tupleIJN6thrust24THRUST_300001_SM_1000_NS6detail15normal_iteratorINSA_10device_ptrIiEEEEEEEE10policy1000El17ThresholdToBinarySF_JPiEEEvT0_iT1_T2_DpNS2_10kernel_argIT3_EE
.visible .entry _ZN3cub18CUB_300001_SM_10006detail9transform16transform_kernelINS2_10policy_hubILb1EN4cuda3std3__45tupleIJN6thrust24THRUST_300001_SM_1000_NS6detail15normal_iteratorINSA_10device_ptrIiEEEEEEEE10policy1000El17ThresholdToBinarySF_JPiEEEvT0_iT1_T2_DpNS2_10kernel_argIT3_EE(
	.param .u64 _ZN3cub18CUB_300001_SM_10006detail9transform16transform_kernelINS2_10policy_hubILb1EN4cuda3std3__45tupleIJN6thrust24THRUST_300001_SM_1000_NS6detail15normal_iteratorINSA_10device_ptrIiEEEEEEEE10policy1000El17ThresholdToBinarySF_JPiEEEvT0_iT1_T2_DpNS2_10kernel_argIT3_EE_param_0,
	.param .u32 _ZN3cub18CUB_300001_SM_10006detail9transform16transform_kernelINS2_10policy_hubILb1EN4cuda3std3__45tupleIJN6thrust24THRUST_300001_SM_1000_NS6detail15normal_iteratorINSA_10device_ptrIiEEEEEEEE10policy1000El17ThresholdToBinarySF_JPiEEEvT0_iT1_T2_DpNS2_10kernel_argIT3_EE_param_1,
	.param .align 1 .b8 _ZN3cub18CUB_300001_SM_10006detail9transform16transform_kernelINS2_10policy_hubILb1EN4cuda3std3__45tupleIJN6thrust24THRUST_300001_SM_1000_NS6detail15normal_iteratorINSA_10device_ptrIiEEEEEEEE10policy1000El17ThresholdToBinarySF_JPiEEEvT0_iT1_T2_DpNS2_10kernel_argIT3_EE_param_2[1],
	.param .align 8 .b8 _ZN3cub18CUB_300001_SM_10006detail9transform16transform_kernelINS2_10policy_hubILb1EN4cuda3std3__45tupleIJN6thrust24THRUST_300001_SM_1000_NS6detail15normal_iteratorINSA_10device_ptrIiEEEEEEEE10policy1000El17ThresholdToBinarySF_JPiEEEvT0_iT1_T2_DpNS2_10kernel_argIT3_EE_param_3[8],
	.param .align 8 .b8 _ZN3cub18CUB_300001_SM_10006detail9transform16transform_kernelINS2_10policy_hubILb1EN4cuda3std3__45tupleIJN6thrust24THRUST_300001_SM_1000_NS6detail15normal_iteratorINSA_10device_ptrIiEEEEEEEE10policy1000El17ThresholdToBinarySF_JPiEEEvT0_iT1_T2_DpNS2_10kernel_argIT3_EE_param_4[16]
)
.maxntid 128
{
	.reg .pred 	%p<81>;
	.reg .b32 	%r<169>;
	.reg .b64 	%rd<71>;

	ld.param.u64 	%rd16, [_ZN3cub18CUB_300001_SM_10006detail9transform16transform_kernelINS2_10policy_hubILb1EN4cuda3std3__45tupleIJN6thrust24THRUST_300001_SM_1000_NS6detail15normal_iteratorINSA_10device_ptrIiEEEEEEEE10policy1000El17ThresholdToBinarySF_JPiEEEvT0_iT1_T2_DpNS2_10kernel_argIT3_EE_param_0];
	ld.param.u64 	%rd17, [_ZN3cub18CUB_300001_SM_10006detail9transform16transform_kernelINS2_10policy_hubILb1EN4cuda3std3__45tupleIJN6thrust24THRUST_300001_SM_1000_NS6detail15normal_iteratorINSA_10device_ptrIiEEEEEEEE10policy1000El17ThresholdToBinarySF_JPiEEEvT0_iT1_T2_DpNS2_10kernel_argIT3_EE_param_4];
	ld.param.u64 	%rd18, [_ZN3cub18CUB_300001_SM_10006detail9transform16transform_kernelINS2_10policy_hubILb1EN4cuda3std3__45tupleIJN6thrust24THRUST_300001_SM_1000_NS6detail15normal_iteratorINSA_10device_ptrIiEEEEEEEE10policy1000El17ThresholdToBinarySF_JPiEEEvT0_iT1_T2_DpNS2_10kernel_argIT3_EE_param_3];
	ld.param.u32 	%r47, [_ZN3cub18CUB_300001_SM_10006detail9transform16transform_kernelINS2_10policy_hubILb1EN4cuda3std3__45tupleIJN6thrust24THRUST_300001_SM_1000_NS6detail15normal_iteratorINSA_10device_ptrIiEEEEEEEE10policy1000El17ThresholdToBinarySF_JPiEEEvT0_iT1_T2_DpNS2_10kernel_argIT3_EE_param_1];
	cvta.to.global.u64 	%rd1, %rd18;
	cvta.to.global.u64 	%rd2, %rd17;
	shl.b32 	%r1, %r47, 7;
	mov.u32 	%r48, %ctaid.x;
	cvt.u64.u32 	%rd19, %r48;
	cvt.s64.s32 	%rd20, %r1;
	mul.lo.s64 	%rd3, %rd20, %rd19;
	sub.s64 	%rd21, %rd16, %rd3;
	min.s64 	%rd22, %rd21, %rd20;
	cvt.u32.u64 	%r2, %rd22;
	shl.b32 	%r3, %r2, 2;
	mov.u32 	%r4, %tid.x;
	shl.b32 	%r157, %r4, 7;
	setp.ge.s32 	%p1, %r157, %r3;
	@%p1 bra 	$L__BB9_3;
	shl.b64 	%rd23, %rd3, 2;
	add.s64 	%rd24, %rd2, %rd23;
	mul.wide.u32 	%rd25, %r4, 128;
	add.s64 	%rd69, %rd24, %rd25;
$L__BB9_2:
	.pragma "nounroll";
	// begin inline asm
	prefetch.global.L2 [%rd69];
	// end inline asm
	add.s32 	%r157, %r157, 16384;
	add.s64 	%rd69, %rd69, 16384;
	setp.lt.s32 	%p2, %r157, %r3;
	@%p2 bra 	$L__BB9_2;
$L__BB9_3:
	shl.b64 	%rd27, %rd3, 2;
	add.s64 	%rd7, %rd2, %rd27;
	add.s64 	%rd8, %rd1, %rd27;
	setp.eq.s32 	%p3, %r1, %r2;
	@%p3 bra 	$L__BB9_45;
	setp.lt.s32 	%p4, %r47, 1;
	@%p4 bra 	$L__BB9_58;
	and.b32  	%r8, %r47, 7;
	setp.lt.u32 	%p5, %r47, 8;
	mov.b32 	%r166, 0;
	@%p5 bra 	$L__BB9_24;
	and.b32  	%r166, %r47, 2147483640;
	mov.b32 	%r160, 0;
$L__BB9_7:
	.pragma "nounroll";
	shl.b32 	%r51, %r160, 7;
	add.s32 	%r19, %r51, %r4;
	setp.ge.s32 	%p6, %r19, %r2;
	@%p6 bra 	$L__BB9_9;
	mul.wide.u32 	%rd28, %r19, 4;
	add.s64 	%rd29, %rd7, %rd28;
	ld.global.u32 	%r52, [%rd29];
	setp.gt.s32 	%p7, %r52, 0;
	selp.u32 	%r53, 1, 0, %p7;
	add.s64 	%rd30, %rd8, %rd28;
	st.global.u32 	[%rd30], %r53;
$L__BB9_9:
	add.s32 	%r54, %r19, 128;
	setp.ge.s32 	%p8, %r54, %r2;
	mul.wide.s32 	%rd31, %r54, 4;
	add.s64 	%rd12, %rd7, %rd31;
	add.s64 	%rd13, %rd8, %rd31;
	@%p8 bra 	$L__BB9_11;
	ld.global.u32 	%r55, [%rd12];
	setp.gt.s32 	%p9, %r55, 0;
	selp.u32 	%r56, 1, 0, %p9;
	st.global.u32 	[%rd13], %r56;
$L__BB9_11:
	add.s32 	%r57, %r19, 256;
	setp.ge.s32 	%p10, %r57, %r2;
	@%p10 bra 	$L__BB9_13;
	ld.global.u32 	%r58, [%rd12+512];
	setp.gt.s32 	%p11, %r58, 0;
	selp.u32 	%r59, 1, 0, %p11;
	st.global.u32 	[%rd13+512], %r59;
$L__BB9_13:
	add.s32 	%r60, %r19, 384;
	setp.ge.s32 	%p12, %r60, %r2;
	@%p12 bra 	$L__BB9_15;
	ld.global.u32 	%r61, [%rd12+1024];
	setp.gt.s32 	%p13, %r61, 0;
	selp.u32 	%r62, 1, 0, %p13;
	st.global.u32 	[%rd13+1024], %r62;
$L__BB9_15:
	add.s32 	%r63, %r19, 512;
	setp.ge.s32 	%p14, %r63, %r2;
	@%p14 bra 	$L__BB9_17;
	ld.global.u32 	%r64, [%rd12+1536];
	setp.gt.s32 	%p15, %r64, 0;
	selp.u32 	%r65, 1, 0, %p15;
	st.global.u32 	[%rd13+1536], %r65;
$L__BB9_17:
	add.s32 	%r66, %r19, 640;
	setp.ge.s32 	%p16, %r66, %r2;
	@%p16 bra 	$L__BB9_19;
	ld.global.u32 	%r67, [%rd12+2048];
	setp.gt.s32 	%p17, %r67, 0;
	selp.u32 	%r68, 1, 0, %p17;
	st.global.u32 	[%rd13+2048], %r68;
$L__BB9_19:
	add.s32 	%r69, %r19, 768;
	setp.ge.s32 	%p18, %r69, %r2;
	@%p18 bra 	$L__BB9_21;
	ld.global.u32 	%r70, [%rd12+2560];
	setp.gt.s32 	%p19, %r70, 0;
	selp.u32 	%r71, 1, 0, %p19;
	st.global.u32 	[%rd13+2560], %r71;
$L__BB9_21:
	add.s32 	%r72, %r19, 896;
	setp.ge.s32 	%p20, %r72, %r2;
	@%p20 bra 	$L__BB9_23;
	ld.global.u32 	%r73, [%rd12+3072];
	setp.gt.s32 	%p21, %r73, 0;
	selp.u32 	%r74, 1, 0, %p21;
	st.global.u32 	[%rd13+3072], %r74;
$L__BB9_23:
	add.s32 	%r160, %r160, 8;
	setp.eq.s32 	%p22, %r160, %r166;
	@%p22 bra 	$L__BB9_24;
	bra.uni 	$L__BB9_7;
$L__BB9_24:
	setp.eq.s32 	%p23, %r8, 0;
	@%p23 bra 	$L__BB9_58;
	and.b32  	%r35, %r47, 3;
	setp.lt.u32 	%p24, %r8, 4;
	@%p24 bra 	$L__BB9_35;
	shl.b32 	%r75, %r166, 7;
	add.s32 	%r36, %r75, %r4;
	setp.ge.s32 	%p25, %r36, %r2;
	@%p25 bra 	$L__BB9_28;
	mul.wide.s32 	%rd32, %r36, 4;
	add.s64 	%rd33, %rd7, %rd32;
	ld.global.u32 	%r76, [%rd33];
	setp.gt.s32 	%p26, %r76, 0;
	selp.u32 	%r77, 1, 0, %p26;
	add.s64 	%rd34, %rd8, %rd32;
	st.global.u32 	[%rd34], %r77;
$L__BB9_28:
	add.s32 	%r37, %r36, 128;
	setp.ge.s32 	%p27, %r37, %r2;
	@%p27 bra 	$L__BB9_30;
	mul.wide.s32 	%rd35, %r37, 4;
	add.s64 	%rd36, %rd7, %rd35;
	ld.global.u32 	%r78, [%rd36];
	setp.gt.s32 	%p28, %r78, 0;
	selp.u32 	%r79, 1, 0, %p28;
	add.s64 	%rd37, %rd8, %rd35;
	st.global.u32 	[%rd37], %r79;
$L__BB9_30:
	add.s32 	%r38, %r36, 256;
	setp.ge.s32 	%p29, %r38, %r2;
	@%p29 bra 	$L__BB9_32;
	mul.wide.s32 	%rd38, %r38, 4;
	add.s64 	%rd39, %rd7, %rd38;
	ld.global.u32 	%r80, [%rd39];
	setp.gt.s32 	%p30, %r80, 0;
	selp.u32 	%r81, 1, 0, %p30;
	add.s64 	%rd40, %rd8, %rd38;
	st.global.u32 	[%rd40], %r81;
$L__BB9_32:
	add.s32 	%r39, %r36, 384;
	setp.ge.s32 	%p31, %r39, %r2;
	@%p31 bra 	$L__BB9_34;
	mul.wide.s32 	%rd41, %r39, 4;
	add.s64 	%rd42, %rd7, %rd41;
	ld.global.u32 	%r82, [%rd42];
	setp.gt.s32 	%p32, %r82, 0;
	selp.u32 	%r83, 1, 0, %p32;
	add.s64 	%rd43, %rd8, %rd41;
	st.global.u32 	[%rd43], %r83;
$L__BB9_34:
	add.s32 	%r166, %r166, 4;
$L__BB9_35:
	setp.eq.s32 	%p33, %r35, 0;
	@%p33 bra 	$L__BB9_58;
	setp.eq.s32 	%p34, %r35, 1;
	@%p34 bra 	$L__BB9_42;
	shl.b32 	%r84, %r166, 7;
	add.s32 	%r42, %r84, %r4;
	setp.ge.s32 	%p35, %r42, %r2;
	@%p35 bra 	$L__BB9_39;
	mul.wide.s32 	%rd44, %r42, 4;
	add.s64 	%rd45, %rd7, %rd44;
	ld.global.u32 	%r85, [%rd45];
	setp.gt.s32 	%p36, %r85, 0;
	selp.u32 	%r86, 1, 0, %p36;
	add.s64 	%rd46, %rd8, %rd44;
	st.global.u32 	[%rd46], %r86;
$L__BB9_39:
	add.s32 	%r43, %r42, 128;
	setp.ge.s32 	%p37, %r43, %r2;
	@%p37 bra 	$L__BB9_41;
	mul.wide.s32 	%rd47, %r43, 4;
	add.s64 	%rd48, %rd7, %rd47;
	ld.global.u32 	%r87, [%rd48];
	setp.gt.s32 	%p38, %r87, 0;
	selp.u32 	%r88, 1, 0, %p38;
	add.s64 	%rd49, %rd8, %rd47;
	st.global.u32 	[%rd49], %r88;
$L__BB9_41:
	add.s32 	%r166, %r166, 2;
$L__BB9_42:
	and.b32  	%r89, %r47, 1;
	setp.eq.b32 	%p39, %r89, 1;
	not.pred 	%p40, %p39;
	@%p40 bra 	$L__BB9_58;
	shl.b32 	%r90, %r166, 7;
	add.s32 	%r46, %r90, %r4;
	setp.ge.s32 	%p41, %r46, %r2;
	@%p41 bra 	$L__BB9_58;
	mul.wide.s32 	%rd50, %r46, 4;
	add.s64 	%rd51, %rd7, %rd50;
	ld.global.u32 	%r91, [%rd51];
	setp.gt.s32 	%p42, %r91, 0;
	selp.u32 	%r92, 1, 0, %p42;
	add.s64 	%rd52, %rd8, %rd50;
	st.global.u32 	[%rd52], %r92;
	bra.uni 	$L__BB9_58;
$L__BB9_45:
	setp.lt.s32 	%p43, %r47, 1;
	@%p43 bra 	$L__BB9_58;
	and.b32  	%r10, %r47, 15;
	setp.lt.u32 	%p44, %r47, 16;
	mov.b32 	%r162, 0;
	@%p44 bra 	$L__BB9_49;
	and.b32  	%r162, %r47, 2147483632;
	neg.s32 	%r159, %r162;
	add.s32 	%r158, %r4, 1152;
	mul.wide.u32 	%rd70, %r4, 4;
$L__BB9_48:
	.pragma "nounroll";
	mul.wide.s32 	%rd53, %r158, 4;
	add.s64 	%rd54, %rd53, 1536;
	add.s64 	%rd55, %rd7, %rd70;
	ld.global.u32 	%r94, [%rd55];
	setp.gt.s32 	%p45, %r94, 0;
	selp.u32 	%r95, 1, 0, %p45;
	add.s64 	%rd56, %rd8, %rd70;
	st.global.u32 	[%rd56], %r95;
	ld.global.u32 	%r96, [%rd55+512];
	setp.gt.s32 	%p46, %r96, 0;
	selp.u32 	%r97, 1, 0, %p46;
	st.global.u32 	[%rd56+512], %r97;
	ld.global.u32 	%r98, [%rd55+1024];
	setp.gt.s32 	%p47, %r98, 0;
	selp.u32 	%r99, 1, 0, %p47;
	st.global.u32 	[%rd56+1024], %r99;
	ld.global.u32 	%r100, [%rd55+1536];
	setp.gt.s32 	%p48, %r100, 0;
	selp.u32 	%r101, 1, 0, %p48;
	st.global.u32 	[%rd56+1536], %r101;
	ld.global.u32 	%r102, [%rd55+2048];
	setp.gt.s32 	%p49, %r102, 0;
	selp.u32 	%r103, 1, 0, %p49;
	st.global.u32 	[%rd56+2048], %r103;
	ld.global.u32 	%r104, [%rd55+2560];
	setp.gt.s32 	%p50, %r104, 0;
	selp.u32 	%r105, 1, 0, %p50;
	st.global.u32 	[%rd56+2560], %r105;
	ld.global.u32 	%r106, [%rd55+3072];
	setp.gt.s32 	%p51, %r106, 0;
	selp.u32 	%r107, 1, 0, %p51;
	st.global.u32 	[%rd56+3072], %r107;
	ld.global.u32 	%r108, [%rd55+3584];
	setp.gt.s32 	%p52, %r108, 0;
	selp.u32 	%r109, 1, 0, %p52;
	st.global.u32 	[%rd56+3584], %r109;
	ld.global.u32 	%r110, [%rd55+4096];
	setp.gt.s32 	%p53, %r110, 0;
	selp.u32 	%r111, 1, 0, %p53;
	st.global.u32 	[%rd56+4096], %r111;
	add.s64 	%rd57, %rd7, %rd54;
	ld.global.u32 	%r112, [%rd57+-1536];
	setp.gt.s32 	%p54, %r112, 0;
	selp.u32 	%r113, 1, 0, %p54;
	add.s64 	%rd58, %rd8, %rd54;
	st.global.u32 	[%rd58+-1536], %r113;
	ld.global.u32 	%r114, [%rd57+-1024];
	setp.gt.s32 	%p55, %r114, 0;
	selp.u32 	%r115, 1, 0, %p55;
	st.global.u32 	[%rd58+-1024], %r115;
	ld.global.u32 	%r116, [%rd57+-512];
	setp.gt.s32 	%p56, %r116, 0;
	selp.u32 	%r117, 1, 0, %p56;
	st.global.u32 	[%rd58+-512], %r117;
	ld.global.u32 	%r118, [%rd57];
	setp.gt.s32 	%p57, %r118, 0;
	selp.u32 	%r119, 1, 0, %p57;
	st.global.u32 	[%rd58], %r119;
	ld.global.u32 	%r120, [%rd57+512];
	setp.gt.s32 	%p58, %r120, 0;
	selp.u32 	%r121, 1, 0, %p58;
	st.global.u32 	[%rd58+512], %r121;
	ld.global.u32 	%r122, [%rd57+1024];
	setp.gt.s32 	%p59, %r122, 0;
	selp.u32 	%r123, 1, 0, %p59;
	st.global.u32 	[%rd58+1024], %r123;
	ld.global.u32 	%r124, [%rd57+1536];
	setp.gt.s32 	%p60, %r124, 0;
	selp.u32 	%r125, 1, 0, %p60;
	st.global.u32 	[%rd58+1536], %r125;
	add.s32 	%r159, %r159, 16;
	add.s32 	%r158, %r158, 2048;
	add.s64 	%rd70, %rd70, 8192;
	setp.eq.s32 	%p61, %r159, 0;
	@%p61 bra 	$L__BB9_49;
	bra.uni 	$L__BB9_48;
$L__BB9_49:
	setp.eq.s32 	%p62, %r10, 0;
	@%p62 bra 	$L__BB9_58;
	and.b32  	%r22, %r47, 7;
	setp.lt.u32 	%p63, %r10, 8;
	@%p63 bra 	$L__BB9_52;
	shl.b32 	%r126, %r162, 7;
	add.s32 	%r127, %r126, %r4;
	mul.wide.s32 	%rd59, %r127, 4;
	add.s64 	%rd60, %rd7, %rd59;
	ld.global.u32 	%r128, [%rd60];
	setp.gt.s32 	%p64, %r128, 0;
	selp.u32 	%r129, 1, 0, %p64;
	add.s64 	%rd61, %rd8, %rd59;
	st.global.u32 	[%rd61], %r129;
	ld.global.u32 	%r130, [%rd60+512];
	setp.gt.s32 	%p65, %r130, 0;
	selp.u32 	%r131, 1, 0, %p65;
	st.global.u32 	[%rd61+512], %r131;
	ld.global.u32 	%r132, [%rd60+1024];
	setp.gt.s32 	%p66, %r132, 0;
	selp.u32 	%r133, 1, 0, %p66;
	st.global.u32 	[%rd61+1024], %r133;
	ld.global.u32 	%r134, [%rd60+1536];
	setp.gt.s32 	%p67, %r134, 0;
	selp.u32 	%r135, 1, 0, %p67;
	st.global.u32 	[%rd61+1536], %r135;
	ld.global.u32 	%r136, [%rd60+2048];
	setp.gt.s32 	%p68, %r136, 0;
	selp.u32 	%r137, 1, 0, %p68;
	st.global.u32 	[%rd61+2048], %r137;
	ld.global.u32 	%r138, [%rd60+2560];
	setp.gt.s32 	%p69, %r138, 0;
	selp.u32 	%r139, 1, 0, %p69;
	st.global.u32 	[%rd61+2560], %r139;
	ld.global.u32 	%r140, [%rd60+3072];
	setp.gt.s32 	%p70, %r140, 0;
	selp.u32 	%r141, 1, 0, %p70;
	st.global.u32 	[%rd61+3072], %r141;
	ld.global.u32 	%r142, [%rd60+3584];
	setp.gt.s32 	%p71, %r142, 0;
	selp.u32 	%r143, 1, 0, %p71;
	st.global.u32 	[%rd61+3584], %r143;
	add.s32 	%r162, %r162, 8;
$L__BB9_52:
	setp.eq.s32 	%p72, %r22, 0;
	@%p72 bra 	$L__BB9_58;
	and.b32  	%r25, %r47, 3;
	setp.lt.u32 	%p73, %r22, 4;
	@%p73 bra 	$L__BB9_55;
	shl.b32 	%r144, %r162, 7;
	add.s32 	%r145, %r144, %r4;
	mul.wide.s32 	%rd62, %r145, 4;
	add.s64 	%rd63, %rd7, %rd62;
	ld.global.u32 	%r146, [%rd63];
	setp.gt.s32 	%p74, %r146, 0;
	selp.u32 	%r147, 1, 0, %p74;
	add.s64 	%rd64, %rd8, %rd62;
	st.global.u32 	[%rd64], %r147;
	ld.global.u32 	%r148, [%rd63+512];
	setp.gt.s32 	%p75, %r148, 0;
	selp.u32 	%r149, 1, 0, %p75;
	st.global.u32 	[%rd64+512], %r149;
	ld.global.u32 	%r150, [%rd63+1024];
	setp.gt.s32 	%p76, %r150, 0;
	selp.u32 	%r151, 1, 0, %p76;
	st.global.u32 	[%rd64+1024], %r151;
	ld.global.u32 	%r152, [%rd63+1536];
	setp.gt.s32 	%p77, %r152, 0;
	selp.u32 	%r153, 1, 0, %p77;
	st.global.u32 	[%rd64+1536], %r153;
	add.s32 	%r162, %r162, 4;
$L__BB9_55:
	setp.eq.s32 	%p78, %r25, 0;
	@%p78 bra 	$L__BB9_58;
	shl.b32 	%r154, %r162, 7;
	add.s32 	%r165, %r4, %r154;
	neg.s32 	%r164, %r25;
$L__BB9_57:
	.pragma "nounroll";
	mul.wide.s32 	%rd66, %r165, 4;
	add.s64 	%rd67, %rd8, %rd66;
	add.s64 	%rd68, %rd7, %rd66;
	ld.global.u32 	%r155, [%rd68];
	setp.gt.s32 	%p79, %r155, 0;
	selp.u32 	%r156, 1, 0, %p79;
	st.global.u32 	[%rd67], %r156;
	add.s32 	%r165, %r165, 128;
	add.s32 	%r164, %r164, 1;
	setp.eq.s32 	%p80, %r164, 0;
	@%p80 bra 	$L__BB9_58;
	bra.uni 	$L__BB9_57;
$L__BB9_58:
	ret;

}
	// .globl	_ZN3cub18CUB_300001_SM_10006detail6reduce28DeviceReduceSingleTileKernelINS2_10policy_hubIijN4cuda3std3__44plusIiEEE10Policy1000EN6thrust24THRUST_300001_SM_1000_NS6detail15normal_iteratorINSD_10device_ptrIiEEEEPijS9_iiNS7_10__identityEEEvT0_T1_T2_T3_T4_T6_
.visible .entry _ZN3cub18CUB_300001_SM_10006detail6reduce28DeviceReduceSingleTileKernelINS2_10policy_hubIijN4cuda3std3__44plusIiEEE10Policy1000EN6thrust24THRUST_300001_SM_1000_NS6detail15normal_iteratorINSD_10device_ptrIiEEEEPijS9_iiNS7_10__identityEEEvT0_T1_T2_T3_T4_T6_(
	.param .align 8 .b8 _ZN3cub18CUB_300001_SM_10006detail6reduce28DeviceReduceSingleTileKernelINS2_10policy_hubIijN4cuda3std3__44plusIiEEE10Policy1000EN6thrust24THRUST_300001_SM_1000_NS6detail15normal_iteratorINSD_10device_ptrIiEEEEPijS9_iiNS7_10__identityEEEvT0_T1_T2_T3_T4_T6__param_0[8],
	.param .u64 .ptr .align 1 _ZN3cub18CUB_300001_SM_10006detail6reduce28DeviceReduceSingleTileKernelINS2_10policy_hubIijN4cuda3std3__44plusIiEEE10Policy1000EN6thrust24THRUST_300001_SM_1000_NS6detail15normal_iteratorINSD_10device_ptrIiEEEEPijS9_iiNS7_10__identityEEEvT0_T1_T2_T3_T4_T6__param_1,
	.param .u32 _ZN3cub18CUB_300001_SM_10006detail6reduce28DeviceReduceSingleTileKernelINS2_10policy_hubIijN4cuda3std3__44plusIiEEE10Policy1000EN6thrust24THRUST_300001_SM_1000_NS6detail15normal_iteratorINSD_10device_ptrIiEEEEPijS9_iiNS7_10__identityEEEvT0_T1_T2_T3_T4_T6__param_2,
	.param .align 1 .b8 _ZN3cub18CUB_300001_SM_10006detail6reduce28DeviceReduceSingleTileKernelINS2_10policy_hubIijN4cuda3std3__44plusIiEEE10Policy1000EN6thrust24THRUST_300001_SM_1000_NS6detail15normal_iteratorINSD_10device_ptrIiEEEEPijS9_iiNS7_10__identityEEEvT0_T1_T2_T3_T4_T6__param_3[1],
	.param .u32 _ZN3cub18CUB_300001_SM_10006detail6reduce28DeviceReduceSingleTileKernelINS2_10policy_hubIijN4cuda3std3__44plusIiEEE10Policy1000EN6thrust24THRUST_300001_SM_1000_NS6detail15normal_iteratorINSD_10device_ptrIiEEEEPijS9_iiNS7_10__identityEEEvT0_T1_T2_T3_T4_T6__param_4,
	.param .align 1 .b8 _ZN3cub18CUB_300001_SM_10006detail6reduce28DeviceReduceSingleTileKernelINS2_10policy_hubIijN4cuda3std3__44plusIiEEE10Policy1000EN6thrust24THRUST_300001_SM_1000_NS6detail15normal_iteratorINSD_10device_ptrIiEEEEPijS9_iiNS7_10__identityEEEvT0_T1_T2_T3_T4_T6__param_5[1]
)
.maxntid 256
.minnctapersm 1
{
	.reg .pred 	%p<59>;
	.reg .b32 	%r<511>;
	.reg .b64 	%rd<84>;
	// demoted variable
	.shared .align 4 .b8 _ZZN3cub18CUB_300001_SM_10006detail6reduce28DeviceReduceSingleTileKernelINS2_10policy_hubIijN4cuda3std3__44plusIiEEE10Policy1000EN6thrust24THRUST_300001_SM_1000_NS6detail15normal_iteratorINSD_10device_ptrIiEEEEPijS9_iiNS7_10__identityEEEvT0_T1_T2_T3_T4_T6_E12temp_storage[44];
	ld.param.u64 	%rd9, [_ZN3cub18CUB_300001_SM_10006detail6reduce28DeviceReduceSingleTileKernelINS2_10policy_hubIijN4cuda3std3__44plusIiEEE10Policy1000EN6thrust24THRUST_300001_SM_1000_NS6detail15normal_iteratorINSD_10device_ptrIiEEEEPijS9_iiNS7_10__identityEEEvT0_T1_T2_T3_T4_T6__param_0];
	ld.param.u64 	%rd10, [_ZN3cub18CUB_300001_SM_10006detail6reduce28DeviceReduceSingleTileKernelINS2_10policy_hubIijN4cuda3std3__44plusIiEEE10Policy1000EN6thrust24THRUST_300001_SM_1000_NS6detail15normal_iteratorINSD_10device_ptrIiEEEEPijS9_iiNS7_10__identityEEEvT0_T1_T2_T3_T4_T6__param_1];
	ld.param.u32 	%r90, [_ZN3cub18CUB_300001_SM_10006detail6reduce28DeviceReduceSingleTileKernelINS2_10policy_hubIijN4cuda3std3__44plusIiEEE10Policy1000EN6thrust24THRUST_300001_SM_1000_NS6detail15normal_iteratorINSD_10device_ptrIiEEEEPijS9_iiNS7_10__identityEEEvT0_T1_T2_T3_T4_T6__param_2];
	ld.param.u32 	%r91, [_ZN3cub18CUB_300001_SM_10006detail6reduce28DeviceReduceSingleTileKernelINS2_10policy_hubIijN4cuda3std3__44plusIiEEE10Policy1000EN6thrust24THRUST_300001_SM_1000_NS6detail15normal_iteratorINSD_10device_ptrIiEEEEPijS9_iiNS7_10__identityEEEvT0_T1_T2_T3_T4_T6__param_4];
	cvta.to.global.u64 	%rd1, %rd10;
	setp.ne.s32 	%p1, %r90, 0;
	@%p1 bra 	$L__BB10_3;
	mov.u32 	%r471, %tid.x;
	setp.ne.s32 	%p58, %r471, 0;
	@%p58 bra 	$L__BB10_52;
	st.global.u32 	[%rd1], %r91;
	bra.uni 	$L__BB10_52;
$L__BB10_3:
	cvta.to.global.u64 	%rd2, %rd9;
	setp.gt.u32 	%p2, %r90, 4095;
	@%p2 bra 	$L__BB10_28;
	mov.u32 	%r1, %tid.x;
	setp.ge.u32 	%p24, %r1, %r90;
	mov.b32 	%r488, 0;
	mov.u32 	%r478, %r1;
	@%p24 bra 	$L__BB10_6;
	mul.wide.u32 	%rd73, %r1, 4;
	add.s64 	%rd74, %rd2, %rd73;
	ld.global.u32 	%r488, [%rd74];
	add.s32 	%r478, %r1, 256;
$L__BB10_6:
	setp.ge.u32 	%p25, %r478, %r90;
	@%p25 bra 	$L__BB10_19;
	not.b32 	%r298, %r478;
	add.s32 	%r299, %r90, %r298;
	shr.u32 	%r300, %r299, 8;
	add.s32 	%r6, %r300, 1;
	and.b32  	%r7, %r6, 15;
	setp.lt.u32 	%p26, %r299, 3840;
	@%p26 bra 	$L__BB10_10;
	and.b32  	%r301, %r6, 33554416;
	neg.s32 	%r474, %r301;
	mul.wide.u32 	%rd75, %r478, 4;
	add.s64 	%rd76, %rd75, %rd2;
	add.s64 	%rd82, %rd76, 8192;
$L__BB10_9:
	.pragma "nounroll";
	ld.global.u32 	%r302, [%rd82+-8192];
	add.s32 	%r303, %r302, %r488;
	ld.global.u32 	%r304, [%rd82+-7168];
	add.s32 	%r305, %r304, %r303;
	ld.global.u32 	%r306, [%rd82+-6144];
	add.s32 	%r307, %r306, %r305;
	ld.global.u32 	%r308, [%rd82+-5120];
	add.s32 	%r309, %r308, %r307;
	ld.global.u32 	%r310, [%rd82+-4096];
	add.s32 	%r311, %r310, %r309;
	ld.global.u32 	%r312, [%rd82+-3072];
	add.s32 	%r313, %r312, %r311;
	ld.global.u32 	%r314, [%rd82+-2048];
	add.s32 	%r315, %r314, %r313;
	ld.global.u32 	%r316, [%rd82+-1024];
	add.s32 	%r317, %r316, %r315;
	ld.global.u32 	%r318, [%rd82];
	add.s32 	%r319, %r318, %r317;
	ld.global.u32 	%r320, [%rd82+1024];
	add.s32 	%r321, %r320, %r319;
	ld.global.u32 	%r322, [%rd82+2048];
	add.s32 	%r323, %r322, %r321;
	ld.global.u32 	%r324, [%rd82+3072];
	add.s32 	%r325, %r324, %r323;
	ld.global.u32 	%r326, [%rd82+4096];
	add.s32 	%r327, %r326, %r325;
	ld.global.u32 	%r328, [%rd82+5120];
	add.s32 	%r329, %r328, %r327;
	ld.global.u32 	%r330, [%rd82+6144];
	add.s32 	%r331, %r330, %r329;
	ld.global.u32 	%r332, [%rd82+7168];
	add.s32 	%r488, %r332, %r331;
	add.s32 	%r478, %r478, 4096;
	add.s32 	%r474, %r474, 16;
	add.s64 	%rd82, %rd82, 16384;
	setp.ne.s32 	%p27, %r474, 0;
	@%p27 bra 	$L__BB10_9;
$L__BB10_10:
	setp.eq.s32 	%p28, %r7, 0;
	@%p28 bra 	$L__BB10_19;
	and.b32  	%r18, %r6, 7;
	setp.lt.u32 	%p29, %r7, 8;
	@%p29 bra 	$L__BB10_13;
	mul.wide.u32 	%rd77, %r478, 4;
	add.s64 	%rd78, %rd2, %rd77;
	ld.global.u32 	%r334, [%rd78];
	add.s32 	%r335, %r334, %r488;
	ld.global.u32 	%r336, [%rd78+1024];
	add.s32 	%r337, %r336, %r335;
	ld.global.u32 	%r338, [%rd78+2048];
	add.s32 	%r339, %r338, %r337;
	ld.global.u32 	%r340, [%rd78+3072];
	add.s32 	%r341, %r340, %r339;
	ld.global.u32 	%r342, [%rd78+4096];
	add.s32 	%r343, %r342, %r341;
	ld.global.u32 	%r344, [%rd78+5120];
	add.s32 	%r345, %r344, %r343;
	ld.global.u32 	%r346, [%rd78+6144];
	add.s32 	%r347, %r346, %r345;
	ld.global.u32 	%r348, [%rd78+7168];
	add.s32 	%r488, %r348, %r347;
	add.s32 	%r478, %r478, 2048;
$L__BB10_13:
	setp.eq.s32 	%p30, %r18, 0;
	@%p30 bra 	$L__BB10_19;
	and.b32  	%r24, %r6, 3;
	setp.lt.u32 	%p31, %r18, 4;
	@%p31 bra 	$L__BB10_16;
	mul.wide.u32 	%rd79, %r478, 4;
	add.s64 	%rd80, %rd2, %rd79;
	ld.global.u32 	%r350, [%rd80];
	add.s32 	%r351, %r350, %r488;
	ld.global.u32 	%r352, [%rd80+1024];
	add.s32 	%r353, %r352, %r351;
	ld.global.u32 	%r354, [%rd80+2048];
	add.s32 	%r355, %r354, %r353;
	ld.global.u32 	%r356, [%rd80+3072];
	add.s32 	%r488, %r356, %r355;
	add.s32 	%r478, %r478, 1024;
$L__BB10_16:
	setp.eq.s32 	%p32, %r24, 0;
	@%p32 bra 	$L__BB10_19;
	mul.wide.u32 	%rd81, %r478, 4;
	add.s64 	%rd83, %rd2, %rd81;
	neg.s32 	%r486, %r24;
$L__BB10_18:
	.pragma "nounroll";
	ld.global.u32 	%r357, [%rd83];
	add.s32 	%r488, %r357, %r488;
	add.s64 	%rd83, %rd83, 1024;
	add.s32 	%r486, %r486, 1;
	setp.ne.s32 	%p33, %r486, 0;
	@%p33 bra 	$L__BB10_18;
$L__BB10_19:
	setp.lt.u32 	%p34, %r90, 256;
	@%p34 bra 	$L__BB10_24;
	// begin inline asm
	mov.u32 %r421, %laneid;
	// end inline asm
	mov.b32 	%r424, 1;
	mov.b32 	%r445, 31;
	mov.b32 	%r446, -1;
	// begin inline asm
	shfl.sync.down.b32 %r422, %r488, %r424, %r445, %r446;
	// end inline asm
	setp.gt.s32 	%p50, %r421, 30;
	selp.b32 	%r447, 0, %r422, %p50;
	add.s32 	%r428, %r447, %r488;
	mov.b32 	%r429, 2;
	// begin inline asm
	shfl.sync.down.b32 %r427, %r428, %r429, %r445, %r446;
	// end inline asm
	setp.gt.s32 	%p51, %r421, 29;
	selp.b32 	%r448, 0, %r427, %p51;
	add.s32 	%r433, %r428, %r448;
	mov.b32 	%r434, 4;
	// begin inline asm
	shfl.sync.down.b32 %r432, %r433, %r434, %r445, %r446;
	// end inline asm
	setp.gt.s32 	%p52, %r421, 27;
	selp.b32 	%r449, 0, %r432, %p52;
	add.s32 	%r438, %r433, %r449;
	mov.b32 	%r439, 8;
	// begin inline asm
	shfl.sync.down.b32 %r437, %r438, %r439, %r445, %r446;
	// end inline asm
	setp.gt.s32 	%p53, %r421, 23;
	selp.b32 	%r450, 0, %r437, %p53;
	add.s32 	%r443, %r438, %r450;
	mov.b32 	%r444, 16;
	// begin inline asm
	shfl.sync.down.b32 %r442, %r443, %r444, %r445, %r446;
	// end inline asm
	setp.gt.s32 	%p54, %r421, 15;
	selp.b32 	%r451, 0, %r442, %p54;
	add.s32 	%r510, %r443, %r451;
	setp.ne.s32 	%p55, %r421, 0;
	@%p55 bra 	$L__BB10_22;
	shr.u32 	%r452, %r1, 3;
	and.b32  	%r453, %r452, 124;
	mov.u32 	%r454, _ZZN3cub18CUB_300001_SM_10006detail6reduce28DeviceReduceSingleTileKernelINS2_10policy_hubIijN4cuda3std3__44plusIiEEE10Policy1000EN6thrust24THRUST_300001_SM_1000_NS6detail15normal_iteratorINSD_10device_ptrIiEEEEPijS9_iiNS7_10__identityEEEvT0_T1_T2_T3_T4_T6_E12temp_storage;
	add.s32 	%r455, %r454, %r453;
	st.shared.u32 	[%r455+8], %r510;
$L__BB10_22:
	bar.sync 	0;
	setp.ne.s32 	%p56, %r1, 0;
	@%p56 bra 	$L__BB10_50;
	ld.shared.u32 	%r456, [_ZZN3cub18CUB_300001_SM_10006detail6reduce28DeviceReduceSingleTileKernelINS2_10policy_hubIijN4cuda3std3__44plusIiEEE10Policy1000EN6thrust24THRUST_300001_SM_1000_NS6detail15normal_iteratorINSD_10device_ptrIiEEEEPijS9_iiNS7_10__identityEEEvT0_T1_T2_T3_T4_T6_E12temp_storage+12];
	add.s32 	%r457, %r456, %r510;
	ld.shared.u32 	%r458, [_ZZN3cub18CUB_300001_SM_10006detail6reduce28DeviceReduceSingleTileKernelINS2_10policy_hubIijN4cuda3std3__44plusIiEEE10Policy1000EN6thrust24THRUST_300001_SM_1000_NS6detail15normal_iteratorINSD_10device_ptrIiEEEEPijS9_iiNS7_10__identityEEEvT0_T1_T2_T3_T4_T6_E12temp_storage+16];
	add.s32 	%r459, %r457, %r458;
	ld.shared.u32 	%r460, [_ZZN3cub18CUB_300001_SM_10006detail6reduce28DeviceReduceSingleTileKernelINS2_10policy_hubIijN4cuda3std3__44plusIiEEE10Policy1000EN6thrust24THRUST_300001_SM_1000_NS6detail15normal_iteratorINSD_10device_ptrIiEEEEPijS9_iiNS7_10__identityEEEvT0_T1_T2_T3_T4_T6_E12temp_storage+20];
	add.s32 	%r461, %r459, %r460;
	ld.shared.u32 	%r462, [_ZZN3cub18CUB_300001_SM_10006detail6reduce28DeviceReduceSingleTileKernelINS2_10policy_hubIijN4cuda3std3__44plusIiEEE10Policy1000EN6thrust24THRUST_300001_SM_1000_NS6detail15normal_iteratorINSD_10device_ptrIiEEEEPijS9_iiNS7_10__identityEEEvT0_T1_T2_T3_T4_T6_E12temp_storage+24];
	add.s32 	%r463, %r461, %r462;
	ld.shared.u32 	%r464, [_ZZN3cub18CUB_300001_SM_10006detail6reduce28DeviceReduceSingleTileKernelINS2_10policy_hubIijN4cuda3std3__44plusIiEEE10Policy1000EN6thrust24THRUST_300001_SM_1000_NS6detail15normal_iteratorINSD_10device_ptrIiEEEEPijS9_iiNS7_10__identityEEEvT0_T1_T2_T3_T4_T6_E12temp_storage+28];
	add.s32 	%r465, %r463, %r464;
	ld.shared.u32 	%r466, [_ZZN3cub18CUB_300001_SM_10006detail6reduce28DeviceReduceSingleTileKernelINS2_10policy_hubIijN4cuda3std3__44plusIiEEE10Policy1000EN6thrust24THRUST_300001_SM_1000_NS6detail15normal_iteratorINSD_10device_ptrIiEEEEPijS9_iiNS7_10__identityEEEvT0_T1_T2_T3_T4_T6_E12temp_storage+32];
	add.s32 	%r467, %r465, %r466;
	ld.shared.u32 	%r468, [_ZZN3cub18CUB_300001_SM_10006detail6reduce28DeviceReduceSingleTileKernelINS2_10policy_hubIijN4cuda3std3__44plusIiEEE10Policy1000EN6thrust24THRUST_300001_SM_1000_NS6detail15normal_iteratorINSD_10device_ptrIiEEEEPijS9_iiNS7_10__identityEEEvT0_T1_T2_T3_T4_T6_E12temp_storage+36];
	add.s32 	%r510, %r467, %r468;
	bra.uni 	$L__BB10_50;
$L__BB10_24:
	// begin inline asm
	mov.u32 %r358, %laneid;
	// end inline asm
	and.b32  	%r384, %r1, 992;
	add.s32 	%r385, %r384, 32;
	setp.gt.u32 	%p35, %r385, %r90;
	not.b32 	%r386, %r384;
	add.s32 	%r387, %r90, %r386;
	selp.b32 	%r382, %r387, 31, %p35;
	mov.b32 	%r361, 1;
	mov.b32 	%r383, -1;
	// begin inline asm
	shfl.sync.down.b32 %r359, %r488, %r361, %r382, %r383;
	// end inline asm
	setp.lt.s32 	%p36, %r358, %r382;
	selp.b32 	%r388, %r359, 0, %p36;
	add.s32 	%r365, %r388, %r488;
	mov.b32 	%r366, 2;
	// begin inline asm
	shfl.sync.down.b32 %r364, %r365, %r366, %r382, %r383;
	// end inline asm
	add.s32 	%r389, %r358, 2;
	setp.gt.s32 	%p37, %r389, %r382;
	selp.b32 	%r390, 0, %r364, %p37;
	add.s32 	%r370, %r365, %r390;
	mov.b32 	%r371, 4;
	// begin inline asm
	shfl.sync.down.b32 %r369, %r370, %r371, %r382, %r383;
	// end inline asm
	add.s32 	%r391, %r358, 4;
	setp.gt.s32 	%p38, %r391, %r382;
	selp.b32 	%r392, 0, %r369, %p38;
	add.s32 	%r375, %r370, %r392;
	mov.b32 	%r376, 8;
	// begin inline asm
	shfl.sync.down.b32 %r374, %r375, %r376, %r382, %r383;
	// end inline asm
	add.s32 	%r393, %r358, 8;
	setp.gt.s32 	%p39, %r393, %r382;
	selp.b32 	%r394, 0, %r374, %p39;
	add.s32 	%r380, %r375, %r394;
	mov.b32 	%r381, 16;
	// begin inline asm
	shfl.sync.down.b32 %r379, %r380, %r381, %r382, %r383;
	// end inline asm
	add.s32 	%r395, %r358, 16;
	setp.gt.s32 	%p40, %r395, %r382;
	selp.b32 	%r396, 0, %r379, %p40;
	add.s32 	%r510, %r380, %r396;
	setp.ne.s32 	%p41, %r358, 0;
	@%p41 bra 	$L__BB10_26;
	shr.u32 	%r397, %r1, 3;
	and.b32  	%r398, %r397, 124;
	mov.u32 	%r399, _ZZN3cub18CUB_300001_SM_10006detail6reduce28DeviceReduceSingleTileKernelINS2_10policy_hubIijN4cuda3std3__44plusIiEEE10Policy1000EN6thrust24THRUST_300001_SM_1000_NS6detail15normal_iteratorINSD_10device_ptrIiEEEEPijS9_iiNS7_10__identityEEEvT0_T1_T2_T3_T4_T6_E12temp_storage;
	add.s32 	%r400, %r399, %r398;
	st.shared.u32 	[%r400+8], %r510;
$L__BB10_26:
	bar.sync 	0;
	setp.ne.s32 	%p42, %r1, 0;
	@%p42 bra 	$L__BB10_50;
	setp.gt.u32 	%p43, %r90, 32;
	ld.shared.u32 	%r401, [_ZZN3cub18CUB_300001_SM_10006detail6reduce28DeviceReduceSingleTileKernelINS2_10policy_hubIijN4cuda3std3__44plusIiEEE10Policy1000EN6thrust24THRUST_300001_SM_1000_NS6detail15normal_iteratorINSD_10device_ptrIiEEEEPijS9_iiNS7_10__identityEEEvT0_T1_T2_T3_T4_T6_E12temp_storage+12];
	selp.b32 	%r402, %r401, 0, %p43;
	add.s32 	%r403, %r402, %r510;
	setp.gt.u32 	%p44, %r90, 64;
	ld.shared.u32 	%r404, [_ZZN3cub18CUB_300001_SM_10006detail6reduce28DeviceReduceSingleTileKernelINS2_10policy_hubIijN4cuda3std3__44plusIiEEE10Policy1000EN6thrust24THRUST_300001_SM_1000_NS6detail15normal_iteratorINSD_10device_ptrIiEEEEPijS9_iiNS7_10__identityEEEvT0_T1_T2_T3_T4_T6_E12temp_storage+16];
	selp.b32 	%r405, %r404, 0, %p44;
	add.s32 	%r406, %r403, %r405;
	setp.gt.u32 	%p45, %r90, 96;
	ld.shared.u32 	%r407, [_ZZN3cub18CUB_300001_SM_10006detail6reduce28DeviceReduceSingleTileKernelINS2_10policy_hubIijN4cuda3std3__44plusIiEEE10Policy1000EN6thrust24THRUST_300001_SM_1000_NS6detail15normal_iteratorINSD_10device_ptrIiEEEEPijS9_iiNS7_10__identityEEEvT0_T1_T2_T3_T4_T6_E12temp_storage+20];
	selp.b32 	%r408, %r407, 0, %p45;
	add.s32 	%r409, %r406, %r408;
	setp.gt.u32 	%p46, %r90, 128;
	ld.shared.u32 	%r410, [_ZZN3cub18CUB_300001_SM_10006detail6reduce28DeviceReduceSingleTileKernelINS2_10policy_hubIijN4cuda3std3__44plusIiEEE10Policy1000EN6thrust24THRUST_300001_SM_1000_NS6detail15normal_iteratorINSD_10device_ptrIiEEEEPijS9_iiNS7_10__identityEEEvT0_T1_T2_T3_T4_T6_E12temp_storage+24];
	selp.b32 	%r411, %r410, 0, %p46;
	add.s32 	%r412, %r409, %r411;
	setp.gt.u32 	%p47, %r90, 160;
	ld.shared.u32 	%r413, [_ZZN3cub18CUB_300001_SM_10006detail6reduce28DeviceReduceSingleTileKernelINS2_10policy_hubIijN4cuda3std3__44plusIiEEE10Policy1000EN6thrust24THRUST_300001_SM_1000_NS6detail15normal_iteratorINSD_10device_ptrIiEEEEPijS9_iiNS7_10__identityEEEvT0_T1_T2_T3_T4_T6_E12temp_storage+28];
	selp.b32 	%r414, %r413, 0, %p47;
	add.s32 	%r415, %r412, %r414;
	setp.gt.u32 	%p48, %r90, 192;
	ld.shared.u32 	%r416, [_ZZN3cub18CUB_300001_SM_10006detail6reduce28DeviceReduceSingleTileKernelINS2_10policy_hubIijN4cuda3std3__44plusIiEEE10Policy1000EN6thrust24THRUST_300001_SM_1000_NS6detail15normal_iteratorINSD_10device_ptrIiEEEEPijS9_iiNS7_10__identityEEEvT0_T1_T2_T3_T4_T6_E12temp_storage+32];
	selp.b32 	%r417, %r416, 0, %p48;
	add.s32 	%r418, %r415, %r417;
	setp.gt.u32 	%p49, %r90, 224;
	ld.shared.u32 	%r419, [_ZZN3cub18CUB_300001_SM_10006detail6reduce28DeviceReduceSingleTileKernelINS2_10policy_hubIijN4cuda3std3__44plusIiEEE10Policy1000EN6thrust24THRUST_300001_SM_1000_NS6detail15normal_iteratorINSD_10device_ptrIiEEEEPijS9_iiNS7_10__identityEEEvT0_T1_T2_T3_T4_T6_E12temp_storage+36];
	selp.b32 	%r420, %r419, 0, %p49;
	add.s32 	%r510, %r418, %r420;
	bra.uni 	$L__BB10_50;
$L__BB10_28:
	mov.u32 	%r40, %tid.x;
	mul.wide.u32 	%rd11, %r40, 4;
	add.s64 	%rd12, %rd2, %rd11;
	ld.global.u32 	%r93, [%rd12];
	ld.global.u32 	%r94, [%rd12+1024];
	ld.global.u32 	%r95, [%rd12+2048];
	ld.global.u32 	%r96, [%rd12+3072];
	ld.global.u32 	%r97, [%rd12+4096];
	ld.global.u32 	%r98, [%rd12+5120];
	ld.global.u32 	%r99, [%rd12+6144];
	ld.global.u32 	%r100, [%rd12+7168];
	ld.global.u32 	%r101, [%rd12+8192];
	ld.global.u32 	%r102, [%rd12+9216];
	ld.global.u32 	%r103, [%rd12+10240];
	ld.global.u32 	%r104, [%rd12+11264];
	ld.global.u32 	%r105, [%rd12+12288];
	ld.global.u32 	%r106, [%rd12+13312];
	ld.global.u32 	%r107, [%rd12+14336];
	ld.global.u32 	%r108, [%rd12+15360];
	add.s32 	%r109, %r94, %r93;
	add.s32 	%r110, %r95, %r109;
	add.s32 	%r111, %r96, %r110;
	add.s32 	%r112, %r97, %r111;
	add.s32 	%r113, %r98, %r112;
	add.s32 	%r114, %r99, %r113;
	add.s32 	%r115, %r100, %r114;
	add.s32 	%r116, %r101, %r115;
	add.s32 	%r117, %r102, %r116;
	add.s32 	%r118, %r103, %r117;
	add.s32 	%r119, %r104, %r118;
	add.s32 	%r120, %r105, %r119;
	add.s32 	%r121, %r106, %r120;
	add.s32 	%r122, %r107, %r121;
	add.s32 	%r509, %r108, %r122;
	add.s32 	%r42, %r90, -4096;
	setp.lt.u32 	%p3, %r42, 4096;
	mov.b32 	%r492, 4096;
	@%p3 bra 	$L__BB10_32;
	mov.b32 	%r492, 4096;
$L__BB10_30:
	add.s32 	%r124, %r40, %r492;
	mul.wide.u32 	%rd13, %r124, 4;
	add.s64 	%rd14, %rd2, %rd13;
	ld.global.u32 	%r125, [%rd14];
	ld.global.u32 	%r126, [%rd14+1024];
	ld.global.u32 	%r127, [%rd14+2048];
	ld.global.u32 	%r128, [%rd14+3072];
	ld.global.u32 	%r129, [%rd14+4096];
	ld.global.u32 	%r130, [%rd14+5120];
	ld.global.u32 	%r131, [%rd14+6144];
	ld.global.u32 	%r132, [%rd14+7168];
	ld.global.u32 	%r133, [%rd14+8192];
	ld.global.u32 	%r134, [%rd14+9216];
	ld.global.u32 	%r135, [%rd14+10240];
	ld.global.u32 	%r136, [%rd14+11264];
	ld.global.u32 	%r137, [%rd14+12288];
	ld.global.u32 	%r138, [%rd14+13312];
	ld.global.u32 	%r139, [%rd14+14336];
	ld.global.u32 	%r140, [%rd14+15360];
	add.s32 	%r141, %r125, %r509;
	add.s32 	%r142, %r126, %r141;
	add.s32 	%r143, %r127, %r142;
	add.s32 	%r144, %r128, %r143;
	add.s32 	%r145, %r129, %r144;
	add.s32 	%r146, %r130, %r145;
	add.s32 	%r147, %r131, %r146;
	add.s32 	%r148, %r132, %r147;
	add.s32 	%r149, %r133, %r148;
	add.s32 	%r150, %r134, %r149;
	add.s32 	%r151, %r135, %r150;
	add.s32 	%r152, %r136, %r151;
	add.s32 	%r153, %r137, %r152;
	add.s32 	%r154, %r138, %r153;
	add.s32 	%r155, %r139, %r154;
	add.s32 	%r509, %r140, %r155;
	sub.s32 	%r156, %r90, %r492;
	setp.lt.u32 	%p4, %r156, 4096;
	@%p4 bra 	$L__BB10_46;
	add.s32 	%r492, %r492, 4096;
	setp.le.u32 	%p5, %r492, %r42;
	@%p5 bra 	$L__BB10_30;
$L__BB10_32:
	setp.le.u32 	%p6, %r90, %r492;
	sub.s32 	%r157, %r90, %r492;
	setp.ge.s32 	%p7, %r40, %r157;
	or.pred  	%p8, %p6, %p7;
	@%p8 bra 	$L__BB10_46;
	not.b32 	%r160, %r40;
	add.s32 	%r161, %r90, %r160;
	sub.s32 	%r162, %r161, %r492;
	shr.u32 	%r163, %r162, 8;
	add.s32 	%r49, %r163, 1;
	and.b32  	%r50, %r49, 15;
	setp.lt.u32 	%p9, %r162, 3840;
	mov.u32 	%r501, %r40;
	@%p9 bra 	$L__BB10_37;
	or.b32  	%r495, %r40, 2048;
	add.s32 	%r494, %r40, %r492;
	and.b32  	%r164, %r49, 33554416;
	neg.s32 	%r493, %r164;
$L__BB10_35:
	.pragma "nounroll";
	mul.wide.u32 	%rd15, %r494, 4;
	add.s64 	%rd16, %rd2, %rd15;
	ld.global.u32 	%r165, [%rd16];
	add.s32 	%r166, %r165, %r509;
	add.s32 	%r167, %r494, 256;
	mul.wide.u32 	%rd17, %r167, 4;
	add.s64 	%rd18, %rd2, %rd17;
	ld.global.u32 	%r168, [%rd18];
	add.s32 	%r169, %r168, %r166;
	add.s32 	%r170, %r494, 512;
	mul.wide.u32 	%rd19, %r170, 4;
	add.s64 	%rd20, %rd2, %rd19;
	ld.global.u32 	%r171, [%rd20];
	add.s32 	%r172, %r171, %r169;
	add.s32 	%r173, %r494, 768;
	mul.wide.u32 	%rd21, %r173, 4;
	add.s64 	%rd22, %rd2, %rd21;
	ld.global.u32 	%r174, [%rd22];
	add.s32 	%r175, %r174, %r172;
	add.s32 	%r176, %r494, 1024;
	mul.wide.u32 	%rd23, %r176, 4;
	add.s64 	%rd24, %rd2, %rd23;
	ld.global.u32 	%r177, [%rd24];
	add.s32 	%r178, %r177, %r175;
	add.s32 	%r179, %r494, 1280;
	mul.wide.u32 	%rd25, %r179, 4;
	add.s64 	%rd26, %rd2, %rd25;
	ld.global.u32 	%r180, [%rd26];
	add.s32 	%r181, %r180, %r178;
	add.s32 	%r182, %r494, 1536;
	mul.wide.u32 	%rd27, %r182, 4;
	add.s64 	%rd28, %rd2, %rd27;
	ld.global.u32 	%r183, [%rd28];
	add.s32 	%r184, %r183, %r181;
	add.s32 	%r185, %r494, 1792;
	mul.wide.u32 	%rd29, %r185, 4;
	add.s64 	%rd30, %rd2, %rd29;
	ld.global.u32 	%r186, [%rd30];
	add.s32 	%r187, %r186, %r184;
	add.s32 	%r188, %r494, 2048;
	mul.wide.u32 	%rd31, %r188, 4;
	add.s64 	%rd32, %rd2, %rd31;
	ld.global.u32 	%r189, [%rd32];
	add.s32 	%r190, %r189, %r187;
	add.s32 	%r191, %r494, 2304;
	mul.wide.u32 	%rd33, %r191, 4;
	add.s64 	%rd34, %rd2, %rd33;
	ld.global.u32 	%r192, [%rd34];
	add.s32 	%r193, %r192, %r190;
	add.s32 	%r194, %r494, 2560;
	mul.wide.u32 	%rd35, %r194, 4;
	add.s64 	%rd36, %rd2, %rd35;
	ld.global.u32 	%r195, [%rd36];
	add.s32 	%r196, %r195, %r193;
	add.s32 	%r197, %r494, 2816;
	mul.wide.u32 	%rd37, %r197, 4;
	add.s64 	%rd38, %rd2, %rd37;
	ld.global.u32 	%r198, [%rd38];
	add.s32 	%r199, %r198, %r196;
	add.s32 	%r200, %r494, 3072;
	mul.wide.u32 	%rd39, %r200, 4;
	add.s64 	%rd40, %rd2, %rd39;
	ld.global.u32 	%r201, [%rd40];
	add.s32 	%r202, %r201, %r199;
	add.s32 	%r203, %r494, 3328;
	mul.wide.u32 	%rd41, %r203, 4;
	add.s64 	%rd42, %rd2, %rd41;
	ld.global.u32 	%r204, [%rd42];
	add.s32 	%r205, %r204, %r202;
	add.s32 	%r206, %r494, 3584;
	mul.wide.u32 	%rd43, %r206, 4;
	add.s64 	%rd44, %rd2, %rd43;
	ld.global.u32 	%r207, [%rd44];
	add.s32 	%r208, %r207, %r205;
	add.s32 	%r209, %r494, 3840;
	mul.wide.u32 	%rd45, %r209, 4;
	add.s64 	%rd46, %rd2, %rd45;
	ld.global.u32 	%r210, [%rd46];
	add.s32 	%r509, %r210, %r208;
	add.s32 	%r495, %r495, 4096;
	add.s32 	%r494, %r494, 4096;
	add.s32 	%r493, %r493, 16;
	setp.ne.s32 	%p10, %r493, 0;
	@%p10 bra 	$L__BB10_35;
	add.s32 	%r501, %r495, -2048;
$L__BB10_37:
	setp.eq.s32 	%p11, %r50, 0;
	@%p11 bra 	$L__BB10_46;
	and.b32  	%r66, %r49, 7;
	setp.lt.u32 	%p12, %r50, 8;
	@%p12 bra 	$L__BB10_40;
	add.s32 	%r212, %r501, %r492;
	mul.wide.u32 	%rd47, %r212, 4;
	add.s64 	%rd48, %rd2, %rd47;
	ld.global.u32 	%r213, [%rd48];
	add.s32 	%r214, %r213, %r509;
	add.s32 	%r215, %r212, 256;
	mul.wide.u32 	%rd49, %r215, 4;
	add.s64 	%rd50, %rd2, %rd49;
	ld.global.u32 	%r216, [%rd50];
	add.s32 	%r217, %r216, %r214;
	add.s32 	%r218, %r212, 512;
	mul.wide.u32 	%rd51, %r218, 4;
	add.s64 	%rd52, %rd2, %rd51;
	ld.global.u32 	%r219, [%rd52];
	add.s32 	%r220, %r219, %r217;
	add.s32 	%r221, %r212, 768;
	mul.wide.u32 	%rd53, %r221, 4;
	add.s64 	%rd54, %rd2, %rd53;
	ld.global.u32 	%r222, [%rd54];
	add.s32 	%r223, %r222, %r220;
	add.s32 	%r224, %r212, 1024;
	mul.wide.u32 	%rd55, %r224, 4;
	add.s64 	%rd56, %rd2, %rd55;
	ld.global.u32 	%r225, [%rd56];
	add.s32 	%r226, %r225, %r223;
	add.s32 	%r227, %r212, 1280;
	mul.wide.u32 	%rd57, %r227, 4;
	add.s64 	%rd58, %rd2, %rd57;
	ld.global.u32 	%r228, [%rd58];
	add.s32 	%r229, %r228, %r226;
	add.s32 	%r230, %r212, 1536;
	mul.wide.u32 	%rd59, %r230, 4;
	add.s64 	%rd60, %rd2, %rd59;
	ld.global.u32 	%r231, [%rd60];
	add.s32 	%r232, %r231, %r229;
	add.s32 	%r233, %r212, 1792;
	mul.wide.u32 	%rd61, %r233, 4;
	add.s64 	%rd62, %rd2, %rd61;
	ld.global.u32 	%r234, [%rd62];
	add.s32 	%r509, %r234, %r232;
	add.s32 	%r501, %r501, 2048;
$L__BB10_40:
	setp.eq.s32 	%p13, %r66, 0;
	@%p13 bra 	$L__BB10_46;
	and.b32  	%r72, %r49, 3;
	setp.lt.u32 	%p14, %r66, 4;
	@%p14 bra 	$L__BB10_43;
	add.s32 	%r236, %r501, %r492;
	mul.wide.u32 	%rd63, %r236, 4;
	add.s64 	%rd64, %rd2, %rd63;
	ld.global.u32 	%r237, [%rd64];
	add.s32 	%r238, %r237, %r509;
	add.s32 	%r239, %r236, 256;
	mul.wide.u32 	%rd65, %r239, 4;
	add.s64 	%rd66, %rd2, %rd65;
	ld.global.u32 	%r240, [%rd66];
	add.s32 	%r241, %r240, %r238;
	add.s32 	%r242, %r236, 512;
	mul.wide.u32 	%rd67, %r242, 4;
	add.s64 	%rd68, %rd2, %rd67;
	ld.global.u32 	%r243, [%rd68];
	add.s32 	%r244, %r243, %r241;
	add.s32 	%r245, %r236, 768;
	mul.wide.u32 	%rd69, %r245, 4;
	add.s64 	%rd70, %rd2, %rd69;
	ld.global.u32 	%r246, [%rd70];
	add.s32 	%r509, %r246, %r244;
	add.s32 	%r501, %r501, 1024;
$L__BB10_43:
	setp.eq.s32 	%p15, %r72, 0;
	@%p15 bra 	$L__BB10_46;
	add.s32 	%r507, %r501, %r492;
	neg.s32 	%r506, %r72;
$L__BB10_45:
	.pragma "nounroll";
	mul.wide.u32 	%rd71, %r507, 4;
	add.s64 	%rd72, %rd2, %rd71;
	ld.global.u32 	%r247, [%rd72];
	add.s32 	%r509, %r247, %r509;
	add.s32 	%r507, %r507, 256;
	add.s32 	%r506, %r506, 1;
	setp.ne.s32 	%p16, %r506, 0;
	@%p16 bra 	$L__BB10_45;
$L__BB10_46:
	// begin inline asm
	mov.u32 %r248, %laneid;
	// end inline asm
	mov.b32 	%r251, 1;
	mov.b32 	%r272, 31;
	mov.b32 	%r273, -1;
	// begin inline asm
	shfl.sync.down.b32 %r249, %r509, %r251, %r272, %r273;
	// end inline asm
	setp.gt.s32 	%p17, %r248, 30;
	selp.b32 	%r274, 0, %r249, %p17;
	add.s32 	%r255, %r274, %r509;
	mov.b32 	%r256, 2;
	// begin inline asm
	shfl.sync.down.b32 %r254, %r255, %r256, %r272, %r273;
	// end inline asm
	setp.gt.s32 	%p18, %r248, 29;
	selp.b32 	%r275, 0, %r254, %p18;
	add.s32 	%r260, %r255, %r275;
	mov.b32 	%r261, 4;
	// begin inline asm
	shfl.sync.down.b32 %r259, %r260, %r261, %r272, %r273;
	// end inline asm
	setp.gt.s32 	%p19, %r248, 27;
	selp.b32 	%r276, 0, %r259, %p19;
	add.s32 	%r265, %r260, %r276;
	mov.b32 	%r266, 8;
	// begin inline asm
	shfl.sync.down.b32 %r264, %r265, %r266, %r272, %r273;
	// end inline asm
	setp.gt.s32 	%p20, %r248, 23;
	selp.b32 	%r277, 0, %r264, %p20;
	add.s32 	%r270, %r265, %r277;
	mov.b32 	%r271, 16;
	// begin inline asm
	shfl.sync.down.b32 %r269, %r270, %r271, %r272, %r273;
	// end inline asm
	setp.gt.s32 	%p21, %r248, 15;
	selp.b32 	%r278, 0, %r269, %p21;
	add.s32 	%r510, %r270, %r278;
	setp.ne.s32 	%p22, %r248, 0;
	@%p22 bra 	$L__BB10_48;
	shr.u32 	%r279, %r40, 3;
	and.b32  	%r280, %r279, 124;
	mov.u32 	%r281, _ZZN3cub18CUB_300001_SM_10006detail6reduce28DeviceReduceSingleTileKernelINS2_10policy_hubIijN4cuda3std3__44plusIiEEE10Policy1000EN6thrust24THRUST_300001_SM_1000_NS6detail15normal_iteratorINSD_10device_ptrIiEEEEPijS9_iiNS7_10__identityEEEvT0_T1_T2_T3_T4_T6_E12temp_storage;
	add.s32 	%r282, %r281, %r280;
	st.shared.u32 	[%r282+8], %r510;
$L__BB10_48:
	bar.sync 	0;
	setp.ne.s32 	%p23, %r40, 0;
	@%p23 bra 	$L__BB10_50;
	ld.shared.u32 	%r283, [_ZZN3cub18CUB_300001_SM_10006detail6reduce28DeviceReduceSingleTileKernelINS2_10policy_hubIijN4cuda3std3__44plusIiEEE10Policy1000EN6thrust24THRUST_300001_SM_1000_NS6detail15normal_iteratorINSD_10device_ptrIiEEEEPijS9_iiNS7_10__identityEEEvT0_T1_T2_T3_T4_T6_E12temp_storage+12];
	add.s32 	%r284, %r283, %r510;
	ld.shared.u32 	%r285, [_ZZN3cub18CUB_300001_SM_10006detail6reduce28DeviceReduceSingleTileKernelINS2_10policy_hubIijN4cuda3std3__44plusIiEEE10Policy1000EN6thrust24THRUST_300001_SM_1000_NS6detail15normal_iteratorINSD_10device_ptrIiEEEEPijS9_iiNS7_10__identityEEEvT0_T1_T2_T3_T4_T6_E12temp_storage+16];
	add.s32 	%r286, %r284, %r285;
	ld.shared.u32 	%r287, [_ZZN3cub18CUB_300001_SM_10006detail6reduce28DeviceReduceSingleTileKernelINS2_10policy_hubIijN4cuda3std3__44plusIiEEE10Policy1000EN6thrust24THRUST_300001_SM_1000_NS6detail15normal_iteratorINSD_10device_ptrIiEEEEPijS9_iiNS7_10__identityEEEvT0_T1_T2_T3_T4_T6_E12temp_storage+20];
	add.s32 	%r288, %r286, %r287;
	ld.shared.u32 	%r289, [_ZZN3cub18CUB_300001_SM_10006detail6reduce28DeviceReduceSingleTileKernelINS2_10policy_hubIijN4cuda3std3__44plusIiEEE10Policy1000EN6thrust24THRUST_300001_SM_1000_NS6detail15normal_iteratorINSD_10device_ptrIiEEEEPijS9_iiNS7_10__identityEEEvT0_T1_T2_T3_T4_T6_E12temp_storage+24];
	add.s32 	%r290, %r288, %r289;
	ld.shared.u32 	%r291, [_ZZN3cub18CUB_300001_SM_10006detail6reduce28DeviceReduceSingleTileKernelINS2_10policy_hubIijN4cuda3std3__44plusIiEEE10Policy1000EN6thrust24THRUST_300001_SM_1000_NS6detail15normal_iteratorINSD_10device_ptrIiEEEEPijS9_iiNS7_10__identityEEEvT0_T1_T2_T3_T4_T6_E12temp_storage+28];
	add.s32 	%r292, %r290, %r291;
	ld.shared.u32 	%r293, [_ZZN3cub18CUB_300001_SM_10006detail6reduce28DeviceReduceSingleTileKernelINS2_10policy_hubIijN4cuda3std3__44plusIiEEE10Policy1000EN6thrust24THRUST_300001_SM_1000_NS6detail15normal_iteratorINSD_10device_ptrIiEEEEPijS9_iiNS7_10__identityEEEvT0_T1_T2_T3_T4_T6_E12temp_storage+32];
	add.s32 	%r294, %r292, %r293;
	ld.shared.u32 	%r295, [_ZZN3cub18CUB_300001_SM_10006detail6reduce28DeviceReduceSingleTileKernelINS2_10policy_hubIijN4cuda3std3__44plusIiEEE10Policy1000EN6thrust24THRUST_300001_SM_1000_NS6detail15normal_iteratorINSD_10device_ptrIiEEEEPijS9_iiNS7_10__identityEEEvT0_T1_T2_T3_T4_T6_E12temp_storage+36];
	add.s32 	%r510, %r294, %r295;
$L__BB10_50:
	mov.u32 	%r469, %tid.x;
	setp.ne.s32 	%p57, %r469, 0;
	@%p57 bra 	$L__BB10_52;
	add.s32 	%r470, %r510, %r91;
	st.global.u32 	[%rd1], %r470;
$L__BB10_52:
	ret;

}
	// .globl	_ZN3cub18CUB_300001_SM_10006detail6reduce18DeviceReduceKernelINS2_10policy_hubIijN4cuda3std3__44plusIiEEE10Policy1000EN6thrust24THRUST_300001_SM_1000_NS6detail15normal_iteratorINSD_10device_ptrIiEEEEjS9_iNS7_10__identityEEEvT0_PT3_T1_NS0_13GridEvenShareISN_EET2_T4_
.visible .entry _ZN3cub18CUB_300001_SM_10006detail6reduce18DeviceReduceKernelINS2_10policy_hubIijN4cuda3std3__44plusIiEEE10Policy1000EN6thrust24THRUST_300001_SM_1000_NS6detail15normal_iteratorINSD_10device_ptrIiEEEEjS9_iNS7_10__identityEEEvT0_PT3_T1_NS0_13GridEvenShareISN_EET2_T4_(
	.param .align 8 .b8 _ZN3cub18CUB_300001_SM_10006detail6reduce18DeviceReduceKernelINS2_10policy_hubIijN4cuda3std3__44plusIiEEE10Policy1000EN6thrust24THRUST_300001_SM_1000_NS6detail15normal_iteratorINSD_10device_ptrIiEEEEjS9_iNS7_10__identityEEEvT0_PT3_T1_NS0_13GridEvenShareISN_EET2_T4__param_0[8],
	.param .u64 .ptr .align 1 _ZN3cub18CUB_300001_SM_10006detail6reduce18DeviceReduceKernelINS2_10policy_hubIijN4cuda3std3__44plusIiEEE10Policy1000EN6thrust24THRUST_300001_SM_1000_NS6detail15normal_iteratorINSD_10device_ptrIiEEEEjS9_iNS7_10__identityEEEvT0_PT3_T1_NS0_13GridEvenShareISN_EET2_T4__param_1,
	.param .u32 _ZN3cub18CUB_300001_SM_10006detail6reduce18DeviceReduceKernelINS2_10policy_hubIijN4cuda3std3__44plusIiEEE10Policy1000EN6thrust24THRUST_300001_SM_1000_NS6detail15normal_iteratorINSD_10device_ptrIiEEEEjS9_iNS7_10__identityEEEvT0_PT3_T1_NS0_13GridEvenShareISN_EET2_T4__param_2,
	.param .align 4 .b8 _ZN3cub18CUB_300001_SM_10006detail6reduce18DeviceReduceKernelINS2_10policy_hubIijN4cuda3std3__44plusIiEEE10Policy1000EN6thrust24THRUST_300001_SM_1000_NS6detail15normal_iteratorINSD_10device_ptrIiEEEEjS9_iNS7_10__identityEEEvT0_PT3_T1_NS0_13GridEvenShareISN_EET2_T4__param_3[40],
	.param .align 1 .b8 _ZN3cub18CUB_300001_SM_10006detail6reduce18DeviceReduceKernelINS2_10policy_hubIijN4cuda3std3__44plusIiEEE10Policy1000EN6thrust24THRUST_300001_SM_1000_NS6detail15normal_iteratorINSD_10device_ptrIiEEEEjS9_iNS7_10__identityEEEvT0_PT3_T1_NS0_13GridEvenShareISN_EET2_T4__param_4[1],
	.param .align 1 .b8 _ZN3cub18CUB_300001_SM_10006detail6reduce18DeviceReduceKernelINS2_10policy_hubIijN4cuda3std3__44plusIiEEE10Policy1000EN6thrust24THRUST_300001_SM_1000_NS6detail15normal_iteratorINSD_10device_ptrIiEEEEjS9_iNS7_10__identityEEEvT0_PT3_T1_NS0_13GridEvenShareISN_EET2_T4__param_5[1]
)
.maxntid 256
{
	.reg .pred 	%p<57>;
	.reg .b16 	%rs<4>;
	.reg .b32 	%r<575>;
	.reg .b64 	%rd<130>;
	// demoted variable
	.shared .align 4 .b8 _ZZN3cub18CUB_300001_SM_10006detail6reduce18DeviceReduceKernelINS2_10policy_hubIijN4cuda3std3__44plusIiEEE10Policy1000EN6thrust24THRUST_300001_SM_1000_NS6detail15normal_iteratorINSD_10device_ptrIiEEEEjS9_iNS7_10__identityEEEvT0_PT3_T1_NS0_13GridEvenShareISN_EET2_T4_E12temp_storage[44];
	ld.param.u32 	%r1, [_ZN3cub18CUB_300001_SM_10006detail6reduce18DeviceReduceKernelINS2_10policy_hubIijN4cuda3std3__44plusIiEEE10Policy1000EN6thrust24THRUST_300001_SM_1000_NS6detail15normal_iteratorINSD_10device_ptrIiEEEEjS9_iNS7_10__identityEEEvT0_PT3_T1_NS0_13GridEvenShareISN_EET2_T4__param_3+20];
	ld.param.u32 	%r2, [_ZN3cub18CUB_300001_SM_10006detail6reduce18DeviceReduceKernelINS2_10policy_hubIijN4cuda3std3__44plusIiEEE10Policy1000EN6thrust24THRUST_300001_SM_1000_NS6detail15normal_iteratorINSD_10device_ptrIiEEEEjS9_iNS7_10__identityEEEvT0_PT3_T1_NS0_13GridEvenShareISN_EET2_T4__param_3+24];
	ld.param.u64 	%rd3, [_ZN3cub18CUB_300001_SM_10006detail6reduce18DeviceReduceKernelINS2_10policy_hubIijN4cuda3std3__44plusIiEEE10Policy1000EN6thrust24THRUST_300001_SM_1000_NS6detail15normal_iteratorINSD_10device_ptrIiEEEEjS9_iNS7_10__identityEEEvT0_PT3_T1_NS0_13GridEvenShareISN_EET2_T4__param_0];
	cvta.to.global.u64 	%rd1, %rd3;
	mov.u32 	%r3, %ctaid.x;
	shl.b32 	%r4, %r2, 12;
	shl.b32 	%r556, %r3, 12;
	sub.s32 	%r6, %r1, %r556;
	setp.gt.u32 	%p1, %r6, 4095;
	@%p1 bra 	$L__BB11_26;
	mov.u32 	%r7, %tid.x;
	setp.ge.u32 	%p23, %r7, %r6;
	mov.b32 	%r550, 0;
	mov.u32 	%r539, %r7;
	@%p23 bra 	$L__BB11_3;
	add.s32 	%r330, %r556, %r7;
	mul.wide.u32 	%rd66, %r330, 4;
	add.s64 	%rd67, %rd1, %rd66;
	ld.global.u32 	%r550, [%rd67];
	add.s32 	%r539, %r7, 256;
$L__BB11_3:
	setp.ge.u32 	%p24, %r539, %r6;
	@%p24 bra 	$L__BB11_17;
	not.b32 	%r332, %r539;
	add.s32 	%r333, %r1, %r332;
	sub.s32 	%r334, %r333, %r556;
	shr.u32 	%r335, %r334, 8;
	add.s32 	%r12, %r335, 1;
	and.b32  	%r13, %r12, 15;
	setp.lt.u32 	%p25, %r334, 3840;
	@%p25 bra 	$L__BB11_8;
	or.b32  	%r536, %r539, 2048;
	add.s32 	%r535, %r539, %r556;
	and.b32  	%r336, %r12, 33554416;
	neg.s32 	%r534, %r336;
$L__BB11_6:
	.pragma "nounroll";
	mul.wide.u32 	%rd68, %r535, 4;
	add.s64 	%rd69, %rd1, %rd68;
	ld.global.u32 	%r337, [%rd69];
	add.s32 	%r338, %r337, %r550;
	add.s32 	%r339, %r535, 256;
	mul.wide.u32 	%rd70, %r339, 4;
	add.s64 	%rd71, %rd1, %rd70;
	ld.global.u32 	%r340, [%rd71];
	add.s32 	%r341, %r340, %r338;
	add.s32 	%r342, %r535, 512;
	mul.wide.u32 	%rd72, %r342, 4;
	add.s64 	%rd73, %rd1, %rd72;
	ld.global.u32 	%r343, [%rd73];
	add.s32 	%r344, %r343, %r341;
	add.s32 	%r345, %r535, 768;
	mul.wide.u32 	%rd74, %r345, 4;
	add.s64 	%rd75, %rd1, %rd74;
	ld.global.u32 	%r346, [%rd75];
	add.s32 	%r347, %r346, %r344;
	add.s32 	%r348, %r535, 1024;
	mul.wide.u32 	%rd76, %r348, 4;
	add.s64 	%rd77, %rd1, %rd76;
	ld.global.u32 	%r349, [%rd77];
	add.s32 	%r350, %r349, %r347;
	add.s32 	%r351, %r535, 1280;
	mul.wide.u32 	%rd78, %r351, 4;
	add.s64 	%rd79, %rd1, %rd78;
	ld.global.u32 	%r352, [%rd79];
	add.s32 	%r353, %r352, %r350;
	add.s32 	%r354, %r535, 1536;
	mul.wide.u32 	%rd80, %r354, 4;
	add.s64 	%rd81, %rd1, %rd80;
	ld.global.u32 	%r355, [%rd81];
	add.s32 	%r356, %r355, %r353;
	add.s32 	%r357, %r535, 1792;
	mul.wide.u32 	%rd82, %r357, 4;
	add.s64 	%rd83, %rd1, %rd82;
	ld.global.u32 	%r358, [%rd83];
	add.s32 	%r359, %r358, %r356;
	add.s32 	%r360, %r535, 2048;
	mul.wide.u32 	%rd84, %r360, 4;
	add.s64 	%rd85, %rd1, %rd84;
	ld.global.u32 	%r361, [%rd85];
	add.s32 	%r362, %r361, %r359;
	add.s32 	%r363, %r535, 2304;
	mul.wide.u32 	%rd86, %r363, 4;
	add.s64 	%rd87, %rd1, %rd86;
	ld.global.u32 	%r364, [%rd87];
	add.s32 	%r365, %r364, %r362;
	add.s32 	%r366, %r535, 2560;
	mul.wide.u32 	%rd88, %r366, 4;
	add.s64 	%rd89, %rd1, %rd88;
	ld.global.u32 	%r367, [%rd89];
	add.s32 	%r368, %r367, %r365;
	add.s32 	%r369, %r535, 2816;
	mul.wide.u32 	%rd90, %r369, 4;
	add.s64 	%rd91, %rd1, %rd90;
	ld.global.u32 	%r370, [%rd91];
	add.s32 	%r371, %r370, %r368;
	add.s32 	%r372, %r535, 3072;
	mul.wide.u32 	%rd92, %r372, 4;
	add.s64 	%rd93, %rd1, %rd92;
	ld.global.u32 	%r373, [%rd93];
	add.s32 	%r374, %r373, %r371;
	add.s32 	%r375, %r535, 3328;
	mul.wide.u32 	%rd94, %r375, 4;
	add.s64 	%rd95, %rd1, %rd94;
	ld.global.u32 	%r376, [%rd95];
	add.s32 	%r377, %r376, %r374;
	add.s32 	%r378, %r535, 3584;
	mul.wide.u32 	%rd96, %r378, 4;
	add.s64 	%rd97, %rd1, %rd96;
	ld.global.u32 	%r379, [%rd97];
	add.s32 	%r380, %r379, %r377;
	add.s32 	%r381, %r535, 3840;
	mul.wide.u32 	%rd98, %r381, 4;
	add.s64 	%rd99, %rd1, %rd98;
	ld.global.u32 	%r382, [%rd99];
	add.s32 	%r550, %r382, %r380;
	add.s32 	%r536, %r536, 4096;
	add.s32 	%r535, %r535, 4096;
	add.s32 	%r534, %r534, 16;
	setp.ne.s32 	%p26, %r534, 0;
	@%p26 bra 	$L__BB11_6;
	add.s32 	%r539, %r536, -2048;
$L__BB11_8:
	setp.eq.s32 	%p27, %r13, 0;
	@%p27 bra 	$L__BB11_17;
	and.b32  	%r29, %r12, 7;
	setp.lt.u32 	%p28, %r13, 8;
	@%p28 bra 	$L__BB11_11;
	add.s32 	%r384, %r556, %r539;
	mul.wide.u32 	%rd100, %r384, 4;
	add.s64 	%rd101, %rd1, %rd100;
	ld.global.u32 	%r385, [%rd101];
	add.s32 	%r386, %r385, %r550;
	add.s32 	%r387, %r384, 256;
	mul.wide.u32 	%rd102, %r387, 4;
	add.s64 	%rd103, %rd1, %rd102;
	ld.global.u32 	%r388, [%rd103];
	add.s32 	%r389, %r388, %r386;
	add.s32 	%r390, %r384, 512;
	mul.wide.u32 	%rd104, %r390, 4;
	add.s64 	%rd105, %rd1, %rd104;
	ld.global.u32 	%r391, [%rd105];
	add.s32 	%r392, %r391, %r389;
	add.s32 	%r393, %r384, 768;
	mul.wide.u32 	%rd106, %r393, 4;
	add.s64 	%rd107, %rd1, %rd106;
	ld.global.u32 	%r394, [%rd107];
	add.s32 	%r395, %r394, %r392;
	add.s32 	%r396, %r384, 1024;
	mul.wide.u32 	%rd108, %r396, 4;
	add.s64 	%rd109, %rd1, %rd108;
	ld.global.u32 	%r397, [%rd109];
	add.s32 	%r398, %r397, %r395;
	add.s32 	%r399, %r384, 1280;
	mul.wide.u32 	%rd110, %r399, 4;
	add.s64 	%rd111, %rd1, %rd110;
	ld.global.u32 	%r400, [%rd111];
	add.s32 	%r401, %r400, %r398;
	add.s32 	%r402, %r384, 1536;
	mul.wide.u32 	%rd112, %r402, 4;
	add.s64 	%rd113, %rd1, %rd112;
	ld.global.u32 	%r403, [%rd113];
	add.s32 	%r404, %r403, %r401;
	add.s32 	%r405, %r384, 1792;
	mul.wide.u32 	%rd114, %r405, 4;
	add.s64 	%rd115, %rd1, %rd114;
	ld.global.u32 	%r406, [%rd115];
	add.s32 	%r550, %r406, %r404;
	add.s32 	%r539, %r539, 2048;
$L__BB11_11:
	setp.eq.s32 	%p29, %r29, 0;
	@%p29 bra 	$L__BB11_17;
	and.b32  	%r35, %r12, 3;
	setp.lt.u32 	%p30, %r29, 4;
	@%p30 bra 	$L__BB11_14;
	add.s32 	%r408, %r556, %r539;
	mul.wide.u32 	%rd116, %r408, 4;
	add.s64 	%rd117, %rd1, %rd116;
	ld.global.u32 	%r409, [%rd117];
	add.s32 	%r410, %r409, %r550;
	add.s32 	%r411, %r408, 256;
	mul.wide.u32 	%rd118, %r411, 4;
	add.s64 	%rd119, %rd1, %rd118;
	ld.global.u32 	%r412, [%rd119];
	add.s32 	%r413, %r412, %r410;
	add.s32 	%r414, %r408, 512;
	mul.wide.u32 	%rd120, %r414, 4;
	add.s64 	%rd121, %rd1, %rd120;
	ld.global.u32 	%r415, [%rd121];
	add.s32 	%r416, %r415, %r413;
	add.s32 	%r417, %r408, 768;
	mul.wide.u32 	%rd122, %r417, 4;
	add.s64 	%rd123, %rd1, %rd122;
	ld.global.u32 	%r418, [%rd123];
	add.s32 	%r550, %r418, %r416;
	add.s32 	%r539, %r539, 1024;
$L__BB11_14:
	setp.eq.s32 	%p31, %r35, 0;
	@%p31 bra 	$L__BB11_17;
	add.s32 	%r548, %r539, %r556;
	neg.s32 	%r547, %r35;
$L__BB11_16:
	.pragma "nounroll";
	mul.wide.u32 	%rd124, %r548, 4;
	add.s64 	%rd125, %rd1, %rd124;
	ld.global.u32 	%r419, [%rd125];
	add.s32 	%r550, %r419, %r550;
	add.s32 	%r548, %r548, 256;
	add.s32 	%r547, %r547, 1;
	setp.ne.s32 	%p32, %r547, 0;
	@%p32 bra 	$L__BB11_16;
$L__BB11_17:
	setp.lt.u32 	%p33, %r6, 256;
	@%p33 bra 	$L__BB11_22;
	// begin inline asm
	mov.u32 %r483, %laneid;
	// end inline asm
	mov.b32 	%r486, 1;
	mov.b32 	%r507, 31;
	mov.b32 	%r508, -1;
	// begin inline asm
	shfl.sync.down.b32 %r484, %r550, %r486, %r507, %r508;
	// end inline asm
	setp.gt.s32 	%p49, %r483, 30;
	selp.b32 	%r509, 0, %r484, %p49;
	add.s32 	%r490, %r509, %r550;
	mov.b32 	%r491, 2;
	// begin inline asm
	shfl.sync.down.b32 %r489, %r490, %r491, %r507, %r508;
	// end inline asm
	setp.gt.s32 	%p50, %r483, 29;
	selp.b32 	%r510, 0, %r489, %p50;
	add.s32 	%r495, %r490, %r510;
	mov.b32 	%r496, 4;
	// begin inline asm
	shfl.sync.down.b32 %r494, %r495, %r496, %r507, %r508;
	// end inline asm
	setp.gt.s32 	%p51, %r483, 27;
	selp.b32 	%r511, 0, %r494, %p51;
	add.s32 	%r500, %r495, %r511;
	mov.b32 	%r501, 8;
	// begin inline asm
	shfl.sync.down.b32 %r499, %r500, %r501, %r507, %r508;
	// end inline asm
	setp.gt.s32 	%p52, %r483, 23;
	selp.b32 	%r512, 0, %r499, %p52;
	add.s32 	%r505, %r500, %r512;
	mov.b32 	%r506, 16;
	// begin inline asm
	shfl.sync.down.b32 %r504, %r505, %r506, %r507, %r508;
	// end inline asm
	setp.gt.s32 	%p53, %r483, 15;
	selp.b32 	%r513, 0, %r504, %p53;
	add.s32 	%r574, %r505, %r513;
	setp.ne.s32 	%p54, %r483, 0;
	@%p54 bra 	$L__BB11_20;
	shr.u32 	%r514, %r7, 3;
	and.b32  	%r515, %r514, 124;
	mov.u32 	%r516, _ZZN3cub18CUB_300001_SM_10006detail6reduce18DeviceReduceKernelINS2_10policy_hubIijN4cuda3std3__44plusIiEEE10Policy1000EN6thrust24THRUST_300001_SM_1000_NS6detail15normal_iteratorINSD_10device_ptrIiEEEEjS9_iNS7_10__identityEEEvT0_PT3_T1_NS0_13GridEvenShareISN_EET2_T4_E12temp_storage;
	add.s32 	%r517, %r516, %r515;
	st.shared.u32 	[%r517+8], %r574;
$L__BB11_20:
	bar.sync 	0;
	setp.ne.s32 	%p55, %r7, 0;
	@%p55 bra 	$L__BB11_48;
	ld.shared.u32 	%r518, [_ZZN3cub18CUB_300001_SM_10006detail6reduce18DeviceReduceKernelINS2_10policy_hubIijN4cuda3std3__44plusIiEEE10Policy1000EN6thrust24THRUST_300001_SM_1000_NS6detail15normal_iteratorINSD_10device_ptrIiEEEEjS9_iNS7_10__identityEEEvT0_PT3_T1_NS0_13GridEvenShareISN_EET2_T4_E12temp_storage+12];
	add.s32 	%r519, %r518, %r574;
	ld.shared.u32 	%r520, [_ZZN3cub18CUB_300001_SM_10006detail6reduce18DeviceReduceKernelINS2_10policy_hubIijN4cuda3std3__44plusIiEEE10Policy1000EN6thrust24THRUST_300001_SM_1000_NS6detail15normal_iteratorINSD_10device_ptrIiEEEEjS9_iNS7_10__identityEEEvT0_PT3_T1_NS0_13GridEvenShareISN_EET2_T4_E12temp_storage+16];
	add.s32 	%r521, %r519, %r520;
	ld.shared.u32 	%r522, [_ZZN3cub18CUB_300001_SM_10006detail6reduce18DeviceReduceKernelINS2_10policy_hubIijN4cuda3std3__44plusIiEEE10Policy1000EN6thrust24THRUST_300001_SM_1000_NS6detail15normal_iteratorINSD_10device_ptrIiEEEEjS9_iNS7_10__identityEEEvT0_PT3_T1_NS0_13GridEvenShareISN_EET2_T4_E12temp_storage+20];
	add.s32 	%r523, %r521, %r522;
	ld.shared.u32 	%r524, [_ZZN3cub18CUB_300001_SM_10006detail6reduce18DeviceReduceKernelINS2_10policy_hubIijN4cuda3std3__44plusIiEEE10Policy1000EN6thrust24THRUST_300001_SM_1000_NS6detail15normal_iteratorINSD_10device_ptrIiEEEEjS9_iNS7_10__identityEEEvT0_PT3_T1_NS0_13GridEvenShareISN_EET2_T4_E12temp_storage+24];
	add.s32 	%r525, %r523, %r524;
	ld.shared.u32 	%r526, [_ZZN3cub18CUB_300001_SM_10006detail6reduce18DeviceReduceKernelINS2_10policy_hubIijN4cuda3std3__44plusIiEEE10Policy1000EN6thrust24THRUST_300001_SM_1000_NS6detail15normal_iteratorINSD_10device_ptrIiEEEEjS9_iNS7_10__identityEEEvT0_PT3_T1_NS0_13GridEvenShareISN_EET2_T4_E12temp_storage+28];
	add.s32 	%r527, %r525, %r526;
	ld.shared.u32 	%r528, [_ZZN3cub18CUB_300001_SM_10006detail6reduce18DeviceReduceKernelINS2_10policy_hubIijN4cuda3std3__44plusIiEEE10Policy1000EN6thrust24THRUST_300001_SM_1000_NS6detail15normal_iteratorINSD_10device_ptrIiEEEEjS9_iNS7_10__identityEEEvT0_PT3_T1_NS0_13GridEvenShareISN_EET2_T4_E12temp_storage+32];
	add.s32 	%r529, %r527, %r528;
	ld.shared.u32 	%r530, [_ZZN3cub18CUB_300001_SM_10006detail6reduce18DeviceReduceKernelINS2_10policy_hubIijN4cuda3std3__44plusIiEEE10Policy1000EN6thrust24THRUST_300001_SM_1000_NS6detail15normal_iteratorINSD_10device_ptrIiEEEEjS9_iNS7_10__identityEEEvT0_PT3_T1_NS0_13GridEvenShareISN_EET2_T4_E12temp_storage+36];
	add.s32 	%r574, %r529, %r530;
	bra.uni 	$L__BB11_48;
$L__BB11_22:
	// begin inline asm
	mov.u32 %r420, %laneid;
	// end inline asm
	and.b32  	%r446, %r7, 992;
	add.s32 	%r447, %r446, 32;
	setp.gt.u32 	%p34, %r447, %r6;
	not.b32 	%r448, %r446;
	add.s32 	%r449, %r6, %r448;
	selp.b32 	%r444, %r449, 31, %p34;
	mov.b32 	%r423, 1;
	mov.b32 	%r445, -1;
	// begin inline asm
	shfl.sync.down.b32 %r421, %r550, %r423, %r444, %r445;
	// end inline asm
	setp.lt.s32 	%p35, %r420, %r444;
	selp.b32 	%r450, %r421, 0, %p35;
	add.s32 	%r427, %r450, %r550;
	mov.b32 	%r428, 2;
	// begin inline asm
	shfl.sync.down.b32 %r426, %r427, %r428, %r444, %r445;
	// end inline asm
	add.s32 	%r451, %r420, 2;
	setp.gt.s32 	%p36, %r451, %r444;
	selp.b32 	%r452, 0, %r426, %p36;
	add.s32 	%r432, %r427, %r452;
	mov.b32 	%r433, 4;
	// begin inline asm
	shfl.sync.down.b32 %r431, %r432, %r433, %r444, %r445;
	// end inline asm
	add.s32 	%r453, %r420, 4;
	setp.gt.s32 	%p37, %r453, %r444;
	selp.b32 	%r454, 0, %r431, %p37;
	add.s32 	%r437, %r432, %r454;
	mov.b32 	%r438, 8;
	// begin inline asm
	shfl.sync.down.b32 %r436, %r437, %r438, %r444, %r445;
	// end inline asm
	add.s32 	%r455, %r420, 8;
	setp.gt.s32 	%p38, %r455, %r444;
	selp.b32 	%r456, 0, %r436, %p38;
	add.s32 	%r442, %r437, %r456;
	mov.b32 	%r443, 16;
	// begin inline asm
	shfl.sync.down.b32 %r441, %r442, %r443, %r444, %r445;
	// end inline asm
	add.s32 	%r457, %r420, 16;
	setp.gt.s32 	%p39, %r457, %r444;
	selp.b32 	%r458, 0, %r441, %p39;
	add.s32 	%r574, %r442, %r458;
	setp.ne.s32 	%p40, %r420, 0;
	@%p40 bra 	$L__BB11_24;
	shr.u32 	%r459, %r7, 3;
	and.b32  	%r460, %r459, 124;
	mov.u32 	%r461, _ZZN3cub18CUB_300001_SM_10006detail6reduce18DeviceReduceKernelINS2_10policy_hubIijN4cuda3std3__44plusIiEEE10Policy1000EN6thrust24THRUST_300001_SM_1000_NS6detail15normal_iteratorINSD_10device_ptrIiEEEEjS9_iNS7_10__identityEEEvT0_PT3_T1_NS0_13GridEvenShareISN_EET2_T4_E12temp_storage;
	add.s32 	%r462, %r461, %r460;
	st.shared.u32 	[%r462+8], %r574;
$L__BB11_24:
	bar.sync 	0;
	setp.ne.s32 	%p41, %r7, 0;
	@%p41 bra 	$L__BB11_48;
	setp.gt.u32 	%p42, %r6, 32;
	ld.shared.u32 	%r463, [_ZZN3cub18CUB_300001_SM_10006detail6reduce18DeviceReduceKernelINS2_10policy_hubIijN4cuda3std3__44plusIiEEE10Policy1000EN6thrust24THRUST_300001_SM_1000_NS6detail15normal_iteratorINSD_10device_ptrIiEEEEjS9_iNS7_10__identityEEEvT0_PT3_T1_NS0_13GridEvenShareISN_EET2_T4_E12temp_storage+12];
	selp.b32 	%r464, %r463, 0, %p42;
	add.s32 	%r465, %r464, %r574;
	setp.gt.u32 	%p43, %r6, 64;
	ld.shared.u32 	%r466, [_ZZN3cub18CUB_300001_SM_10006detail6reduce18DeviceReduceKernelINS2_10policy_hubIijN4cuda3std3__44plusIiEEE10Policy1000EN6thrust24THRUST_300001_SM_1000_NS6detail15normal_iteratorINSD_10device_ptrIiEEEEjS9_iNS7_10__identityEEEvT0_PT3_T1_NS0_13GridEvenShareISN_EET2_T4_E12temp_storage+16];
	selp.b32 	%r467, %r466, 0, %p43;
	add.s32 	%r468, %r465, %r467;
	setp.gt.u32 	%p44, %r6, 96;
	ld.shared.u32 	%r469, [_ZZN3cub18CUB_300001_SM_10006detail6reduce18DeviceReduceKernelINS2_10policy_hubIijN4cuda3std3__44plusIiEEE10Policy1000EN6thrust24THRUST_300001_SM_1000_NS6detail15normal_iteratorINSD_10device_ptrIiEEEEjS9_iNS7_10__identityEEEvT0_PT3_T1_NS0_13GridEvenShareISN_EET2_T4_E12temp_storage+20];
	selp.b32 	%r470, %r469, 0, %p44;
	add.s32 	%r471, %r468, %r470;
	setp.gt.u32 	%p45, %r6, 128;
	ld.shared.u32 	%r472, [_ZZN3cub18CUB_300001_SM_10006detail6reduce18DeviceReduceKernelINS2_10policy_hubIijN4cuda3std3__44plusIiEEE10Policy1000EN6thrust24THRUST_300001_SM_1000_NS6detail15normal_iteratorINSD_10device_ptrIiEEEEjS9_iNS7_10__identityEEEvT0_PT3_T1_NS0_13GridEvenShareISN_EET2_T4_E12temp_storage+24];
	selp.b32 	%r473, %r472, 0, %p45;
	add.s32 	%r474, %r471, %r473;
	setp.gt.u32 	%p46, %r6, 160;
	ld.shared.u32 	%r475, [_ZZN3cub18CUB_300001_SM_10006detail6reduce18DeviceReduceKernelINS2_10policy_hubIijN4cuda3std3__44plusIiEEE10Policy1000EN6thrust24THRUST_300001_SM_1000_NS6detail15normal_iteratorINSD_10device_ptrIiEEEEjS9_iNS7_10__identityEEEvT0_PT3_T1_NS0_13GridEvenShareISN_EET2_T4_E12temp_storage+28];
	selp.b32 	%r476, %r475, 0, %p46;
	add.s32 	%r477, %r474, %r476;
	setp.gt.u32 	%p47, %r6, 192;
	ld.shared.u32 	%r478, [_ZZN3cub18CUB_300001_SM_10006detail6reduce18DeviceReduceKernelINS2_10policy_hubIijN4cuda3std3__44plusIiEEE10Policy1000EN6thrust24THRUST_300001_SM_1000_NS6detail15normal_iteratorINSD_10device_ptrIiEEEEjS9_iNS7_10__identityEEEvT0_PT3_T1_NS0_13GridEvenShareISN_EET2_T4_E12temp_storage+32];
	selp.b32 	%r479, %r478, 0, %p47;
	add.s32 	%r480, %r477, %r479;
	setp.gt.u32 	%p48, %r6, 224;
	ld.shared.u32 	%r481, [_ZZN3cub18CUB_300001_SM_10006detail6reduce18DeviceReduceKernelINS2_10policy_hubIijN4cuda3std3__44plusIiEEE10Policy1000EN6thrust24THRUST_300001_SM_1000_NS6detail15normal_iteratorINSD_10device_ptrIiEEEEjS9_iNS7_10__identityEEEvT0_PT3_T1_NS0_13GridEvenShareISN_EET2_T4_E12temp_storage+36];
	selp.b32 	%r482, %r481, 0, %p48;
	add.s32 	%r574, %r480, %r482;
	bra.uni 	$L__BB11_48;
$L__BB11_26:
	mov.u32 	%r54, %tid.x;
	add.s32 	%r110, %r54, %r556;
	mul.wide.u32 	%rd4, %r110, 4;
	add.s64 	%rd5, %rd1, %rd4;
	ld.global.u32 	%r111, [%rd5];
	ld.global.u32 	%r112, [%rd5+1024];
	ld.global.u32 	%r113, [%rd5+2048];
	ld.global.u32 	%r114, [%rd5+3072];
	ld.global.u32 	%r115, [%rd5+4096];
	ld.global.u32 	%r116, [%rd5+5120];
	ld.global.u32 	%r117, [%rd5+6144];
	ld.global.u32 	%r118, [%rd5+7168];
	ld.global.u32 	%r119, [%rd5+8192];
	ld.global.u32 	%r120, [%rd5+9216];
	ld.global.u32 	%r121, [%rd5+10240];
	ld.global.u32 	%r122, [%rd5+11264];
	ld.global.u32 	%r123, [%rd5+12288];
	ld.global.u32 	%r124, [%rd5+13312];
	ld.global.u32 	%r125, [%rd5+14336];
	ld.global.u32 	%r126, [%rd5+15360];
	add.s32 	%r127, %r112, %r111;
	add.s32 	%r128, %r113, %r127;
	add.s32 	%r129, %r114, %r128;
	add.s32 	%r130, %r115, %r129;
	add.s32 	%r131, %r116, %r130;
	add.s32 	%r132, %r117, %r131;
	add.s32 	%r133, %r118, %r132;
	add.s32 	%r134, %r119, %r133;
	add.s32 	%r135, %r120, %r134;
	add.s32 	%r136, %r121, %r135;
	add.s32 	%r137, %r122, %r136;
	add.s32 	%r138, %r123, %r137;
	add.s32 	%r139, %r124, %r138;
	add.s32 	%r140, %r125, %r139;
	add.s32 	%r573, %r126, %r140;
	setp.lt.u32 	%p2, %r6, %r4;
	@%p2 bra 	$L__BB11_44;
	add.s32 	%r56, %r4, %r556;
	not.b32 	%r142, %r54;
	add.s32 	%r143, %r142, %r1;
	sub.s32 	%r144, %r143, %r4;
	sub.s32 	%r552, %r144, %r556;
	add.s32 	%r145, %r56, %r54;
	add.s32 	%r551, %r145, 2048;
	mov.b32 	%r554, 0;
	mov.u32 	%r553, %r56;
$L__BB11_28:
	add.s32 	%r556, %r556, %r4;
	add.s32 	%r147, %r1, -4096;
	setp.gt.u32 	%p3, %r556, %r147;
	@%p3 bra 	$L__BB11_30;
	add.s32 	%r148, %r54, %r556;
	mul.wide.u32 	%rd6, %r148, 4;
	add.s64 	%rd7, %rd1, %rd6;
	ld.global.u32 	%r149, [%rd7];
	ld.global.u32 	%r150, [%rd7+1024];
	ld.global.u32 	%r151, [%rd7+2048];
	ld.global.u32 	%r152, [%rd7+3072];
	ld.global.u32 	%r153, [%rd7+4096];
	ld.global.u32 	%r154, [%rd7+5120];
	ld.global.u32 	%r155, [%rd7+6144];
	ld.global.u32 	%r156, [%rd7+7168];
	ld.global.u32 	%r157, [%rd7+8192];
	ld.global.u32 	%r158, [%rd7+9216];
	ld.global.u32 	%r159, [%rd7+10240];
	ld.global.u32 	%r160, [%rd7+11264];
	ld.global.u32 	%r161, [%rd7+12288];
	ld.global.u32 	%r162, [%rd7+13312];
	ld.global.u32 	%r163, [%rd7+14336];
	ld.global.u32 	%r164, [%rd7+15360];
	add.s32 	%r165, %r149, %r573;
	add.s32 	%r166, %r150, %r165;
	add.s32 	%r167, %r151, %r166;
	add.s32 	%r168, %r152, %r167;
	add.s32 	%r169, %r153, %r168;
	add.s32 	%r170, %r154, %r169;
	add.s32 	%r171, %r155, %r170;
	add.s32 	%r172, %r156, %r171;
	add.s32 	%r173, %r157, %r172;
	add.s32 	%r174, %r158, %r173;
	add.s32 	%r175, %r159, %r174;
	add.s32 	%r176, %r160, %r175;
	add.s32 	%r177, %r161, %r176;
	add.s32 	%r178, %r162, %r177;
	add.s32 	%r179, %r163, %r178;
	add.s32 	%r573, %r164, %r179;
	sub.s32 	%r180, %r1, %r556;
	setp.lt.u32 	%p4, %r180, %r4;
	add.s32 	%r554, %r554, 1;
	add.s32 	%r553, %r553, %r4;
	sub.s32 	%r552, %r552, %r4;
	add.s32 	%r551, %r551, %r4;
	@%p4 bra 	$L__BB11_44;
	bra.uni 	$L__BB11_28;
$L__BB11_30:
	setp.le.u32 	%p5, %r1, %r556;
	sub.s32 	%r182, %r1, %r556;
	setp.ge.s32 	%p6, %r54, %r182;
	or.pred  	%p7, %p5, %p6;
	@%p7 bra 	$L__BB11_44;
	not.b32 	%r185, %r54;
	add.s32 	%r186, %r1, %r185;
	sub.s32 	%r187, %r186, %r56;
	mul.lo.s32 	%r188, %r2, %r554;
	shl.b32 	%r189, %r188, 12;
	sub.s32 	%r190, %r187, %r189;
	shr.u32 	%r191, %r190, 8;
	add.s32 	%r71, %r191, 1;
	and.b32  	%r72, %r71, 15;
	setp.lt.u32 	%p8, %r190, 3840;
	mov.u32 	%r565, %r54;
	@%p8 bra 	$L__BB11_35;
	or.b32  	%r559, %r54, 2048;
	shr.u32 	%r192, %r552, 8;
	add.s32 	%r193, %r192, 1;
	and.b32  	%r194, %r193, 33554416;
	neg.s32 	%r557, %r194;
$L__BB11_33:
	.pragma "nounroll";
	add.s32 	%r195, %r551, -2048;
	mul.wide.u32 	%rd8, %r195, 4;
	add.s64 	%rd9, %rd1, %rd8;
	ld.global.u32 	%r196, [%rd9];
	add.s32 	%r197, %r196, %r573;
	add.s32 	%r198, %r551, -1792;
	mul.wide.u32 	%rd10, %r198, 4;
	add.s64 	%rd11, %rd1, %rd10;
	ld.global.u32 	%r199, [%rd11];
	add.s32 	%r200, %r199, %r197;
	add.s32 	%r201, %r551, -1536;
	mul.wide.u32 	%rd12, %r201, 4;
	add.s64 	%rd13, %rd1, %rd12;
	ld.global.u32 	%r202, [%rd13];
	add.s32 	%r203, %r202, %r200;
	add.s32 	%r204, %r551, -1280;
	mul.wide.u32 	%rd14, %r204, 4;
	add.s64 	%rd15, %rd1, %rd14;
	ld.global.u32 	%r205, [%rd15];
	add.s32 	%r206, %r205, %r203;
	add.s32 	%r207, %r551, -1024;
	mul.wide.u32 	%rd16, %r207, 4;
	add.s64 	%rd17, %rd1, %rd16;
	ld.global.u32 	%r208, [%rd17];
	add.s32 	%r209, %r208, %r206;
	add.s32 	%r210, %r551, -768;
	mul.wide.u32 	%rd18, %r210, 4;
	add.s64 	%rd19, %rd1, %rd18;
	ld.global.u32 	%r211, [%rd19];
	add.s32 	%r212, %r211, %r209;
	add.s32 	%r213, %r551, -512;
	mul.wide.u32 	%rd20, %r213, 4;
	add.s64 	%rd21, %rd1, %rd20;
	ld.global.u32 	%r214, [%rd21];
	add.s32 	%r215, %r214, %r212;
	add.s32 	%r216, %r551, 1792;
	add.s32 	%r217, %r551, -256;
	mul.wide.u32 	%rd22, %r217, 4;
	add.s64 	%rd23, %rd1, %rd22;
	ld.global.u32 	%r218, [%rd23];
	add.s32 	%r219, %r218, %r215;
	mul.wide.u32 	%rd24, %r551, 4;
	add.s64 	%rd25, %rd1, %rd24;
	ld.global.u32 	%r220, [%rd25];
	add.s32 	%r221, %r220, %r219;
	add.s32 	%r222, %r551, 256;
	mul.wide.u32 	%rd26, %r222, 4;
	add.s64 	%rd27, %rd1, %rd26;
	ld.global.u32 	%r223, [%rd27];
	add.s32 	%r224, %r223, %r221;
	add.s32 	%r225, %r551, 512;
	mul.wide.u32 	%rd28, %r225, 4;
	add.s64 	%rd29, %rd1, %rd28;
	ld.global.u32 	%r226, [%rd29];
	add.s32 	%r227, %r226, %r224;
	add.s32 	%r228, %r551, 768;
	mul.wide.u32 	%rd30, %r228, 4;
	add.s64 	%rd31, %rd1, %rd30;
	ld.global.u32 	%r229, [%rd31];
	add.s32 	%r230, %r229, %r227;
	add.s32 	%r231, %r551, 1024;
	mul.wide.u32 	%rd32, %r231, 4;
	add.s64 	%rd33, %rd1, %rd32;
	ld.global.u32 	%r232, [%rd33];
	add.s32 	%r233, %r232, %r230;
	add.s32 	%r234, %r551, 1280;
	mul.wide.u32 	%rd34, %r234, 4;
	add.s64 	%rd35, %rd1, %rd34;
	ld.global.u32 	%r235, [%rd35];
	add.s32 	%r236, %r235, %r233;
	add.s32 	%r237, %r551, 1536;
	mul.wide.u32 	%rd36, %r237, 4;
	add.s64 	%rd37, %rd1, %rd36;
	ld.global.u32 	%r238, [%rd37];
	add.s32 	%r239, %r238, %r236;
	mul.wide.u32 	%rd38, %r216, 4;
	add.s64 	%rd39, %rd1, %rd38;
	ld.global.u32 	%r240, [%rd39];
	add.s32 	%r573, %r240, %r239;
	add.s32 	%r559, %r559, 4096;
	add.s32 	%r551, %r551, 4096;
	add.s32 	%r557, %r557, 16;
	setp.ne.s32 	%p9, %r557, 0;
	@%p9 bra 	$L__BB11_33;
	add.s32 	%r565, %r559, -2048;
$L__BB11_35:
	setp.eq.s32 	%p10, %r72, 0;
	@%p10 bra 	$L__BB11_44;
	and.b32  	%r87, %r71, 7;
	setp.lt.u32 	%p11, %r72, 8;
	@%p11 bra 	$L__BB11_38;
	add.s32 	%r242, %r565, %r556;
	mul.wide.u32 	%rd40, %r242, 4;
	add.s64 	%rd41, %rd1, %rd40;
	ld.global.u32 	%r243, [%rd41];
	add.s32 	%r244, %r243, %r573;
	add.s32 	%r245, %r242, 256;
	mul.wide.u32 	%rd42, %r245, 4;
	add.s64 	%rd43, %rd1, %rd42;
	ld.global.u32 	%r246, [%rd43];
	add.s32 	%r247, %r246, %r244;
	add.s32 	%r248, %r242, 512;
	mul.wide.u32 	%rd44, %r248, 4;
	add.s64 	%rd45, %rd1, %rd44;
	ld.global.u32 	%r249, [%rd45];
	add.s32 	%r250, %r249, %r247;
	add.s32 	%r251, %r242, 768;
	mul.wide.u32 	%rd46, %r251, 4;
	add.s64 	%rd47, %rd1, %rd46;
	ld.global.u32 	%r252, [%rd47];
	add.s32 	%r253, %r252, %r250;
	add.s32 	%r254, %r242, 1024;
	mul.wide.u32 	%rd48, %r254, 4;
	add.s64 	%rd49, %rd1, %rd48;
	ld.global.u32 	%r255, [%rd49];
	add.s32 	%r256, %r255, %r253;
	add.s32 	%r257, %r242, 1280;
	mul.wide.u32 	%rd50, %r257, 4;
	add.s64 	%rd51, %rd1, %rd50;
	ld.global.u32 	%r258, [%rd51];
	add.s32 	%r259, %r258, %r256;
	add.s32 	%r260, %r242, 1536;
	mul.wide.u32 	%rd52, %r260, 4;
	add.s64 	%rd53, %rd1, %rd52;
	ld.global.u32 	%r261, [%rd53];
	add.s32 	%r262, %r261, %r259;
	add.s32 	%r263, %r242, 1792;
	mul.wide.u32 	%rd54, %r263, 4;
	add.s64 	%rd55, %rd1, %rd54;
	ld.global.u32 	%r264, [%rd55];
	add.s32 	%r573, %r264, %r262;
	add.s32 	%r565, %r565, 2048;
$L__BB11_38:
	setp.eq.s32 	%p12, %r87, 0;
	@%p12 bra 	$L__BB11_44;
	setp.lt.u32 	%p13, %r87, 4;
	@%p13 bra 	$L__BB11_41;
	add.s32 	%r266, %r565, %r556;
	mul.wide.u32 	%rd56, %r266, 4;
	add.s64 	%rd57, %rd1, %rd56;
	ld.global.u32 	%r267, [%rd57];
	add.s32 	%r268, %r267, %r573;
	add.s32 	%r269, %r266, 256;
	mul.wide.u32 	%rd58, %r269, 4;
	add.s64 	%rd59, %rd1, %rd58;
	ld.global.u32 	%r270, [%rd59];
	add.s32 	%r271, %r270, %r268;
	add.s32 	%r272, %r266, 512;
	mul.wide.u32 	%rd60, %r272, 4;
	add.s64 	%rd61, %rd1, %rd60;
	ld.global.u32 	%r273, [%rd61];
	add.s32 	%r274, %r273, %r271;
	add.s32 	%r275, %r266, 768;
	mul.wide.u32 	%rd62, %r275, 4;
	add.s64 	%rd63, %rd1, %rd62;
	ld.global.u32 	%r276, [%rd63];
	add.s32 	%r573, %r276, %r274;
	add.s32 	%r565, %r565, 1024;
$L__BB11_41:
	and.b32  	%r277, %r71, 3;
	setp.eq.s32 	%p14, %r277, 0;
	@%p14 bra 	$L__BB11_44;
	add.s32 	%r571, %r565, %r553;
	cvt.u16.u32 	%rs1, %r552;
	shr.u16 	%rs2, %rs1, 8;
	add.s16 	%rs3, %rs2, 1;
	cvt.u32.u16 	%r278, %rs3;
	and.b32  	%r279, %r278, 3;
	neg.s32 	%r570, %r279;
$L__BB11_43:
	.pragma "nounroll";
	mul.wide.u32 	%rd64, %r571, 4;
	add.s64 	%rd65, %rd1, %rd64;
	ld.global.u32 	%r280, [%rd65];
	add.s32 	%r573, %r280, %r573;
	add.s32 	%r571, %r571, 256;
	add.s32 	%r570, %r570, 1;
	setp.ne.s32 	%p15, %r570, 0;
	@%p15 bra 	$L__BB11_43;
$L__BB11_44:
	// begin inline asm
	mov.u32 %r281, %laneid;
	// end inline asm
	mov.b32 	%r284, 1;
	mov.b32 	%r305, 31;
	mov.b32 	%r306, -1;
	// begin inline asm
	shfl.sync.down.b32 %r282, %r573, %r284, %r305, %r306;
	// end inline asm
	setp.gt.s32 	%p16, %r281, 30;
	selp.b32 	%r307, 0, %r282, %p16;
	add.s32 	%r288, %r307, %r573;
	mov.b32 	%r289, 2;
	// begin inline asm
	shfl.sync.down.b32 %r287, %r288, %r289, %r305, %r306;
	// end inline asm
	setp.gt.s32 	%p17, %r281, 29;
	selp.b32 	%r308, 0, %r287, %p17;
	add.s32 	%r293, %r288, %r308;
	mov.b32 	%r294, 4;
	// begin inline asm
	shfl.sync.down.b32 %r292, %r293, %r294, %r305, %r306;
	// end inline asm
	setp.gt.s32 	%p18, %r281, 27;
	selp.b32 	%r309, 0, %r292, %p18;
	add.s32 	%r298, %r293, %r309;
	mov.b32 	%r299, 8;
	// begin inline asm
	shfl.sync.down.b32 %r297, %r298, %r299, %r305, %r306;
	// end inline asm
	setp.gt.s32 	%p19, %r281, 23;
	selp.b32 	%r310, 0, %r297, %p19;
	add.s32 	%r303, %r298, %r310;
	mov.b32 	%r304, 16;
	// begin inline asm
	shfl.sync.down.b32 %r302, %r303, %r304, %r305, %r306;
	// end inline asm
	setp.gt.s32 	%p20, %r281, 15;
	selp.b32 	%r311, 0, %r302, %p20;
	add.s32 	%r574, %r303, %r311;
	setp.ne.s32 	%p21, %r281, 0;
	@%p21 bra 	$L__BB11_46;
	shr.u32 	%r312, %r54, 3;
	and.b32  	%r313, %r312, 124;
	mov.u32 	%r314, _ZZN3cub18CUB_300001_SM_10006detail6reduce18DeviceReduceKernelINS2_10policy_hubIijN4cuda3std3__44plusIiEEE10Policy1000EN6thrust24THRUST_300001_SM_1000_NS6detail15normal_iteratorINSD_10device_ptrIiEEEEjS9_iNS7_10__identityEEEvT0_PT3_T1_NS0_13GridEvenShareISN_EET2_T4_E12temp_storage;
	add.s32 	%r315, %r314, %r313;
	st.shared.u32 	[%r315+8], %r574;
$L__BB11_46:
	bar.sync 	0;
	setp.ne.s32 	%p22, %r54, 0;
	@%p22 bra 	$L__BB11_48;
	ld.shared.u32 	%r316, [_ZZN3cub18CUB_300001_SM_10006detail6reduce18DeviceReduceKernelINS2_10policy_hubIijN4cuda3std3__44plusIiEEE10Policy1000EN6thrust24THRUST_300001_SM_1000_NS6detail15normal_iteratorINSD_10device_ptrIiEEEEjS9_iNS7_10__identityEEEvT0_PT3_T1_NS0_13GridEvenShareISN_EET2_T4_E12temp_storage+12];
	add.s32 	%r317, %r316, %r574;
	ld.shared.u32 	%r318, [_ZZN3cub18CUB_300001_SM_10006detail6reduce18DeviceReduceKernelINS2_10policy_hubIijN4cuda3std3__44plusIiEEE10Policy1000EN6thrust24THRUST_300001_SM_1000_NS6detail15normal_iteratorINSD_10device_ptrIiEEEEjS9_iNS7_10__identityEEEvT0_PT3_T1_NS0_13GridEvenShareISN_EET2_T4_E12temp_storage+16];
	add.s32 	%r319, %r317, %r318;
	ld.shared.u32 	%r320, [_ZZN3cub18CUB_300001_SM_10006detail6reduce18DeviceReduceKernelINS2_10policy_hubIijN4cuda3std3__44plusIiEEE10Policy1000EN6thrust24THRUST_300001_SM_1000_NS6detail15normal_iteratorINSD_10device_ptrIiEEEEjS9_iNS7_10__identityEEEvT0_PT3_T1_NS0_13GridEvenShareISN_EET2_T4_E12temp_storage+20];
	add.s32 	%r321, %r319, %r320;
	ld.shared.u32 	%r322, [_ZZN3cub18CUB_300001_SM_10006detail6reduce18DeviceReduceKernelINS2_10policy_hubIijN4cuda3std3__44plusIiEEE10Policy1000EN6thrust24THRUST_300001_SM_1000_NS6detail15normal_iteratorINSD_10device_ptrIiEEEEjS9_iNS7_10__identityEEEvT0_PT3_T1_NS0_13GridEvenShareISN_EET2_T4_E12temp_storage+24];
	add.s32 	%r323, %r321, %r322;
	ld.shared.u32 	%r324, [_ZZN3cub18CUB_300001_SM_10006detail6reduce18DeviceReduceKernelINS2_10policy_hubIijN4cuda3std3__44plusIiEEE10Policy1000EN6thrust24THRUST_300001_SM_1000_NS6detail15normal_iteratorINSD_10device_ptrIiEEEEjS9_iNS7_10__identityEEEvT0_PT3_T1_NS0_13GridEvenShareISN_EET2_T4_E12temp_storage+28];
	add.s32 	%r325, %r323, %r324;
	ld.shared.u32 	%r326, [_ZZN3cub18CUB_300001_SM_10006detail6reduce18DeviceReduceKernelINS2_10policy_hubIijN4cuda3std3__44plusIiEEE10Policy1000EN6thrust24THRUST_300001_SM_1000_NS6detail15normal_iteratorINSD_10device_ptrIiEEEEjS9_iNS7_10__identityEEEvT0_PT3_T1_NS0_13GridEvenShareISN_EET2_T4_E12temp_storage+32];
	add.s32 	%r327, %r325, %r326;
	ld.shared.u32 	%r328, [_ZZN3cub18CUB_300001_SM_10006detail6reduce18DeviceReduceKernelINS2_10policy_hubIijN4cuda3std3__44plusIiEEE10Policy1000EN6thrust24THRUST_300001_SM_1000_NS6detail15normal_iteratorINSD_10device_ptrIiEEEEjS9_iNS7_10__identityEEEvT0_PT3_T1_NS0_13GridEvenShareISN_EET2_T4_E12temp_storage+36];
	add.s32 	%r574, %r327, %r328;
$L__BB11_48:
	mov.u32 	%r531, %tid.x;
	setp.ne.s32 	%p56, %r531, 0;
	@%p56 bra 	$L__BB11_50;
	ld.param.u64 	%rd129, [_ZN3cub18CUB_300001_SM_10006detail6reduce18DeviceReduceKernelINS2_10policy_hubIijN4cuda3std3__44plusIiEEE10Policy1000EN6thrust24THRUST_300001_SM_1000_NS6detail15normal_iteratorINSD_10device_ptrIiEEEEjS9_iNS7_10__identityEEEvT0_PT3_T1_NS0_13GridEvenShareISN_EET2_T4__param_1];
	cvta.to.global.u64 	%rd126, %rd129;
	mul.wide.u32 	%rd127, %r3, 4;
	add.s64 	%rd128, %rd126, %rd127;
	st.global.u32 	[%rd128], %r574;
$L__BB11_50:
	ret;

}
	// .globl	_ZN3cub18CUB_300001_SM_10006detail6reduce28DeviceReduceSingleTileKernelINS2_10policy_hubIijN4cuda3std3__44plusIiEEE10Policy1000EPiSC_iS9_iiNS7_10__identityEEEvT0_T1_T2_T3_T4_T6_
.visible .entry _ZN3cub18CUB_300001_SM_10006detail6reduce28DeviceReduceSingleTileKernelINS2_10policy_hubIijN4cuda3std3__44plusIiEEE10Policy1000EPiSC_iS9_iiNS7_10__identityEEEvT0_T1_T2_T3_T4_T6_(
	.param .u64 .ptr .align 1 _ZN3cub18CUB_300001_SM_10006detail6reduce28DeviceReduceSingleTileKernelINS2_10policy_hubIijN4cuda3std3__44plusIiEEE10Policy1000EPiSC_iS9_iiNS7_10__identityEEEvT0_T1_T2_T3_T4_T6__param_0,
	.param .u64 .ptr .align 1 _ZN3cub18CUB_300001_SM_10006detail6reduce28DeviceReduceSingleTileKernelINS2_10policy_hubIijN4cuda3std3__44plusIiEEE10Policy1000EPiSC_iS9_iiNS7_10__identityEEEvT0_T1_T2_T3_T4_T6__param_1,
	.param .u32 _ZN3cub18CUB_300001_SM_10006detail6reduce28DeviceReduceSingleTileKernelINS2_10policy_hubIijN4cuda3std3__44plusIiEEE10Policy1000EPiSC_iS9_iiNS7_10__identityEEEvT0_T1_T2_T3_T4_T6__param_2,
	.param .align 1 .b8 _ZN3cub18CUB_300001_SM_10006detail6reduce28DeviceReduceSingleTileKernelINS2_10policy_hubIijN4cuda3std3__44plusIiEEE10Policy1000EPiSC_iS9_iiNS7_10__identityEEEvT0_T1_T2_T3_T4_T6__param_3[1],
	.param .u32 _ZN3cub18CUB_300001_SM_10006detail6reduce28DeviceReduceSingleTileKernelINS2_10policy_hubIijN4cuda3std3__44plusIiEEE10Policy1000EPiSC_iS9_iiNS7_10__identityEEEvT0_T1_T2_T3_T4_T6__param_4,
	.param .align 1 .b8 _ZN3cub18CUB_300001_SM_10006detail6reduce28DeviceReduceSingleTileKernelINS2_10policy_hubIijN4cuda3std3__44plusIiEEE10Policy1000EPiSC_iS9_iiNS7_10__identityEEEvT0_T1_T2_T3_T4_T6__param_5[1]
)
.maxntid 256
.minnctapersm 1
{
	.reg .pred 	%p<97>;
	.reg .b32 	%r<687>;
	.reg .b64 	%rd<125>;
	// demoted variable
	.shared .align 4 .b8 _ZZN3cub18CUB_300001_SM_10006detail6reduce28DeviceReduceSingleTileKernelINS2_10policy_hubIijN4cuda3std3__44plusIiEEE10Policy1000EPiSC_iS9_iiNS7_10__identityEEEvT0_T1_T2_T3_T4_T6_E12temp_storage[44];
	ld.param.u64 	%rd16, [_ZN3cub18CUB_300001_SM_10006detail6reduce28DeviceReduceSingleTileKernelINS2_10policy_hubIijN4cuda3std3__44plusIiEEE10Policy1000EPiSC_iS9_iiNS7_10__identityEEEvT0_T1_T2_T3_T4_T6__param_0];
	ld.param.u64 	%rd17, [_ZN3cub18CUB_300001_SM_10006detail6reduce28DeviceReduceSingleTileKernelINS2_10policy_hubIijN4cuda3std3__44plusIiEEE10Policy1000EPiSC_iS9_iiNS7_10__identityEEEvT0_T1_T2_T3_T4_T6__param_1];
	ld.param.u32 	%r120, [_ZN3cub18CUB_300001_SM_10006detail6reduce28DeviceReduceSingleTileKernelINS2_10policy_hubIijN4cuda3std3__44plusIiEEE10Policy1000EPiSC_iS9_iiNS7_10__identityEEEvT0_T1_T2_T3_T4_T6__param_2];
	ld.param.u32 	%r121, [_ZN3cub18CUB_300001_SM_10006detail6reduce28DeviceReduceSingleTileKernelINS2_10policy_hubIijN4cuda3std3__44plusIiEEE10Policy1000EPiSC_iS9_iiNS7_10__identityEEEvT0_T1_T2_T3_T4_T6__param_4];
	cvta.to.global.u64 	%rd1, %rd17;
	setp.ne.s32 	%p1, %r120, 0;
	@%p1 bra 	$L__BB12_3;
	mov.u32 	%r633, %tid.x;
	setp.ne.s32 	%p96, %r633, 0;
	@%p96 bra 	$L__BB12_74;
	st.global.u32 	[%rd1], %r121;
	bra.uni 	$L__BB12_74;
$L__BB12_3:
	and.b64  	%rd18, %rd16, 15;
	setp.ne.s64 	%p2, %rd18, 0;
	@%p2 bra 	$L__BB12_38;
	setp.gt.s32 	%p49, %r120, 4095;
	@%p49 bra 	$L__BB12_22;
	mov.u32 	%r1, %tid.x;
	setp.ge.s32 	%p66, %r1, %r120;
	mov.b32 	%r644, 0;
	mov.u32 	%r639, %r1;
	@%p66 bra 	$L__BB12_7;
	mul.wide.u32 	%rd113, %r1, 4;
	add.s64 	%rd112, %rd16, %rd113;
	// begin inline asm
	ld.global.nc.u32 %r644, [%rd112];
	// end inline asm
	add.s32 	%r639, %r1, 256;
$L__BB12_7:
	setp.ge.s32 	%p67, %r639, %r120;
	@%p67 bra 	$L__BB12_13;
	not.b32 	%r507, %r639;
	add.s32 	%r6, %r120, %r507;
	and.b32  	%r508, %r6, 768;
	setp.eq.s32 	%p68, %r508, 768;
	@%p68 bra 	$L__BB12_11;
	mul.wide.u32 	%rd114, %r639, 4;
	add.s64 	%rd121, %rd16, %rd114;
	shr.u32 	%r509, %r6, 8;
	add.s32 	%r510, %r509, 1;
	and.b32  	%r511, %r510, 3;
	neg.s32 	%r636, %r511;
$L__BB12_10:
	.pragma "nounroll";
	// begin inline asm
	ld.global.nc.u32 %r512, [%rd121];
	// end inline asm
	add.s32 	%r644, %r512, %r644;
	add.s32 	%r639, %r639, 256;
	add.s64 	%rd121, %rd121, 1024;
	add.s32 	%r636, %r636, 1;
	setp.ne.s32 	%p69, %r636, 0;
	@%p69 bra 	$L__BB12_10;
$L__BB12_11:
	setp.lt.u32 	%p70, %r6, 768;
	@%p70 bra 	$L__BB12_13;
$L__BB12_12:
	mul.wide.s32 	%rd120, %r639, 4;
	add.s64 	%rd116, %rd16, %rd120;
	// begin inline asm
	ld.global.nc.u32 %r513, [%rd116];
	// end inline asm
	add.s32 	%r517, %r513, %r644;
	add.s64 	%rd117, %rd116, 1024;
	// begin inline asm
	ld.global.nc.u32 %r514, [%rd117];
	// end inline asm
	add.s32 	%r518, %r514, %r517;
	add.s64 	%rd118, %rd116, 2048;
	// begin inline asm
	ld.global.nc.u32 %r515, [%rd118];
	// end inline asm
	add.s32 	%r519, %r515, %r518;
	add.s64 	%rd119, %rd116, 3072;
	// begin inline asm
	ld.global.nc.u32 %r516, [%rd119];
	// end inline asm
	add.s32 	%r644, %r516, %r519;
	add.s32 	%r639, %r639, 1024;
	setp.lt.s32 	%p71, %r639, %r120;
	@%p71 bra 	$L__BB12_12;
$L__BB12_13:
	setp.lt.s32 	%p72, %r120, 256;
	@%p72 bra 	$L__BB12_18;
	// begin inline asm
	mov.u32 %r583, %laneid;
	// end inline asm
	mov.b32 	%r586, 1;
	mov.b32 	%r607, 31;
	mov.b32 	%r608, -1;
	// begin inline asm
	shfl.sync.down.b32 %r584, %r644, %r586, %r607, %r608;
	// end inline asm
	setp.gt.s32 	%p88, %r583, 30;
	selp.b32 	%r609, 0, %r584, %p88;
	add.s32 	%r590, %r609, %r644;
	mov.b32 	%r591, 2;
	// begin inline asm
	shfl.sync.down.b32 %r589, %r590, %r591, %r607, %r608;
	// end inline asm
	setp.gt.s32 	%p89, %r583, 29;
	selp.b32 	%r610, 0, %r589, %p89;
	add.s32 	%r595, %r590, %r610;
	mov.b32 	%r596, 4;
	// begin inline asm
	shfl.sync.down.b32 %r594, %r595, %r596, %r607, %r608;
	// end inline asm
	setp.gt.s32 	%p90, %r583, 27;
	selp.b32 	%r611, 0, %r594, %p90;
	add.s32 	%r600, %r595, %r611;
	mov.b32 	%r601, 8;
	// begin inline asm
	shfl.sync.down.b32 %r599, %r600, %r601, %r607, %r608;
	// end inline asm
	setp.gt.s32 	%p91, %r583, 23;
	selp.b32 	%r612, 0, %r599, %p91;
	add.s32 	%r605, %r600, %r612;
	mov.b32 	%r606, 16;
	// begin inline asm
	shfl.sync.down.b32 %r604, %r605, %r606, %r607, %r608;
	// end inline asm
	setp.gt.s32 	%p92, %r583, 15;
	selp.b32 	%r613, 0, %r604, %p92;
	add.s32 	%r686, %r605, %r613;
	setp.ne.s32 	%p93, %r583, 0;
	@%p93 bra 	$L__BB12_16;
	shr.u32 	%r614, %r1, 3;
	and.b32  	%r615, %r614, 124;
	mov.u32 	%r616, _ZZN3cub18CUB_300001_SM_10006detail6reduce28DeviceReduceSingleTileKernelINS2_10policy_hubIijN4cuda3std3__44plusIiEEE10Policy1000EPiSC_iS9_iiNS7_10__identityEEEvT0_T1_T2_T3_T4_T6_E12temp_storage;
	add.s32 	%r617, %r616, %r615;
	st.shared.u32 	[%r617+8], %r686;
$L__BB12_16:
	bar.sync 	0;
	setp.ne.s32 	%p94, %r1, 0;
	@%p94 bra 	$L__BB12_72;
	ld.shared.u32 	%r618, [_ZZN3cub18CUB_300001_SM_10006detail6reduce28DeviceReduceSingleTileKernelINS2_10policy_hubIijN4cuda3std3__44plusIiEEE10Policy1000EPiSC_iS9_iiNS7_10__identityEEEvT0_T1_T2_T3_T4_T6_E12temp_storage+12];
	add.s32 	%r619, %r618, %r686;
	ld.shared.u32 	%r620, [_ZZN3cub18CUB_300001_SM_10006detail6reduce28DeviceReduceSingleTileKernelINS2_10policy_hubIijN4cuda3std3__44plusIiEEE10Policy1000EPiSC_iS9_iiNS7_10__identityEEEvT0_T1_T2_T3_T4_T6_E12temp_storage+16];
	add.s32 	%r621, %r619, %r620;
	ld.shared.u32 	%r622, [_ZZN3cub18CUB_300001_SM_10006detail6reduce28DeviceReduceSingleTileKernelINS2_10policy_hubIijN4cuda3std3__44plusIiEEE10Policy1000EPiSC_iS9_iiNS7_10__identityEEEvT0_T1_T2_T3_T4_T6_E12temp_storage+20];
	add.s32 	%r623, %r621, %r622;
	ld.shared.u32 	%r624, [_ZZN3cub18CUB_300001_SM_10006detail6reduce28DeviceReduceSingleTileKernelINS2_10policy_hubIijN4cuda3std3__44plusIiEEE10Policy1000EPiSC_iS9_iiNS7_10__identityEEEvT0_T1_T2_T3_T4_T6_E12temp_storage+24];
	add.s32 	%r625, %r623, %r624;
	ld.shared.u32 	%r626, [_ZZN3cub18CUB_300001_SM_10006detail6reduce28DeviceReduceSingleTileKernelINS2_10policy_hubIijN4cuda3std3__44plusIiEEE10Policy1000EPiSC_iS9_iiNS7_10__identityEEEvT0_T1_T2_T3_T4_T6_E12temp_storage+28];
	add.s32 	%r627, %r625, %r626;
	ld.shared.u32 	%r628, [_ZZN3cub18CUB_300001_SM_10006detail6reduce28DeviceReduceSingleTileKernelINS2_10policy_hubIijN4cuda3std3__44plusIiEEE10Policy1000EPiSC_iS9_iiNS7_10__identityEEEvT0_T1_T2_T3_T4_T6_E12temp_storage+32];
	add.s32 	%r629, %r627, %r628;
	ld.shared.u32 	%r630, [_ZZN3cub18CUB_300001_SM_10006detail6reduce28DeviceReduceSingleTileKernelINS2_10policy_hubIijN4cuda3std3__44plusIiEEE10Policy1000EPiSC_iS9_iiNS7_10__identityEEEvT0_T1_T2_T3_T4_T6_E12temp_storage+36];
	add.s32 	%r686, %r629, %r630;
	bra.uni 	$L__BB12_72;
$L__BB12_18:
	// begin inline asm
	mov.u32 %r520, %laneid;
	// end inline asm
	and.b32  	%r546, %r1, 992;
	add.s32 	%r547, %r546, 32;
	setp.gt.s32 	%p73, %r547, %r120;
	not.b32 	%r548, %r546;
	add.s32 	%r549, %r120, %r548;
	selp.b32 	%r544, %r549, 31, %p73;
	mov.b32 	%r523, 1;
	mov.b32 	%r545, -1;
	// begin inline asm
	shfl.sync.down.b32 %r521, %r644, %r523, %r544, %r545;
	// end inline asm
	setp.lt.s32 	%p74, %r520, %r544;
	selp.b32 	%r550, %r521, 0, %p74;
	add.s32 	%r527, %r550, %r644;
	mov.b32 	%r528, 2;
	// begin inline asm
	shfl.sync.down.b32 %r526, %r527, %r528, %r544, %r545;
	// end inline asm
	add.s32 	%r551, %r520, 2;
	setp.gt.s32 	%p75, %r551, %r544;
	selp.b32 	%r552, 0, %r526, %p75;
	add.s32 	%r532, %r527, %r552;
	mov.b32 	%r533, 4;
	// begin inline asm
	shfl.sync.down.b32 %r531, %r532, %r533, %r544, %r545;
	// end inline asm
	add.s32 	%r553, %r520, 4;
	setp.gt.s32 	%p76, %r553, %r544;
	selp.b32 	%r554, 0, %r531, %p76;
	add.s32 	%r537, %r532, %r554;
	mov.b32 	%r538, 8;
	// begin inline asm
	shfl.sync.down.b32 %r536, %r537, %r538, %r544, %r545;
	// end inline asm
	add.s32 	%r555, %r520, 8;
	setp.gt.s32 	%p77, %r555, %r544;
	selp.b32 	%r556, 0, %r536, %p77;
	add.s32 	%r542, %r537, %r556;
	mov.b32 	%r543, 16;
	// begin inline asm
	shfl.sync.down.b32 %r541, %r542, %r543, %r544, %r545;
	// end inline asm
	add.s32 	%r557, %r520, 16;
	setp.gt.s32 	%p78, %r557, %r544;
	selp.b32 	%r558, 0, %r541, %p78;
	add.s32 	%r686, %r542, %r558;
	setp.ne.s32 	%p79, %r520, 0;
	@%p79 bra 	$L__BB12_20;
	shr.u32 	%r559, %r1, 3;
	and.b32  	%r560, %r559, 124;
	mov.u32 	%r561, _ZZN3cub18CUB_300001_SM_10006detail6reduce28DeviceReduceSingleTileKernelINS2_10policy_hubIijN4cuda3std3__44plusIiEEE10Policy1000EPiSC_iS9_iiNS7_10__identityEEEvT0_T1_T2_T3_T4_T6_E12temp_storage;
	add.s32 	%r562, %r561, %r560;
	st.shared.u32 	[%r562+8], %r686;
$L__BB12_20:
	bar.sync 	0;
	setp.ne.s32 	%p80, %r1, 0;
	@%p80 bra 	$L__BB12_72;
	setp.gt.s32 	%p81, %r120, 32;
	ld.shared.u32 	%r563, [_ZZN3cub18CUB_300001_SM_10006detail6reduce28DeviceReduceSingleTileKernelINS2_10policy_hubIijN4cuda3std3__44plusIiEEE10Policy1000EPiSC_iS9_iiNS7_10__identityEEEvT0_T1_T2_T3_T4_T6_E12temp_storage+12];
	selp.b32 	%r564, %r563, 0, %p81;
	add.s32 	%r565, %r564, %r686;
	setp.gt.s32 	%p82, %r120, 64;
	ld.shared.u32 	%r566, [_ZZN3cub18CUB_300001_SM_10006detail6reduce28DeviceReduceSingleTileKernelINS2_10policy_hubIijN4cuda3std3__44plusIiEEE10Policy1000EPiSC_iS9_iiNS7_10__identityEEEvT0_T1_T2_T3_T4_T6_E12temp_storage+16];
	selp.b32 	%r567, %r566, 0, %p82;
	add.s32 	%r568, %r565, %r567;
	setp.gt.s32 	%p83, %r120, 96;
	ld.shared.u32 	%r569, [_ZZN3cub18CUB_300001_SM_10006detail6reduce28DeviceReduceSingleTileKernelINS2_10policy_hubIijN4cuda3std3__44plusIiEEE10Policy1000EPiSC_iS9_iiNS7_10__identityEEEvT0_T1_T2_T3_T4_T6_E12temp_storage+20];
	selp.b32 	%r570, %r569, 0, %p83;
	add.s32 	%r571, %r568, %r570;
	setp.gt.s32 	%p84, %r120, 128;
	ld.shared.u32 	%r572, [_ZZN3cub18CUB_300001_SM_10006detail6reduce28DeviceReduceSingleTileKernelINS2_10policy_hubIijN4cuda3std3__44plusIiEEE10Policy1000EPiSC_iS9_iiNS7_10__identityEEEvT0_T1_T2_T3_T4_T6_E12temp_storage+24];
	selp.b32 	%r573, %r572, 0, %p84;
	add.s32 	%r574, %r571, %r573;
	setp.gt.s32 	%p85, %r120, 160;
	ld.shared.u32 	%r575, [_ZZN3cub18CUB_300001_SM_10006detail6reduce28DeviceReduceSingleTileKernelINS2_10policy_hubIijN4cuda3std3__44plusIiEEE10Policy1000EPiSC_iS9_iiNS7_10__identityEEEvT0_T1_T2_T3_T4_T6_E12temp_storage+28];
	selp.b32 	%r576, %r575, 0, %p85;
	add.s32 	%r577, %r574, %r576;
	setp.gt.s32 	%p86, %r120, 192;
	ld.shared.u32 	%r578, [_ZZN3cub18CUB_300001_SM_10006detail6reduce28DeviceReduceSingleTileKernelINS2_10policy_hubIijN4cuda3std3__44plusIiEEE10Policy1000EPiSC_iS9_iiNS7_10__identityEEEvT0_T1_T2_T3_T4_T6_E12temp_storage+32];
	selp.b32 	%r579, %r578, 0, %p86;
	add.s32 	%r580, %r577, %r579;
	setp.gt.s32 	%p87, %r120, 224;
	ld.shared.u32 	%r581, [_ZZN3cub18CUB_300001_SM_10006detail6reduce28DeviceReduceSingleTileKernelINS2_10policy_hubIijN4cuda3std3__44plusIiEEE10Policy1000EPiSC_iS9_iiNS7_10__identityEEEvT0_T1_T2_T3_T4_T6_E12temp_storage+36];
	selp.b32 	%r582, %r581, 0, %p87;
	add.s32 	%r686, %r580, %r582;
	bra.uni 	$L__BB12_72;
$L__BB12_22:
	mov.u32 	%r26, %tid.x;
	shl.b32 	%r377, %r26, 2;
	mul.wide.u32 	%rd86, %r377, 4;
	add.s64 	%rd76, %rd16, %rd86;
	// begin inline asm
	ld.global.nc.v2.u64 {%rd74, %rd75}, [%rd76];
	// end inline asm
	mov.b64 	{%r378, %r379}, %rd75;
	mov.b64 	{%r380, %r381}, %rd74;
	add.s64 	%rd79, %rd76, 4096;
	// begin inline asm
	ld.global.nc.v2.u64 {%rd77, %rd78}, [%rd79];
	// end inline asm
	mov.b64 	{%r382, %r383}, %rd78;
	mov.b64 	{%r384, %r385}, %rd77;
	add.s64 	%rd82, %rd76, 8192;
	// begin inline asm
	ld.global.nc.v2.u64 {%rd80, %rd81}, [%rd82];
	// end inline asm
	mov.b64 	{%r386, %r387}, %rd81;
	mov.b64 	{%r388, %r389}, %rd80;
	add.s64 	%rd85, %rd76, 12288;
	// begin inline asm
	ld.global.nc.v2.u64 {%rd83, %rd84}, [%rd85];
	// end inline asm
	mov.b64 	{%r390, %r391}, %rd84;
	mov.b64 	{%r392, %r393}, %rd83;
	add.s32 	%r394, %r381, %r380;
	add.s32 	%r395, %r378, %r394;
	add.s32 	%r396, %r379, %r395;
	add.s32 	%r397, %r384, %r396;
	add.s32 	%r398, %r385, %r397;
	add.s32 	%r399, %r382, %r398;
	add.s32 	%r400, %r383, %r399;
	add.s32 	%r401, %r388, %r400;
	add.s32 	%r402, %r389, %r401;
	add.s32 	%r403, %r386, %r402;
	add.s32 	%r404, %r387, %r403;
	add.s32 	%r405, %r392, %r404;
	add.s32 	%r406, %r393, %r405;
	add.s32 	%r407, %r390, %r406;
	add.s32 	%r659, %r391, %r407;
	setp.lt.u32 	%p50, %r120, 8192;
	mov.b32 	%r648, 4096;
	@%p50 bra 	$L__BB12_26;
	add.s32 	%r28, %r120, -4096;
	mov.b32 	%r648, 4096;
$L__BB12_24:
	mul.wide.s32 	%rd99, %r648, 4;
	add.s64 	%rd89, %rd76, %rd99;
	// begin inline asm
	ld.global.nc.v2.u64 {%rd87, %rd88}, [%rd89];
	// end inline asm
	mov.b64 	{%r409, %r410}, %rd88;
	mov.b64 	{%r411, %r412}, %rd87;
	add.s64 	%rd92, %rd89, 4096;
	// begin inline asm
	ld.global.nc.v2.u64 {%rd90, %rd91}, [%rd92];
	// end inline asm
	mov.b64 	{%r413, %r414}, %rd91;
	mov.b64 	{%r415, %r416}, %rd90;
	add.s64 	%rd95, %rd89, 8192;
	// begin inline asm
	ld.global.nc.v2.u64 {%rd93, %rd94}, [%rd95];
	// end inline asm
	mov.b64 	{%r417, %r418}, %rd94;
	mov.b64 	{%r419, %r420}, %rd93;
	add.s64 	%rd98, %rd89, 12288;
	// begin inline asm
	ld.global.nc.v2.u64 {%rd96, %rd97}, [%rd98];
	// end inline asm
	mov.b64 	{%r421, %r422}, %rd97;
	mov.b64 	{%r423, %r424}, %rd96;
	add.s32 	%r425, %r411, %r659;
	add.s32 	%r426, %r412, %r425;
	add.s32 	%r427, %r409, %r426;
	add.s32 	%r428, %r410, %r427;
	add.s32 	%r429, %r415, %r428;
	add.s32 	%r430, %r416, %r429;
	add.s32 	%r431, %r413, %r430;
	add.s32 	%r432, %r414, %r431;
	add.s32 	%r433, %r419, %r432;
	add.s32 	%r434, %r420, %r433;
	add.s32 	%r435, %r417, %r434;
	add.s32 	%r436, %r418, %r435;
	add.s32 	%r437, %r423, %r436;
	add.s32 	%r438, %r424, %r437;
	add.s32 	%r439, %r421, %r438;
	add.s32 	%r659, %r422, %r439;
	sub.s32 	%r440, %r120, %r648;
	setp.lt.s32 	%p51, %r440, 4096;
	@%p51 bra 	$L__BB12_34;
	add.s32 	%r648, %r648, 4096;
	setp.le.s32 	%p52, %r648, %r28;
	@%p52 bra 	$L__BB12_24;
$L__BB12_26:
	setp.le.s32 	%p53, %r120, %r648;
	@%p53 bra 	$L__BB12_34;
	sub.s32 	%r35, %r120, %r648;
	setp.ge.s32 	%p54, %r26, %r35;
	@%p54 bra 	$L__BB12_34;
	not.b32 	%r442, %r26;
	add.s32 	%r443, %r120, %r442;
	sub.s32 	%r36, %r443, %r648;
	and.b32  	%r444, %r36, 768;
	setp.eq.s32 	%p55, %r444, 768;
	mov.u32 	%r653, %r26;
	@%p55 bra 	$L__BB12_31;
	add.s32 	%r650, %r26, %r648;
	shr.u32 	%r445, %r36, 8;
	add.s32 	%r446, %r445, 1;
	and.b32  	%r447, %r446, 3;
	neg.s32 	%r649, %r447;
	mov.u32 	%r653, %r26;
$L__BB12_30:
	.pragma "nounroll";
	mul.wide.u32 	%rd101, %r650, 4;
	add.s64 	%rd100, %rd16, %rd101;
	// begin inline asm
	ld.global.nc.u32 %r448, [%rd100];
	// end inline asm
	add.s32 	%r659, %r448, %r659;
	add.s32 	%r653, %r653, 256;
	add.s32 	%r650, %r650, 256;
	add.s32 	%r649, %r649, 1;
	setp.ne.s32 	%p56, %r649, 0;
	@%p56 bra 	$L__BB12_30;
$L__BB12_31:
	setp.lt.u32 	%p57, %r36, 768;
	@%p57 bra 	$L__BB12_34;
	cvt.u64.u32 	%rd102, %r653;
	cvt.u64.u32 	%rd103, %r648;
	add.s64 	%rd104, %rd102, %rd103;
	shl.b64 	%rd105, %rd104, 2;
	add.s64 	%rd106, %rd105, %rd16;
	add.s64 	%rd122, %rd106, 2048;
	add.s32 	%r656, %r653, %r648;
$L__BB12_33:
	mul.wide.u32 	%rd111, %r656, 4;
	add.s64 	%rd107, %rd16, %rd111;
	// begin inline asm
	ld.global.nc.u32 %r449, [%rd107];
	// end inline asm
	add.s32 	%r453, %r449, %r659;
	add.s64 	%rd108, %rd122, -1024;
	// begin inline asm
	ld.global.nc.u32 %r450, [%rd108];
	// end inline asm
	add.s32 	%r454, %r450, %r453;
	// begin inline asm
	ld.global.nc.u32 %r451, [%rd122];
	// end inline asm
	add.s32 	%r455, %r451, %r454;
	add.s64 	%rd110, %rd122, 1024;
	// begin inline asm
	ld.global.nc.u32 %r452, [%rd110];
	// end inline asm
	add.s32 	%r659, %r452, %r455;
	add.s32 	%r653, %r653, 1024;
	add.s64 	%rd122, %rd122, 4096;
	add.s32 	%r656, %r656, 1024;
	setp.lt.s32 	%p58, %r653, %r35;
	@%p58 bra 	$L__BB12_33;
$L__BB12_34:
	// begin inline asm
	mov.u32 %r456, %laneid;
	// end inline asm
	mov.b32 	%r459, 1;
	mov.b32 	%r480, 31;
	mov.b32 	%r481, -1;
	// begin inline asm
	shfl.sync.down.b32 %r457, %r659, %r459, %r480, %r481;
	// end inline asm
	setp.gt.s32 	%p59, %r456, 30;
	selp.b32 	%r482, 0, %r457, %p59;
	add.s32 	%r463, %r482, %r659;
	mov.b32 	%r464, 2;
	// begin inline asm
	shfl.sync.down.b32 %r462, %r463, %r464, %r480, %r481;
	// end inline asm
	setp.gt.s32 	%p60, %r456, 29;
	selp.b32 	%r483, 0, %r462, %p60;
	add.s32 	%r468, %r463, %r483;
	mov.b32 	%r469, 4;
	// begin inline asm
	shfl.sync.down.b32 %r467, %r468, %r469, %r480, %r481;
	// end inline asm
	setp.gt.s32 	%p61, %r456, 27;
	selp.b32 	%r484, 0, %r467, %p61;
	add.s32 	%r473, %r468, %r484;
	mov.b32 	%r474, 8;
	// begin inline asm
	shfl.sync.down.b32 %r472, %r473, %r474, %r480, %r481;
	// end inline asm
	setp.gt.s32 	%p62, %r456, 23;
	selp.b32 	%r485, 0, %r472, %p62;
	add.s32 	%r478, %r473, %r485;
	mov.b32 	%r479, 16;
	// begin inline asm
	shfl.sync.down.b32 %r477, %r478, %r479, %r480, %r481;
	// end inline asm
	setp.gt.s32 	%p63, %r456, 15;
	selp.b32 	%r486, 0, %r477, %p63;
	add.s32 	%r686, %r478, %r486;
	setp.ne.s32 	%p64, %r456, 0;
	@%p64 bra 	$L__BB12_36;
	shr.u32 	%r487, %r26, 3;
	and.b32  	%r488, %r487, 124;
	mov.u32 	%r489, _ZZN3cub18CUB_300001_SM_10006detail6reduce28DeviceReduceSingleTileKernelINS2_10policy_hubIijN4cuda3std3__44plusIiEEE10Policy1000EPiSC_iS9_iiNS7_10__identityEEEvT0_T1_T2_T3_T4_T6_E12temp_storage;
	add.s32 	%r490, %r489, %r488;
	st.shared.u32 	[%r490+8], %r686;
$L__BB12_36:
	bar.sync 	0;
	setp.ne.s32 	%p65, %r26, 0;
	@%p65 bra 	$L__BB12_72;
	ld.shared.u32 	%r491, [_ZZN3cub18CUB_300001_SM_10006detail6reduce28DeviceReduceSingleTileKernelINS2_10policy_hubIijN4cuda3std3__44plusIiEEE10Policy1000EPiSC_iS9_iiNS7_10__identityEEEvT0_T1_T2_T3_T4_T6_E12temp_storage+12];
	add.s32 	%r492, %r491, %r686;
	ld.shared.u32 	%r493, [_ZZN3cub18CUB_300001_SM_10006detail6reduce28DeviceReduceSingleTileKernelINS2_10policy_hubIijN4cuda3std3__44plusIiEEE10Policy1000EPiSC_iS9_iiNS7_10__identityEEEvT0_T1_T2_T3_T4_T6_E12temp_storage+16];
	add.s32 	%r494, %r492, %r493;
	ld.shared.u32 	%r495, [_ZZN3cub18CUB_300001_SM_10006detail6reduce28DeviceReduceSingleTileKernelINS2_10policy_hubIijN4cuda3std3__44plusIiEEE10Policy1000EPiSC_iS9_iiNS7_10__identityEEEvT0_T1_T2_T3_T4_T6_E12temp_storage+20];
	add.s32 	%r496, %r494, %r495;
	ld.shared.u32 	%r497, [_ZZN3cub18CUB_300001_SM_10006detail6reduce28DeviceReduceSingleTileKernelINS2_10policy_hubIijN4cuda3std3__44plusIiEEE10Policy1000EPiSC_iS9_iiNS7_10__identityEEEvT0_T1_T2_T3_T4_T6_E12temp_storage+24];
	add.s32 	%r498, %r496, %r497;
	ld.shared.u32 	%r499, [_ZZN3cub18CUB_300001_SM_10006detail6reduce28DeviceReduceSingleTileKernelINS2_10policy_hubIijN4cuda3std3__44plusIiEEE10Policy1000EPiSC_iS9_iiNS7_10__identityEEEvT0_T1_T2_T3_T4_T6_E12temp_storage+28];
	add.s32 	%r500, %r498, %r499;
	ld.shared.u32 	%r501, [_ZZN3cub18CUB_300001_SM_10006detail6reduce28DeviceReduceSingleTileKernelINS2_10policy_hubIijN4cuda3std3__44plusIiEEE10Policy1000EPiSC_iS9_iiNS7_10__identityEEEvT0_T1_T2_T3_T4_T6_E12temp_storage+32];
	add.s32 	%r502, %r500, %r501;
	ld.shared.u32 	%r503, [_ZZN3cub18CUB_300001_SM_10006detail6reduce28DeviceReduceSingleTileKernelINS2_10policy_hubIijN4cuda3std3__44plusIiEEE10Policy1000EPiSC_iS9_iiNS7_10__identityEEEvT0_T1_T2_T3_T4_T6_E12temp_storage+36];
	add.s32 	%r686, %r502, %r503;
	bra.uni 	$L__BB12_72;
$L__BB12_38:
	setp.gt.s32 	%p3, %r120, 4095;
	@%p3 bra 	$L__BB12_56;
	mov.u32 	%r60, %tid.x;
	setp.ge.s32 	%p20, %r60, %r120;
	mov.b32 	%r670, 0;
	mov.u32 	%r665, %r60;
	@%p20 bra 	$L__BB12_41;
	mul.wide.u32 	%rd66, %r60, 4;
	add.s64 	%rd65, %rd16, %rd66;
	// begin inline asm
	ld.global.nc.u32 %r670, [%rd65];
	// end inline asm
	add.s32 	%r665, %r60, 256;
$L__BB12_41:
	setp.ge.s32 	%p21, %r665, %r120;
	@%p21 bra 	$L__BB12_47;
	not.b32 	%r252, %r665;
	add.s32 	%r65, %r120, %r252;
	and.b32  	%r253, %r65, 768;
	setp.eq.s32 	%p22, %r253, 768;
	@%p22 bra 	$L__BB12_45;
	mul.wide.u32 	%rd67, %r665, 4;
	add.s64 	%rd123, %rd16, %rd67;
	shr.u32 	%r254, %r65, 8;
	add.s32 	%r255, %r254, 1;
	and.b32  	%r256, %r255, 3;
	neg.s32 	%r662, %r256;
$L__BB12_44:
	.pragma "nounroll";
	// begin inline asm
	ld.global.nc.u32 %r257, [%rd123];
	// end inline asm
	add.s32 	%r670, %r257, %r670;
	add.s32 	%r665, %r665, 256;
	add.s64 	%rd123, %rd123, 1024;
	add.s32 	%r662, %r662, 1;
	setp.ne.s32 	%p23, %r662, 0;
	@%p23 bra 	$L__BB12_44;
$L__BB12_45:
	setp.lt.u32 	%p24, %r65, 768;
	@%p24 bra 	$L__BB12_47;
$L__BB12_46:
	mul.wide.s32 	%rd73, %r665, 4;
	add.s64 	%rd69, %rd16, %rd73;
	// begin inline asm
	ld.global.nc.u32 %r258, [%rd69];
	// end inline asm
	add.s32 	%r262, %r258, %r670;
	add.s64 	%rd70, %rd69, 1024;
	// begin inline asm
	ld.global.nc.u32 %r259, [%rd70];
	// end inline asm
	add.s32 	%r263, %r259, %r262;
	add.s64 	%rd71, %rd69, 2048;
	// begin inline asm
	ld.global.nc.u32 %r260, [%rd71];
	// end inline asm
	add.s32 	%r264, %r260, %r263;
	add.s64 	%rd72, %rd69, 3072;
	// begin inline asm
	ld.global.nc.u32 %r261, [%rd72];
	// end inline asm
	add.s32 	%r670, %r261, %r264;
	add.s32 	%r665, %r665, 1024;
	setp.lt.s32 	%p25, %r665, %r120;
	@%p25 bra 	$L__BB12_46;
$L__BB12_47:
	setp.lt.s32 	%p26, %r120, 256;
	@%p26 bra 	$L__BB12_52;
	// begin inline asm
	mov.u32 %r328, %laneid;
	// end inline asm
	mov.b32 	%r331, 1;
	mov.b32 	%r352, 31;
	mov.b32 	%r353, -1;
	// begin inline asm
	shfl.sync.down.b32 %r329, %r670, %r331, %r352, %r353;
	// end inline asm
	setp.gt.s32 	%p42, %r328, 30;
	selp.b32 	%r354, 0, %r329, %p42;
	add.s32 	%r335, %r354, %r670;
	mov.b32 	%r336, 2;
	// begin inline asm
	shfl.sync.down.b32 %r334, %r335, %r336, %r352, %r353;
	// end inline asm
	setp.gt.s32 	%p43, %r328, 29;
	selp.b32 	%r355, 0, %r334, %p43;
	add.s32 	%r340, %r335, %r355;
	mov.b32 	%r341, 4;
	// begin inline asm
	shfl.sync.down.b32 %r339, %r340, %r341, %r352, %r353;
	// end inline asm
	setp.gt.s32 	%p44, %r328, 27;
	selp.b32 	%r356, 0, %r339, %p44;
	add.s32 	%r345, %r340, %r356;
	mov.b32 	%r346, 8;
	// begin inline asm
	shfl.sync.down.b32 %r344, %r345, %r346, %r352, %r353;
	// end inline asm
	setp.gt.s32 	%p45, %r328, 23;
	selp.b32 	%r357, 0, %r344, %p45;
	add.s32 	%r350, %r345, %r357;
	mov.b32 	%r351, 16;
	// begin inline asm
	shfl.sync.down.b32 %r349, %r350, %r351, %r352, %r353;
	// end inline asm
	setp.gt.s32 	%p46, %r328, 15;
	selp.b32 	%r358, 0, %r349, %p46;
	add.s32 	%r686, %r350, %r358;
	setp.ne.s32 	%p47, %r328, 0;
	@%p47 bra 	$L__BB12_50;
	shr.u32 	%r359, %r60, 3;
	and.b32  	%r360, %r359, 124;
	mov.u32 	%r361, _ZZN3cub18CUB_300001_SM_10006detail6reduce28DeviceReduceSingleTileKernelINS2_10policy_hubIijN4cuda3std3__44plusIiEEE10Policy1000EPiSC_iS9_iiNS7_10__identityEEEvT0_T1_T2_T3_T4_T6_E12temp_storage;
	add.s32 	%r362, %r361, %r360;
	st.shared.u32 	[%r362+8], %r686;
$L__BB12_50:
	bar.sync 	0;
	setp.ne.s32 	%p48, %r60, 0;
	@%p48 bra 	$L__BB12_72;
	ld.shared.u32 	%r363, [_ZZN3cub18CUB_300001_SM_10006detail6reduce28DeviceReduceSingleTileKernelINS2_10policy_hubIijN4cuda3std3__44plusIiEEE10Policy1000EPiSC_iS9_iiNS7_10__identityEEEvT0_T1_T2_T3_T4_T6_E12temp_storage+12];
	add.s32 	%r364, %r363, %r686;
	ld.shared.u32 	%r365, [_ZZN3cub18CUB_300001_SM_10006detail6reduce28DeviceReduceSingleTileKernelINS2_10policy_hubIijN4cuda3std3__44plusIiEEE10Policy1000EPiSC_iS9_iiNS7_10__identityEEEvT0_T1_T2_T3_T4_T6_E12temp_storage+16];
	add.s32 	%r366, %r364, %r365;
	ld.shared.u32 	%r367, [_ZZN3cub18CUB_300001_SM_10006detail6reduce28DeviceReduceSingleTileKernelINS2_10policy_hubIijN4cuda3std3__44plusIiEEE10Policy1000EPiSC_iS9_iiNS7_10__identityEEEvT0_T1_T2_T3_T4_T6_E12temp_storage+20];
	add.s32 	%r368, %r366, %r367;
	ld.shared.u32 	%r369, [_ZZN3cub18CUB_300001_SM_10006detail6reduce28DeviceReduceSingleTileKernelINS2_10policy_hubIijN4cuda3std3__44plusIiEEE10Policy1000EPiSC_iS9_iiNS7_10__identityEEEvT0_T1_T2_T3_T4_T6_E12temp_storage+24];
	add.s32 	%r370, %r368, %r369;
	ld.shared.u32 	%r371, [_ZZN3cub18CUB_300001_SM_10006detail6reduce28DeviceReduceSingleTileKernelINS2_10policy_hubIijN4cuda3std3__44plusIiEEE10Policy1000EPiSC_iS9_iiNS7_10__identityEEEvT0_T1_T2_T3_T4_T6_E12temp_storage+28];
	add.s32 	%r372, %r370, %r371;
	ld.shared.u32 	%r373, [_ZZN3cub18CUB_300001_SM_10006detail6reduce28DeviceReduceSingleTileKernelINS2_10policy_hubIijN4cuda3std3__44plusIiEEE10Policy1000EPiSC_iS9_iiNS7_10__identityEEEvT0_T1_T2_T3_T4_T6_E12temp_storage+32];
	add.s32 	%r374, %r372, %r373;
	ld.shared.u32 	%r375, [_ZZN3cub18CUB_300001_SM_10006detail6reduce28DeviceReduceSingleTileKernelINS2_10policy_hubIijN4cuda3std3__44plusIiEEE10Policy1000EPiSC_iS9_iiNS7_10__identityEEEvT0_T1_T2_T3_T4_T6_E12temp_storage+36];
	add.s32 	%r686, %r374, %r375;
	bra.uni 	$L__BB12_72;
$L__BB12_52:
	// begin inline asm
	mov.u32 %r265, %laneid;
	// end inline asm
	and.b32  	%r291, %r60, 992;
	add.s32 	%r292, %r291, 32;
	setp.gt.s32 	%p27, %r292, %r120;
	not.b32 	%r293, %r291;
	add.s32 	%r294, %r120, %r293;
	selp.b32 	%r289, %r294, 31, %p27;
	mov.b32 	%r268, 1;
	mov.b32 	%r290, -1;
	// begin inline asm
	shfl.sync.down.b32 %r266, %r670, %r268, %r289, %r290;
	// end inline asm
	setp.lt.s32 	%p28, %r265, %r289;
	selp.b32 	%r295, %r266, 0, %p28;
	add.s32 	%r272, %r295, %r670;
	mov.b32 	%r273, 2;
	// begin inline asm
	shfl.sync.down.b32 %r271, %r272, %r273, %r289, %r290;
	// end inline asm
	add.s32 	%r296, %r265, 2;
	setp.gt.s32 	%p29, %r296, %r289;
	selp.b32 	%r297, 0, %r271, %p29;
	add.s32 	%r277, %r272, %r297;
	mov.b32 	%r278, 4;
	// begin inline asm
	shfl.sync.down.b32 %r276, %r277, %r278, %r289, %r290;
	// end inline asm
	add.s32 	%r298, %r265, 4;
	setp.gt.s32 	%p30, %r298, %r289;
	selp.b32 	%r299, 0, %r276, %p30;
	add.s32 	%r282, %r277, %r299;
	mov.b32 	%r283, 8;
	// begin inline asm
	shfl.sync.down.b32 %r281, %r282, %r283, %r289, %r290;
	// end inline asm
	add.s32 	%r300, %r265, 8;
	setp.gt.s32 	%p31, %r300, %r289;
	selp.b32 	%r301, 0, %r281, %p31;
	add.s32 	%r287, %r282, %r301;
	mov.b32 	%r288, 16;
	// begin inline asm
	shfl.sync.down.b32 %r286, %r287, %r288, %r289, %r290;
	// end inline asm
	add.s32 	%r302, %r265, 16;
	setp.gt.s32 	%p32, %r302, %r289;
	selp.b32 	%r303, 0, %r286, %p32;
	add.s32 	%r686, %r287, %r303;
	setp.ne.s32 	%p33, %r265, 0;
	@%p33 bra 	$L__BB12_54;
	shr.u32 	%r304, %r60, 3;
	and.b32  	%r305, %r304, 124;
	mov.u32 	%r306, _ZZN3cub18CUB_300001_SM_10006detail6reduce28DeviceReduceSingleTileKernelINS2_10policy_hubIijN4cuda3std3__44plusIiEEE10Policy1000EPiSC_iS9_iiNS7_10__identityEEEvT0_T1_T2_T3_T4_T6_E12temp_storage;
	add.s32 	%r307, %r306, %r305;
	st.shared.u32 	[%r307+8], %r686;
$L__BB12_54:
	bar.sync 	0;
	setp.ne.s32 	%p34, %r60, 0;
	@%p34 bra 	$L__BB12_72;
	setp.gt.s32 	%p35, %r120, 32;
	ld.shared.u32 	%r308, [_ZZN3cub18CUB_300001_SM_10006detail6reduce28DeviceReduceSingleTileKernelINS2_10policy_hubIijN4cuda3std3__44plusIiEEE10Policy1000EPiSC_iS9_iiNS7_10__identityEEEvT0_T1_T2_T3_T4_T6_E12temp_storage+12];
	selp.b32 	%r309, %r308, 0, %p35;
	add.s32 	%r310, %r309, %r686;
	setp.gt.s32 	%p36, %r120, 64;
	ld.shared.u32 	%r311, [_ZZN3cub18CUB_300001_SM_10006detail6reduce28DeviceReduceSingleTileKernelINS2_10policy_hubIijN4cuda3std3__44plusIiEEE10Policy1000EPiSC_iS9_iiNS7_10__identityEEEvT0_T1_T2_T3_T4_T6_E12temp_storage+16];
	selp.b32 	%r312, %r311, 0, %p36;
	add.s32 	%r313, %r310, %r312;
	setp.gt.s32 	%p37, %r120, 96;
	ld.shared.u32 	%r314, [_ZZN3cub18CUB_300001_SM_10006detail6reduce28DeviceReduceSingleTileKernelINS2_10policy_hubIijN4cuda3std3__44plusIiEEE10Policy1000EPiSC_iS9_iiNS7_10__identityEEEvT0_T1_T2_T3_T4_T6_E12temp_storage+20];
	selp.b32 	%r315, %r314, 0, %p37;
	add.s32 	%r316, %r313, %r315;
	setp.gt.s32 	%p38, %r120, 128;
	ld.shared.u32 	%r317, [_ZZN3cub18CUB_300001_SM_10006detail6reduce28DeviceReduceSingleTileKernelINS2_10policy_hubIijN4cuda3std3__44plusIiEEE10Policy1000EPiSC_iS9_iiNS7_10__identityEEEvT0_T1_T2_T3_T4_T6_E12temp_storage+24];
	selp.b32 	%r318, %r317, 0, %p38;
	add.s32 	%r319, %r316, %r318;
	setp.gt.s32 	%p39, %r120, 160;
	ld.shared.u32 	%r320, [_ZZN3cub18CUB_300001_SM_10006detail6reduce28DeviceReduceSingleTileKernelINS2_10policy_hubIijN4cuda3std3__44plusIiEEE10Policy1000EPiSC_iS9_iiNS7_10__identityEEEvT0_T1_T2_T3_T4_T6_E12temp_storage+28];
	selp.b32 	%r321, %r320, 0, %p39;
	add.s32 	%r322, %r319, %r321;
	setp.gt.s32 	%p40, %r120, 192;
	ld.shared.u32 	%r323, [_ZZN3cub18CUB_300001_SM_10006detail6reduce28DeviceReduceSingleTileKernelINS2_10policy_hubIijN4cuda3std3__44plusIiEEE10Policy1000EPiSC_iS9_iiNS7_10__identityEEEvT0_T1_T2_T3_T4_T6_E12temp_storage+32];
	selp.b32 	%r324, %r323, 0, %p40;
	add.s32 	%r325, %r322, %r324;
	setp.gt.s32 	%p41, %r120, 224;
	ld.shared.u32 	%r326, [_ZZN3cub18CUB_300001_SM_10006detail6reduce28DeviceReduceSingleTileKernelINS2_10policy_hubIijN4cuda3std3__44plusIiEEE10Policy1000EPiSC_iS9_iiNS7_10__identityEEEvT0_T1_T2_T3_T4_T6_E12temp_storage+36];
	selp.b32 	%r327, %r326, 0, %p41;
	add.s32 	%r686, %r325, %r327;
	bra.uni 	$L__BB12_72;
$L__BB12_56:
	mov.u32 	%r85, %tid.x;
	mul.wide.u32 	%rd35, %r85, 4;
	add.s64 	%rd19, %rd16, %rd35;
	// begin inline asm
	ld.global.nc.u32 %r122, [%rd19];
	// end inline asm
	add.s64 	%rd20, %rd19, 1024;
	// begin inline asm
	ld.global.nc.u32 %r123, [%rd20];
	// end inline asm
	add.s64 	%rd21, %rd19, 2048;
	// begin inline asm
	ld.global.nc.u32 %r124, [%rd21];
	// end inline asm
	add.s64 	%rd22, %rd19, 3072;
	// begin inline asm
	ld.global.nc.u32 %r125, [%rd22];
	// end inline asm
	add.s64 	%rd23, %rd19, 4096;
	// begin inline asm
	ld.global.nc.u32 %r126, [%rd23];
	// end inline asm
	add.s64 	%rd24, %rd19, 5120;
	// begin inline asm
	ld.global.nc.u32 %r127, [%rd24];
	// end inline asm
	add.s64 	%rd25, %rd19, 6144;
	// begin inline asm
	ld.global.nc.u32 %r128, [%rd25];
	// end inline asm
	add.s64 	%rd26, %rd19, 7168;
	// begin inline asm
	ld.global.nc.u32 %r129, [%rd26];
	// end inline asm
	add.s64 	%rd27, %rd19, 8192;
	// begin inline asm
	ld.global.nc.u32 %r130, [%rd27];
	// end inline asm
	add.s64 	%rd28, %rd19, 9216;
	// begin inline asm
	ld.global.nc.u32 %r131, [%rd28];
	// end inline asm
	add.s64 	%rd29, %rd19, 10240;
	// begin inline asm
	ld.global.nc.u32 %r132, [%rd29];
	// end inline asm
	add.s64 	%rd30, %rd19, 11264;
	// begin inline asm
	ld.global.nc.u32 %r133, [%rd30];
	// end inline asm
	add.s64 	%rd31, %rd19, 12288;
	// begin inline asm
	ld.global.nc.u32 %r134, [%rd31];
	// end inline asm
	add.s64 	%rd32, %rd19, 13312;
	// begin inline asm
	ld.global.nc.u32 %r135, [%rd32];
	// end inline asm
	add.s64 	%rd33, %rd19, 14336;
	// begin inline asm
	ld.global.nc.u32 %r136, [%rd33];
	// end inline asm
	add.s64 	%rd34, %rd19, 15360;
	// begin inline asm
	ld.global.nc.u32 %r137, [%rd34];
	// end inline asm
	add.s32 	%r139, %r123, %r122;
	add.s32 	%r140, %r124, %r139;
	add.s32 	%r141, %r125, %r140;
	add.s32 	%r142, %r126, %r141;
	add.s32 	%r143, %r127, %r142;
	add.s32 	%r144, %r128, %r143;
	add.s32 	%r145, %r129, %r144;
	add.s32 	%r146, %r130, %r145;
	add.s32 	%r147, %r131, %r146;
	add.s32 	%r148, %r132, %r147;
	add.s32 	%r149, %r133, %r148;
	add.s32 	%r150, %r134, %r149;
	add.s32 	%r151, %r135, %r150;
	add.s32 	%r152, %r136, %r151;
	add.s32 	%r685, %r137, %r152;
	setp.lt.u32 	%p4, %r120, 8192;
	mov.b32 	%r674, 4096;
	@%p4 bra 	$L__BB12_60;
	add.s32 	%r87, %r120, -4096;
	mov.b32 	%r674, 4096;
$L__BB12_58:
	mul.wide.s32 	%rd52, %r674, 4;
	add.s64 	%rd36, %rd19, %rd52;
	// begin inline asm
	ld.global.nc.u32 %r154, [%rd36];
	// end inline asm
	add.s64 	%rd37, %rd36, 1024;
	// begin inline asm
	ld.global.nc.u32 %r155, [%rd37];
	// end inline asm
	add.s64 	%rd38, %rd36, 2048;
	// begin inline asm
	ld.global.nc.u32 %r156, [%rd38];
	// end inline asm
	add.s64 	%rd39, %rd36, 3072;
	// begin inline asm
	ld.global.nc.u32 %r157, [%rd39];
	// end inline asm
	add.s64 	%rd40, %rd36, 4096;
	// begin inline asm
	ld.global.nc.u32 %r158, [%rd40];
	// end inline asm
	add.s64 	%rd41, %rd36, 5120;
	// begin inline asm
	ld.global.nc.u32 %r159, [%rd41];
	// end inline asm
	add.s64 	%rd42, %rd36, 6144;
	// begin inline asm
	ld.global.nc.u32 %r160, [%rd42];
	// end inline asm
	add.s64 	%rd43, %rd36, 7168;
	// begin inline asm
	ld.global.nc.u32 %r161, [%rd43];
	// end inline asm
	add.s64 	%rd44, %rd36, 8192;
	// begin inline asm
	ld.global.nc.u32 %r162, [%rd44];
	// end inline asm
	add.s64 	%rd45, %rd36, 9216;
	// begin inline asm
	ld.global.nc.u32 %r163, [%rd45];
	// end inline asm
	add.s64 	%rd46, %rd36, 10240;
	// begin inline asm
	ld.global.nc.u32 %r164, [%rd46];
	// end inline asm
	add.s64 	%rd47, %rd36, 11264;
	// begin inline asm
	ld.global.nc.u32 %r165, [%rd47];
	// end inline asm
	add.s64 	%rd48, %rd36, 12288;
	// begin inline asm
	ld.global.nc.u32 %r166, [%rd48];
	// end inline asm
	add.s64 	%rd49, %rd36, 13312;
	// begin inline asm
	ld.global.nc.u32 %r167, [%rd49];
	// end inline asm
	add.s64 	%rd50, %rd36, 14336;
	// begin inline asm
	ld.global.nc.u32 %r168, [%rd50];
	// end inline asm
	add.s64 	%rd51, %rd36, 15360;
	// begin inline asm
	ld.global.nc.u32 %r169, [%rd51];
	// end inline asm
	add.s32 	%r170, %r154, %r685;
	add.s32 	%r171, %r155, %r170;
	add.s32 	%r172, %r156, %r171;
	add.s32 	%r173, %r157, %r172;
	add.s32 	%r174, %r158, %r173;
	add.s32 	%r175, %r159, %r174;
	add.s32 	%r176, %r160, %r175;
	add.s32 	%r177, %r161, %r176;
	add.s32 	%r178, %r162, %r177;
	add.s32 	%r179, %r163, %r178;
	add.s32 	%r180, %r164, %r179;
	add.s32 	%r181, %r165, %r180;
	add.s32 	%r182, %r166, %r181;
	add.s32 	%r183, %r167, %r182;
	add.s32 	%r184, %r168, %r183;
	add.s32 	%r685, %r169, %r184;
	sub.s32 	%r185, %r120, %r674;
	setp.lt.s32 	%p5, %r185, 4096;
	@%p5 bra 	$L__BB12_68;
	add.s32 	%r674, %r674, 4096;
	setp.le.s32 	%p6, %r674, %r87;
	@%p6 bra 	$L__BB12_58;
$L__BB12_60:
	setp.le.s32 	%p7, %r120, %r674;
	@%p7 bra 	$L__BB12_68;
	sub.s32 	%r94, %r120, %r674;
	setp.ge.s32 	%p8, %r85, %r94;
	@%p8 bra 	$L__BB12_68;
	not.b32 	%r187, %r85;
	add.s32 	%r188, %r120, %r187;
	sub.s32 	%r95, %r188, %r674;
	and.b32  	%r189, %r95, 768;
	setp.eq.s32 	%p9, %r189, 768;
	mov.u32 	%r679, %r85;
	@%p9 bra 	$L__BB12_65;
	add.s32 	%r676, %r85, %r674;
	shr.u32 	%r190, %r95, 8;
	add.s32 	%r191, %r190, 1;
	and.b32  	%r192, %r191, 3;
	neg.s32 	%r675, %r192;
	mov.u32 	%r679, %r85;
$L__BB12_64:
	.pragma "nounroll";
	mul.wide.u32 	%rd54, %r676, 4;
	add.s64 	%rd53, %rd16, %rd54;
	// begin inline asm
	ld.global.nc.u32 %r193, [%rd53];
	// end inline asm
	add.s32 	%r685, %r193, %r685;
	add.s32 	%r679, %r679, 256;
	add.s32 	%r676, %r676, 256;
	add.s32 	%r675, %r675, 1;
	setp.ne.s32 	%p10, %r675, 0;
	@%p10 bra 	$L__BB12_64;
$L__BB12_65:
	setp.lt.u32 	%p11, %r95, 768;
	@%p11 bra 	$L__BB12_68;
	cvt.u64.u32 	%rd55, %r679;
	cvt.u64.u32 	%rd56, %r674;
	add.s64 	%rd57, %rd55, %rd56;
	shl.b64 	%rd58, %rd57, 2;
	add.s64 	%rd59, %rd58, %rd16;
	add.s64 	%rd124, %rd59, 2048;
	add.s32 	%r682, %r679, %r674;
$L__BB12_67:
	mul.wide.u32 	%rd64, %r682, 4;
	add.s64 	%rd60, %rd16, %rd64;
	// begin inline asm
	ld.global.nc.u32 %r194, [%rd60];
	// end inline asm
	add.s32 	%r198, %r194, %r685;
	add.s64 	%rd61, %rd124, -1024;
	// begin inline asm
	ld.global.nc.u32 %r195, [%rd61];
	// end inline asm
	add.s32 	%r199, %r195, %r198;
	// begin inline asm
	ld.global.nc.u32 %r196, [%rd124];
	// end inline asm
	add.s32 	%r200, %r196, %r199;
	add.s64 	%rd63, %rd124, 1024;
	// begin inline asm
	ld.global.nc.u32 %r197, [%rd63];
	// end inline asm
	add.s32 	%r685, %r197, %r200;
	add.s32 	%r679, %r679, 1024;
	add.s64 	%rd124, %rd124, 4096;
	add.s32 	%r682, %r682, 1024;
	setp.lt.s32 	%p12, %r679, %r94;
	@%p12 bra 	$L__BB12_67;
$L__BB12_68:
	// begin inline asm
	mov.u32 %r201, %laneid;
	// end inline asm
	mov.b32 	%r204, 1;
	mov.b32 	%r225, 31;
	mov.b32 	%r226, -1;
	// begin inline asm
	shfl.sync.down.b32 %r202, %r685, %r204, %r225, %r226;
	// end inline asm
	setp.gt.s32 	%p13, %r201, 30;
	selp.b32 	%r227, 0, %r202, %p13;
	add.s32 	%r208, %r227, %r685;
	mov.b32 	%r209, 2;
	// begin inline asm
	shfl.sync.down.b32 %r207, %r208, %r209, %r225, %r226;
	// end inline asm
	setp.gt.s32 	%p14, %r201, 29;
	selp.b32 	%r228, 0, %r207, %p14;
	add.s32 	%r213, %r208, %r228;
	mov.b32 	%r214, 4;
	// begin inline asm
	shfl.sync.down.b32 %r212, %r213, %r214, %r225, %r226;
	// end inline asm
	setp.gt.s32 	%p15, %r201, 27;
	selp.b32 	%r229, 0, %r212, %p15;
	add.s32 	%r218, %r213, %r229;
	mov.b32 	%r219, 8;
	// begin inline asm
	shfl.sync.down.b32 %r217, %r218, %r219, %r225, %r226;
	// end inline asm
	setp.gt.s32 	%p16, %r201, 23;
	selp.b32 	%r230, 0, %r217, %p16;
	add.s32 	%r223, %r218, %r230;
	mov.b32 	%r224, 16;
	// begin inline asm
	shfl.sync.down.b32 %r222, %r223, %r224, %r225, %r226;
	// end inline asm
	setp.gt.s32 	%p17, %r201, 15;
	selp.b32 	%r231, 0, %r222, %p17;
	add.s32 	%r686, %r223, %r231;
	setp.ne.s32 	%p18, %r201, 0;
	@%p18 bra 	$L__BB12_70;
	shr.u32 	%r232, %r85, 3;
	and.b32  	%r233, %r232, 124;
	mov.u32 	%r234, _ZZN3cub18CUB_300001_SM_10006detail6reduce28DeviceReduceSingleTileKernelINS2_10policy_hubIijN4cuda3std3__44plusIiEEE10Policy1000EPiSC_iS9_iiNS7_10__identityEEEvT0_T1_T2_T3_T4_T6_E12temp_storage;
	add.s32 	%r235, %r234, %r233;
	st.shared.u32 	[%r235+8], %r686;
$L__BB12_70:
	bar.sync 	0;
	setp.ne.s32 	%p19, %r85, 0;
	@%p19 bra 	$L__BB12_72;
	ld.shared.u32 	%r236, [_ZZN3cub18CUB_300001_SM_10006detail6reduce28DeviceReduceSingleTileKernelINS2_10policy_hubIijN4cuda3std3__44plusIiEEE10Policy1000EPiSC_iS9_iiNS7_10__identityEEEvT0_T1_T2_T3_T4_T6_E12temp_storage+12];
	add.s32 	%r237, %r236, %r686;
	ld.shared.u32 	%r238, [_ZZN3cub18CUB_300001_SM_10006detail6reduce28DeviceReduceSingleTileKernelINS2_10policy_hubIijN4cuda3std3__44plusIiEEE10Policy1000EPiSC_iS9_iiNS7_10__identityEEEvT0_T1_T2_T3_T4_T6_E12temp_storage+16];
	add.s32 	%r239, %r237, %r238;
	ld.shared.u32 	%r240, [_ZZN3cub18CUB_300001_SM_10006detail6reduce28DeviceReduceSingleTileKernelINS2_10policy_hubIijN4cuda3std3__44plusIiEEE10Policy1000EPiSC_iS9_iiNS7_10__identityEEEvT0_T1_T2_T3_T4_T6_E12temp_storage+20];
	add.s32 	%r241, %r239, %r240;
	ld.shared.u32 	%r242, [_ZZN3cub18CUB_300001_SM_10006detail6reduce28DeviceReduceSingleTileKernelINS2_10policy_hubIijN4cuda3std3__44plusIiEEE10Policy1000EPiSC_iS9_iiNS7_10__identityEEEvT0_T1_T2_T3_T4_T6_E12temp_storage+24];
	add.s32 	%r243, %r241, %r242;
	ld.shared.u32 	%r244, [_ZZN3cub18CUB_300001_SM_10006detail6reduce28DeviceReduceSingleTileKernelINS2_10policy_hubIijN4cuda3std3__44plusIiEEE10Policy1000EPiSC_iS9_iiNS7_10__identityEEEvT0_T1_T2_T3_T4_T6_E12temp_storage+28];
	add.s32 	%r245, %r243, %r244;
	ld.shared.u32 	%r246, [_ZZN3cub18CUB_300001_SM_10006detail6reduce28DeviceReduceSingleTileKernelINS2_10policy_hubIijN4cuda3std3__44plusIiEEE10Policy1000EPiSC_iS9_iiNS7_10__identityEEEvT0_T1_T2_T3_T4_T6_E12temp_storage+32];
	add.s32 	%r247, %r245, %r246;
	ld.shared.u32 	%r248, [_ZZN3cub18CUB_300001_SM_10006detail6reduce28DeviceReduceSingleTileKernelINS2_10policy_hubIijN4cuda3std3__44plusIiEEE10Policy1000EPiSC_iS9_iiNS7_10__identityEEEvT0_T1_T2_T3_T4_T6_E12temp_storage+36];
	add.s32 	%r686, %r247, %r248;
$L__BB12_72:
	mov.u32 	%r631, %tid.x;
	setp.ne.s32 	%p95, %r631, 0;
	@%p95 bra 	$L__BB12_74;
	add.s32 	%r632, %r686, %r121;
	st.global.u32 	[%rd1], %r632;
$L__BB12_74:
	ret;

}
	// .globl	_ZN3cub18CUB_300001_SM_10006detail6reduce28DeviceReduceSingleTileKernelINS2_10policy_hubIiyN4cuda3std3__44plusIiEEE10Policy1000EN6thrust24THRUST_300001_SM_1000_NS6detail15normal_iteratorINSD_10device_ptrIiEEEEPiyS9_iiNS7_10__identityEEEvT0_T1_T2_T3_T4_T6_
.visible .entry _ZN3cub18CUB_300001_SM_10006detail6reduce28DeviceReduceSingleTileKernelINS2_10policy_hubIiyN4cuda3std3__44plusIiEEE10Policy1000EN6thrust24THRUST_300001_SM_1000_NS6detail15normal_iteratorINSD_10device_ptrIiEEEEPiyS9_iiNS7_10__identityEEEvT0_T1_T2_T3_T4_T6_(
	.param .align 8 .b8 _ZN3cub18CUB_300001_SM_10006detail6reduce28DeviceReduceSingleTileKernelINS2_10policy_hubIiyN4cuda3std3__44plusIiEEE10Policy1000EN6thrust24THRUST_300001_SM_1000_NS6detail15normal_iteratorINSD_10device_ptrIiEEEEPiyS9_iiNS7_10__identityEEEvT0_T1_T2_T3_T4_T6__param_0[8],
	.param .u64 .ptr .align 1 _ZN3cub18CUB_300001_SM_10006detail6reduce28DeviceReduceSingleTileKernelINS2_10policy_hubIiyN4cuda3std3__44plusIiEEE10Policy1000EN6thrust24THRUST_300001_SM_1000_NS6detail15normal_iteratorINSD_10device_ptrIiEEEEPiyS9_iiNS7_10__identityEEEvT0_T1_T2_T3_T4_T6__param_1,
	.param .u64 _ZN3cub18CUB_300001_SM_10006detail6reduce28DeviceReduceSingleTileKernelINS2_10policy_hubIiyN4cuda3std3__44plusIiEEE10Policy1000EN6thrust24THRUST_300001_SM_1000_NS6detail15normal_iteratorINSD_10device_ptrIiEEEEPiyS9_iiNS7_10__identityEEEvT0_T1_T2_T3_T4_T6__param_2,
	.param .align 1 .b8 _ZN3cub18CUB_300001_SM_10006detail6reduce28DeviceReduceSingleTileKernelINS2_10policy_hubIiyN4cuda3std3__44plusIiEEE10Policy1000EN6thrust24THRUST_300001_SM_1000_NS6detail15normal_iteratorINSD_10device_ptrIiEEEEPiyS9_iiNS7_10__identityEEEvT0_T1_T2_T3_T4_T6__param_3[1],
	.param .u32 _ZN3cub18CUB_300001_SM_10006detail6reduce28DeviceReduceSingleTileKernelINS2_10policy_hubIiyN4cuda3std3__44plusIiEEE10Policy1000EN6thrust24THRUST_300001_SM_1000_NS6detail15normal_iteratorINSD_10device_ptrIiEEEEPiyS9_iiNS7_10__identityEEEvT0_T1_T2_T3_T4_T6__param_4,
	.param .align 1 .b8 _ZN3cub18CUB_300001_SM_10006detail6reduce28DeviceReduceSingleTileKernelINS2_10policy_hubIiyN4cuda3std3__44plusIiEEE10Policy1000EN6thrust24THRUST_300001_SM_1000_NS6detail15normal_iteratorINSD_10device_ptrIiEEEEPiyS9_iiNS7_10__identityEEEvT0_T1_T2_T3_T4_T6__param_5[1]
)
.maxntid 256
.minnctapersm 1
{
	.reg .pred 	%p<59>;
	.reg .b32 	%r<471>;
	.reg .b64 	%rd<56>;
	// demoted variable
	.shared .align 4 .b8 _ZZN3cub18CUB_300001_SM_10006detail6reduce28DeviceReduceSingleTileKernelINS2_10policy_hubIiyN4cuda3std3__44plusIiEEE10Policy1000EN6thrust24THRUST_300001_SM_1000_NS6detail15normal_iteratorINSD_10device_ptrIiEEEEPiyS9_iiNS7_10__identityEEEvT0_T1_T2_T3_T4_T6_E12temp_storage[44];
	ld.param.u64 	%rd18, [_ZN3cub18CUB_300001_SM_10006detail6reduce28DeviceReduceSingleTileKernelINS2_10policy_hubIiyN4cuda3std3__44plusIiEEE10Policy1000EN6thrust24THRUST_300001_SM_1000_NS6detail15normal_iteratorINSD_10device_ptrIiEEEEPiyS9_iiNS7_10__identityEEEvT0_T1_T2_T3_T4_T6__param_0];
	ld.param.u64 	%rd20, [_ZN3cub18CUB_300001_SM_10006detail6reduce28DeviceReduceSingleTileKernelINS2_10policy_hubIiyN4cuda3std3__44plusIiEEE10Policy1000EN6thrust24THRUST_300001_SM_1000_NS6detail15normal_iteratorINSD_10device_ptrIiEEEEPiyS9_iiNS7_10__identityEEEvT0_T1_T2_T3_T4_T6__param_1];
	ld.param.u64 	%rd19, [_ZN3cub18CUB_300001_SM_10006detail6reduce28DeviceReduceSingleTileKernelINS2_10policy_hubIiyN4cuda3std3__44plusIiEEE10Policy1000EN6thrust24THRUST_300001_SM_1000_NS6detail15normal_iteratorINSD_10device_ptrIiEEEEPiyS9_iiNS7_10__identityEEEvT0_T1_T2_T3_T4_T6__param_2];
	ld.param.u32 	%r81, [_ZN3cub18CUB_300001_SM_10006detail6reduce28DeviceReduceSingleTileKernelINS2_10policy_hubIiyN4cuda3std3__44plusIiEEE10Policy1000EN6thrust24THRUST_300001_SM_1000_NS6detail15normal_iteratorINSD_10device_ptrIiEEEEPiyS9_iiNS7_10__identityEEEvT0_T1_T2_T3_T4_T6__param_4];
	cvta.to.global.u64 	%rd1, %rd20;
	setp.ne.s64 	%p1, %rd19, 0;
	@%p1 bra 	$L__BB13_3;
	mov.u32 	%r434, %tid.x;
	setp.ne.s32 	%p58, %r434, 0;
	@%p58 bra 	$L__BB13_51;
	st.global.u32 	[%rd1], %r81;
	bra.uni 	$L__BB13_51;
$L__BB13_3:
	cvta.to.global.u64 	%rd2, %rd18;
	setp.gt.u64 	%p2, %rd19, 4095;
	@%p2 bra 	$L__BB13_28;
	cvt.u32.u64 	%r1, %rd19;
	mov.u32 	%r2, %tid.x;
	setp.ge.u32 	%p24, %r2, %r1;
	mov.b32 	%r452, 0;
	mov.u32 	%r441, %r2;
	@%p24 bra 	$L__BB13_6;
	mul.wide.u32 	%rd41, %r2, 4;
	add.s64 	%rd42, %rd2, %rd41;
	ld.global.u32 	%r452, [%rd42];
	add.s32 	%r441, %r2, 256;
$L__BB13_6:
	setp.ge.u32 	%p25, %r441, %r1;
	@%p25 bra 	$L__BB13_19;
	not.b32 	%r261, %r441;
	add.s32 	%r262, %r261, %r1;
	shr.u32 	%r263, %r262, 8;
	add.s32 	%r7, %r263, 1;
	and.b32  	%r8, %r7, 15;
	setp.lt.u32 	%p26, %r262, 3840;
	@%p26 bra 	$L__BB13_10;
	and.b32  	%r264, %r7, 33554416;
	neg.s32 	%r437, %r264;
	mul.wide.u32 	%rd43, %r441, 4;
	add.s64 	%rd44, %rd43, %rd2;
	add.s64 	%rd51, %rd44, 8192;
$L__BB13_9:
	.pragma "nounroll";
	ld.global.u32 	%r265, [%rd51+-8192];
	add.s32 	%r266, %r265, %r452;
	ld.global.u32 	%r267, [%rd51+-7168];
	add.s32 	%r268, %r267, %r266;
	ld.global.u32 	%r269, [%rd51+-6144];
	add.s32 	%r270, %r269, %r268;
	ld.global.u32 	%r271, [%rd51+-5120];
	add.s32 	%r272, %r271, %r270;
	ld.global.u32 	%r273, [%rd51+-4096];
	add.s32 	%r274, %r273, %r272;
	ld.global.u32 	%r275, [%rd51+-3072];
	add.s32 	%r276, %r275, %r274;
	ld.global.u32 	%r277, [%rd51+-2048];
	add.s32 	%r278, %r277, %r276;
	ld.global.u32 	%r279, [%rd51+-1024];
	add.s32 	%r280, %r279, %r278;
	ld.global.u32 	%r281, [%rd51];
	add.s32 	%r282, %r281, %r280;
	ld.global.u32 	%r283, [%rd51+1024];
	add.s32 	%r284, %r283, %r282;
	ld.global.u32 	%r285, [%rd51+2048];
	add.s32 	%r286, %r285, %r284;
	ld.global.u32 	%r287, [%rd51+3072];
	add.s32 	%r288, %r287, %r286;
	ld.global.u32 	%r289, [%rd51+4096];
	add.s32 	%r290, %r289, %r288;
	ld.global.u32 	%r291, [%rd51+5120];
	add.s32 	%r292, %r291, %r290;
	ld.global.u32 	%r293, [%rd51+6144];
	add.s32 	%r294, %r293, %r292;
	ld.global.u32 	%r295, [%rd51+7168];
	add.s32 	%r452, %r295, %r294;
	add.s32 	%r441, %r441, 4096;
	add.s32 	%r437, %r437, 16;
	add.s64 	%rd51, %rd51, 16384;
	setp.ne.s32 	%p27, %r437, 0;
	@%p27 bra 	$L__BB13_9;
$L__BB13_10:
	setp.eq.s32 	%p28, %r8, 0;
	@%p28 bra 	$L__BB13_19;
	and.b32  	%r19, %r7, 7;
	setp.lt.u32 	%p29, %r8, 8;
	@%p29 bra 	$L__BB13_13;
	mul.wide.s32 	%rd45, %r441, 4;
	add.s64 	%rd46, %rd2, %rd45;
	ld.global.u32 	%r297, [%rd46];
	add.s32 	%r298, %r297, %r452;
	ld.global.u32 	%r299, [%rd46+1024];
	add.s32 	%r300, %r299, %r298;
	ld.global.u32 	%r301, [%rd46+2048];
	add.s32 	%r302, %r301, %r300;
	ld.global.u32 	%r303, [%rd46+3072];
	add.s32 	%r304, %r303, %r302;
	ld.global.u32 	%r305, [%rd46+4096];
	add.s32 	%r306, %r305, %r304;
	ld.global.u32 	%r307, [%rd46+5120];
	add.s32 	%r308, %r307, %r306;
	ld.global.u32 	%r309, [%rd46+6144];
	add.s32 	%r310, %r309, %r308;
	ld.global.u32 	%r311, [%rd46+7168];
	add.s32 	%r452, %r311, %r310;
	add.s32 	%r441, %r441, 2048;
$L__BB13_13:
	setp.eq.s32 	%p30, %r19, 0;
	@%p30 bra 	$L__BB13_19;
	and.b32  	%r25, %r7, 3;
	setp.lt.u32 	%p31, %r19, 4;
	@%p31 bra 	$L__BB13_16;
	mul.wide.s32 	%rd47, %r441, 4;
	add.s64 	%rd48, %rd2, %rd47;
	ld.global.u32 	%r313, [%rd48];
	add.s32 	%r314, %r313, %r452;
	ld.global.u32 	%r315, [%rd48+1024];
	add.s32 	%r316, %r315, %r314;
	ld.global.u32 	%r317, [%rd48+2048];
	add.s32 	%r318, %r317, %r316;
	ld.global.u32 	%r319, [%rd48+3072];
	add.s32 	%r452, %r319, %r318;
	add.s32 	%r441, %r441, 1024;
$L__BB13_16:
	setp.eq.s32 	%p32, %r25, 0;
	@%p32 bra 	$L__BB13_19;
	neg.s32 	%r449, %r25;
$L__BB13_18:
	.pragma "nounroll";
	mul.wide.s32 	%rd49, %r441, 4;
	add.s64 	%rd50, %rd2, %rd49;
	ld.global.u32 	%r320, [%rd50];
	add.s32 	%r452, %r320, %r452;
	add.s32 	%r441, %r441, 256;
	add.s32 	%r449, %r449, 1;
	setp.ne.s32 	%p33, %r449, 0;
	@%p33 bra 	$L__BB13_18;
$L__BB13_19:
	setp.lt.u64 	%p34, %rd19, 256;
	@%p34 bra 	$L__BB13_24;
	// begin inline asm
	mov.u32 %r384, %laneid;
	// end inline asm
	mov.b32 	%r387, 1;
	mov.b32 	%r408, 31;
	mov.b32 	%r409, -1;
	// begin inline asm
	shfl.sync.down.b32 %r385, %r452, %r387, %r408, %r409;
	// end inline asm
	setp.gt.s32 	%p50, %r384, 30;
	selp.b32 	%r410, 0, %r385, %p50;
	add.s32 	%r391, %r410, %r452;
	mov.b32 	%r392, 2;
	// begin inline asm
	shfl.sync.down.b32 %r390, %r391, %r392, %r408, %r409;
	// end inline asm
	setp.gt.s32 	%p51, %r384, 29;
	selp.b32 	%r411, 0, %r390, %p51;
	add.s32 	%r396, %r391, %r411;
	mov.b32 	%r397, 4;
	// begin inline asm
	shfl.sync.down.b32 %r395, %r396, %r397, %r408, %r409;
	// end inline asm
	setp.gt.s32 	%p52, %r384, 27;
	selp.b32 	%r412, 0, %r395, %p52;
	add.s32 	%r401, %r396, %r412;
	mov.b32 	%r402, 8;
	// begin inline asm
	shfl.sync.down.b32 %r400, %r401, %r402, %r408, %r409;
	// end inline asm
	setp.gt.s32 	%p53, %r384, 23;
	selp.b32 	%r413, 0, %r400, %p53;
	add.s32 	%r406, %r401, %r413;
	mov.b32 	%r407, 16;
	// begin inline asm
	shfl.sync.down.b32 %r405, %r406, %r407, %r408, %r409;
	// end inline asm
	setp.gt.s32 	%p54, %r384, 15;
	selp.b32 	%r414, 0, %r405, %p54;
	add.s32 	%r470, %r406, %r414;
	setp.ne.s32 	%p55, %r384, 0;
	@%p55 bra 	$L__BB13_22;
	shr.u32 	%r415, %r2, 3;
	and.b32  	%r416, %r415, 124;
	mov.u32 	%r417, _ZZN3cub18CUB_300001_SM_10006detail6reduce28DeviceReduceSingleTileKernelINS2_10policy_hubIiyN4cuda3std3__44plusIiEEE10Policy1000EN6thrust24THRUST_300001_SM_1000_NS6detail15normal_iteratorINSD_10device_ptrIiEEEEPiyS9_iiNS7_10__identityEEEvT0_T1_T2_T3_T4_T6_E12temp_storage;
	add.s32 	%r418, %r417, %r416;
	st.shared.u32 	[%r418+8], %r470;
$L__BB13_22:
	bar.sync 	0;
	setp.ne.s32 	%p56, %r2, 0;
	@%p56 bra 	$L__BB13_49;
	ld.shared.u32 	%r419, [_ZZN3cub18CUB_300001_SM_10006detail6reduce28DeviceReduceSingleTileKernelINS2_10policy_hubIiyN4cuda3std3__44plusIiEEE10Policy1000EN6thrust24THRUST_300001_SM_1000_NS6detail15normal_iteratorINSD_10device_ptrIiEEEEPiyS9_iiNS7_10__identityEEEvT0_T1_T2_T3_T4_T6_E12temp_storage+12];
	add.s32 	%r420, %r419, %r470;
	ld.shared.u32 	%r421, [_ZZN3cub18CUB_300001_SM_10006detail6reduce28DeviceReduceSingleTileKernelINS2_10policy_hubIiyN4cuda3std3__44plusIiEEE10Policy1000EN6thrust24THRUST_300001_SM_1000_NS6detail15normal_iteratorINSD_10device_ptrIiEEEEPiyS9_iiNS7_10__identityEEEvT0_T1_T2_T3_T4_T6_E12temp_storage+16];
	add.s32 	%r422, %r420, %r421;
	ld.shared.u32 	%r423, [_ZZN3cub18CUB_300001_SM_10006detail6reduce28DeviceReduceSingleTileKernelINS2_10policy_hubIiyN4cuda3std3__44plusIiEEE10Policy1000EN6thrust24THRUST_300001_SM_1000_NS6detail15normal_iteratorINSD_10device_ptrIiEEEEPiyS9_iiNS7_10__identityEEEvT0_T1_T2_T3_T4_T6_E12temp_storage+20];
	add.s32 	%r424, %r422, %r423;
	ld.shared.u32 	%r425, [_ZZN3cub18CUB_300001_SM_10006detail6reduce28DeviceReduceSingleTileKernelINS2_10policy_hubIiyN4cuda3std3__44plusIiEEE10Policy1000EN6thrust24THRUST_300001_SM_1000_NS6detail15normal_iteratorINSD_10device_ptrIiEEEEPiyS9_iiNS7_10__identityEEEvT0_T1_T2_T3_T4_T6_E12temp_storage+24];
	add.s32 	%r426, %r424, %r425;
	ld.shared.u32 	%r427, [_ZZN3cub18CUB_300001_SM_10006detail6reduce28DeviceReduceSingleTileKernelINS2_10policy_hubIiyN4cuda3std3__44plusIiEEE10Policy1000EN6thrust24THRUST_300001_SM_1000_NS6detail15normal_iteratorINSD_10device_ptrIiEEEEPiyS9_iiNS7_10__identityEEEvT0_T1_T2_T3_T4_T6_E12temp_storage+28];
	add.s32 	%r428, %r426, %r427;
	ld.shared.u32 	%r429, [_ZZN3cub18CUB_300001_SM_10006detail6reduce28DeviceReduceSingleTileKernelINS2_10policy_hubIiyN4cuda3std3__44plusIiEEE10Policy1000EN6thrust24THRUST_300001_SM_1000_NS6detail15normal_iteratorINSD_10device_ptrIiEEEEPiyS9_iiNS7_10__identityEEEvT0_T1_T2_T3_T4_T6_E12temp_storage+32];
	add.s32 	%r430, %r428, %r429;
	ld.shared.u32 	%r431, [_ZZN3cub18CUB_300001_SM_10006detail6reduce28DeviceReduceSingleTileKernelINS2_10policy_hubIiyN4cuda3std3__44plusIiEEE10Policy1000EN6thrust24THRUST_300001_SM_1000_NS6detail15normal_iteratorINSD_10device_ptrIiEEEEPiyS9_iiNS7_10__identityEEEvT0_T1_T2_T3_T4_T6_E12temp_storage+36];
	add.s32 	%r470, %r430, %r431;
	bra.uni 	$L__BB13_49;
$L__BB13_24:
	// begin inline asm
	mov.u32 %r321, %laneid;
	// end inline asm
	and.b32  	%r347, %r2, 992;
	add.s32 	%r348, %r347, 32;
	setp.gt.u32 	%p35, %r348, %r1;
	not.b32 	%r349, %r347;
	add.s32 	%r350, %r1, %r349;
	selp.b32 	%r345, %r350, 31, %p35;
	mov.b32 	%r324, 1;
	mov.b32 	%r346, -1;
	// begin inline asm
	shfl.sync.down.b32 %r322, %r452, %r324, %r345, %r346;
	// end inline asm
	setp.lt.s32 	%p36, %r321, %r345;
	selp.b32 	%r351, %r322, 0, %p36;
	add.s32 	%r328, %r351, %r452;
	mov.b32 	%r329, 2;
	// begin inline asm
	shfl.sync.down.b32 %r327, %r328, %r329, %r345, %r346;
	// end inline asm
	add.s32 	%r352, %r321, 2;
	setp.gt.s32 	%p37, %r352, %r345;
	selp.b32 	%r353, 0, %r327, %p37;
	add.s32 	%r333, %r328, %r353;
	mov.b32 	%r334, 4;
	// begin inline asm
	shfl.sync.down.b32 %r332, %r333, %r334, %r345, %r346;
	// end inline asm
	add.s32 	%r354, %r321, 4;
	setp.gt.s32 	%p38, %r354, %r345;
	selp.b32 	%r355, 0, %r332, %p38;
	add.s32 	%r338, %r333, %r355;
	mov.b32 	%r339, 8;
	// begin inline asm
	shfl.sync.down.b32 %r337, %r338, %r339, %r345, %r346;
	// end inline asm
	add.s32 	%r356, %r321, 8;
	setp.gt.s32 	%p39, %r356, %r345;
	selp.b32 	%r357, 0, %r337, %p39;
	add.s32 	%r343, %r338, %r357;
	mov.b32 	%r344, 16;
	// begin inline asm
	shfl.sync.down.b32 %r342, %r343, %r344, %r345, %r346;
	// end inline asm
	add.s32 	%r358, %r321, 16;
	setp.gt.s32 	%p40, %r358, %r345;
	selp.b32 	%r359, 0, %r342, %p40;
	add.s32 	%r470, %r343, %r359;
	setp.ne.s32 	%p41, %r321, 0;
	@%p41 bra 	$L__BB13_26;
	shr.u32 	%r360, %r2, 3;
	and.b32  	%r361, %r360, 124;
	mov.u32 	%r362, _ZZN3cub18CUB_300001_SM_10006detail6reduce28DeviceReduceSingleTileKernelINS2_10policy_hubIiyN4cuda3std3__44plusIiEEE10Policy1000EN6thrust24THRUST_300001_SM_1000_NS6detail15normal_iteratorINSD_10device_ptrIiEEEEPiyS9_iiNS7_10__identityEEEvT0_T1_T2_T3_T4_T6_E12temp_storage;
	add.s32 	%r363, %r362, %r361;
	st.shared.u32 	[%r363+8], %r470;
$L__BB13_26:
	bar.sync 	0;
	setp.ne.s32 	%p42, %r2, 0;
	@%p42 bra 	$L__BB13_49;
	setp.gt.u64 	%p43, %rd19, 32;
	ld.shared.u32 	%r364, [_ZZN3cub18CUB_300001_SM_10006detail6reduce28DeviceReduceSingleTileKernelINS2_10policy_hubIiyN4cuda3std3__44plusIiEEE10Policy1000EN6thrust24THRUST_300001_SM_1000_NS6detail15normal_iteratorINSD_10device_ptrIiEEEEPiyS9_iiNS7_10__identityEEEvT0_T1_T2_T3_T4_T6_E12temp_storage+12];
	selp.b32 	%r365, %r364, 0, %p43;
	add.s32 	%r366, %r365, %r470;
	setp.gt.u64 	%p44, %rd19, 64;
	ld.shared.u32 	%r367, [_ZZN3cub18CUB_300001_SM_10006detail6reduce28DeviceReduceSingleTileKernelINS2_10policy_hubIiyN4cuda3std3__44plusIiEEE10Policy1000EN6thrust24THRUST_300001_SM_1000_NS6detail15normal_iteratorINSD_10device_ptrIiEEEEPiyS9_iiNS7_10__identityEEEvT0_T1_T2_T3_T4_T6_E12temp_storage+16];
	selp.b32 	%r368, %r367, 0, %p44;
	add.s32 	%r369, %r366, %r368;
	setp.gt.u64 	%p45, %rd19, 96;
	ld.shared.u32 	%r370, [_ZZN3cub18CUB_300001_SM_10006detail6reduce28DeviceReduceSingleTileKernelINS2_10policy_hubIiyN4cuda3std3__44plusIiEEE10Policy1000EN6thrust24THRUST_300001_SM_1000_NS6detail15normal_iteratorINSD_10device_ptrIiEEEEPiyS9_iiNS7_10__identityEEEvT0_T1_T2_T3_T4_T6_E12temp_storage+20];
	selp.b32 	%r371, %r370, 0, %p45;
	add.s32 	%r372, %r369, %r371;
	setp.gt.u64 	%p46, %rd19, 128;
	ld.shared.u32 	%r373, [_ZZN3cub18CUB_300001_SM_10006detail6reduce28DeviceReduceSingleTileKernelINS2_10policy_hubIiyN4cuda3std3__44plusIiEEE10Policy1000EN6thrust24THRUST_300001_SM_1000_NS6detail15normal_iteratorINSD_10device_ptrIiEEEEPiyS9_iiNS7_10__identityEEEvT0_T1_T2_T3_T4_T6_E12temp_storage+24];
	selp.b32 	%r374, %r373, 0, %p46;
	add.s32 	%r375, %r372, %r374;
	setp.gt.u64 	%p47, %rd19, 160;
	ld.shared.u32 	%r376, [_ZZN3cub18CUB_300001_SM_10006detail6reduce28DeviceReduceSingleTileKernelINS2_10policy_hubIiyN4cuda3std3__44plusIiEEE10Policy1000EN6thrust24THRUST_300001_SM_1000_NS6detail15normal_iteratorINSD_10device_ptrIiEEEEPiyS9_iiNS7_10__identityEEEvT0_T1_T2_T3_T4_T6_E12temp_storage+28];
	selp.b32 	%r377, %r376, 0, %p47;
	add.s32 	%r378, %r375, %r377;
	setp.gt.u64 	%p48, %rd19, 192;
	ld.shared.u32 	%r379, [_ZZN3cub18CUB_300001_SM_10006detail6reduce28DeviceReduceSingleTileKernelINS2_10policy_hubIiyN4cuda3std3__44plusIiEEE10Policy1000EN6thrust24THRUST_300001_SM_1000_NS6detail15normal_iteratorINSD_10device_ptrIiEEEEPiyS9_iiNS7_10__identityEEEvT0_T1_T2_T3_T4_T6_E12temp_storage+32];
	selp.b32 	%r380, %r379, 0, %p48;
	add.s32 	%r381, %r378, %r380;
	setp.gt.u64 	%p49, %rd19, 224;
	ld.shared.u32 	%r382, [_ZZN3cub18CUB_300001_SM_10006detail6reduce28DeviceReduceSingleTileKernelINS2_10policy_hubIiyN4cuda3std3__44plusIiEEE10Policy1000EN6thrust24THRUST_300001_SM_1000_NS6detail15normal_iteratorINSD_10device_ptrIiEEEEPiyS9_iiNS7_10__identityEEEvT0_T1_T2_T3_T4_T6_E12temp_storage+36];
	selp.b32 	%r383, %r382, 0, %p49;
	add.s32 	%r470, %r381, %r383;
	bra.uni 	$L__BB13_49;
$L__BB13_28:
	mov.u32 	%r43, %tid.x;
	cvt.u64.u32 	%rd6, %r43;
	mul.wide.u32 	%rd22, %r43, 4;
	add.s64 	%rd7, %rd2, %rd22;
	ld.global.u32 	%r82, [%rd7];
	ld.global.u32 	%r83, [%rd7+1024];
	ld.global.u32 	%r84, [%rd7+2048];
	ld.global.u32 	%r85, [%rd7+3072];
	ld.global.u32 	%r86, [%rd7+4096];
	ld.global.u32 	%r87, [%rd7+5120];
	ld.global.u32 	%r88, [%rd7+6144];
	ld.global.u32 	%r89, [%rd7+7168];
	ld.global.u32 	%r90, [%rd7+8192];
	ld.global.u32 	%r91, [%rd7+9216];
	ld.global.u32 	%r92, [%rd7+10240];
	ld.global.u32 	%r93, [%rd7+11264];
	ld.global.u32 	%r94, [%rd7+12288];
	ld.global.u32 	%r95, [%rd7+13312];
	ld.global.u32 	%r96, [%rd7+14336];
	ld.global.u32 	%r97, [%rd7+15360];
	add.s32 	%r98, %r83, %r82;
	add.s32 	%r99, %r84, %r98;
	add.s32 	%r100, %r85, %r99;
	add.s32 	%r101, %r86, %r100;
	add.s32 	%r102, %r87, %r101;
	add.s32 	%r103, %r88, %r102;
	add.s32 	%r104, %r89, %r103;
	add.s32 	%r105, %r90, %r104;
	add.s32 	%r106, %r91, %r105;
	add.s32 	%r107, %r92, %r106;
	add.s32 	%r108, %r93, %r107;
	add.s32 	%r109, %r94, %r108;
	add.s32 	%r110, %r95, %r109;
	add.s32 	%r111, %r96, %r110;
	add.s32 	%r469, %r97, %r111;
	add.s64 	%rd8, %rd19, -4096;
	setp.lt.u64 	%p3, %rd8, 4096;
	mov.b64 	%rd53, 4096;
	@%p3 bra 	$L__BB13_32;
	mov.b64 	%rd53, 4096;
$L__BB13_30:
	shl.b64 	%rd24, %rd53, 2;
	add.s64 	%rd25, %rd7, %rd24;
	ld.global.u32 	%r112, [%rd25];
	ld.global.u32 	%r113, [%rd25+1024];
	ld.global.u32 	%r114, [%rd25+2048];
	ld.global.u32 	%r115, [%rd25+3072];
	ld.global.u32 	%r116, [%rd25+4096];
	ld.global.u32 	%r117, [%rd25+5120];
	ld.global.u32 	%r118, [%rd25+6144];
	ld.global.u32 	%r119, [%rd25+7168];
	ld.global.u32 	%r120, [%rd25+8192];
	ld.global.u32 	%r121, [%rd25+9216];
	ld.global.u32 	%r122, [%rd25+10240];
	ld.global.u32 	%r123, [%rd25+11264];
	ld.global.u32 	%r124, [%rd25+12288];
	ld.global.u32 	%r125, [%rd25+13312];
	ld.global.u32 	%r126, [%rd25+14336];
	ld.global.u32 	%r127, [%rd25+15360];
	add.s32 	%r128, %r112, %r469;
	add.s32 	%r129, %r113, %r128;
	add.s32 	%r130, %r114, %r129;
	add.s32 	%r131, %r115, %r130;
	add.s32 	%r132, %r116, %r131;
	add.s32 	%r133, %r117, %r132;
	add.s32 	%r134, %r118, %r133;
	add.s32 	%r135, %r119, %r134;
	add.s32 	%r136, %r120, %r135;
	add.s32 	%r137, %r121, %r136;
	add.s32 	%r138, %r122, %r137;
	add.s32 	%r139, %r123, %r138;
	add.s32 	%r140, %r124, %r139;
	add.s32 	%r141, %r125, %r140;
	add.s32 	%r142, %r126, %r141;
	add.s32 	%r469, %r127, %r142;
	sub.s64 	%rd26, %rd19, %rd53;
	setp.lt.u64 	%p4, %rd26, 4096;
	@%p4 bra 	$L__BB13_45;
	add.s64 	%rd53, %rd53, 4096;
	setp.le.u64 	%p5, %rd53, %rd8;
	@%p5 bra 	$L__BB13_30;
$L__BB13_32:
	setp.le.u64 	%p6, %rd19, %rd53;
	cvt.u32.u64 	%r143, %rd53;
	cvt.u32.u64 	%r144, %rd19;
	sub.s32 	%r145, %r144, %r143;
	setp.ge.s32 	%p7, %r43, %r145;
	or.pred  	%p8, %p6, %p7;
	@%p8 bra 	$L__BB13_45;
	not.b32 	%r149, %r43;
	add.s32 	%r150, %r149, %r144;
	sub.s32 	%r152, %r150, %r143;
	shr.u32 	%r153, %r152, 8;
	add.s32 	%r48, %r153, 1;
	and.b32  	%r49, %r48, 15;
	setp.lt.u32 	%p9, %r152, 3840;
	mov.u32 	%r459, %r43;
	@%p9 bra 	$L__BB13_36;
	and.b32  	%r154, %r48, 33554416;
	neg.s32 	%r455, %r154;
	add.s64 	%rd27, %rd53, %rd6;
	shl.b64 	%rd28, %rd27, 2;
	add.s64 	%rd29, %rd28, %rd2;
	add.s64 	%rd54, %rd29, 8192;
	mov.u32 	%r459, %r43;
$L__BB13_35:
	.pragma "nounroll";
	ld.global.u32 	%r155, [%rd54+-8192];
	add.s32 	%r156, %r155, %r469;
	ld.global.u32 	%r157, [%rd54+-7168];
	add.s32 	%r158, %r157, %r156;
	ld.global.u32 	%r159, [%rd54+-6144];
	add.s32 	%r160, %r159, %r158;
	ld.global.u32 	%r161, [%rd54+-5120];
	add.s32 	%r162, %r161, %r160;
	ld.global.u32 	%r163, [%rd54+-4096];
	add.s32 	%r164, %r163, %r162;
	ld.global.u32 	%r165, [%rd54+-3072];
	add.s32 	%r166, %r165, %r164;
	ld.global.u32 	%r167, [%rd54+-2048];
	add.s32 	%r168, %r167, %r166;
	ld.global.u32 	%r169, [%rd54+-1024];
	add.s32 	%r170, %r169, %r168;
	ld.global.u32 	%r171, [%rd54];
	add.s32 	%r172, %r171, %r170;
	ld.global.u32 	%r173, [%rd54+1024];
	add.s32 	%r174, %r173, %r172;
	ld.global.u32 	%r175, [%rd54+2048];
	add.s32 	%r176, %r175, %r174;
	ld.global.u32 	%r177, [%rd54+3072];
	add.s32 	%r178, %r177, %r176;
	ld.global.u32 	%r179, [%rd54+4096];
	add.s32 	%r180, %r179, %r178;
	ld.global.u32 	%r181, [%rd54+5120];
	add.s32 	%r182, %r181, %r180;
	ld.global.u32 	%r183, [%rd54+6144];
	add.s32 	%r184, %r183, %r182;
	ld.global.u32 	%r185, [%rd54+7168];
	add.s32 	%r469, %r185, %r184;
	add.s32 	%r459, %r459, 4096;
	add.s32 	%r455, %r455, 16;
	add.s64 	%rd54, %rd54, 16384;
	setp.ne.s32 	%p10, %r455, 0;
	@%p10 bra 	$L__BB13_35;
$L__BB13_36:
	setp.eq.s32 	%p11, %r49, 0;
	@%p11 bra 	$L__BB13_45;
	and.b32  	%r60, %r48, 7;
	setp.lt.u32 	%p12, %r49, 8;
	@%p12 bra 	$L__BB13_39;
	cvt.u64.u32 	%rd30, %r459;
	add.s64 	%rd31, %rd53, %rd30;
	shl.b64 	%rd32, %rd31, 2;
	add.s64 	%rd33, %rd2, %rd32;
	ld.global.u32 	%r187, [%rd33];
	add.s32 	%r188, %r187, %r469;
	ld.global.u32 	%r189, [%rd33+1024];
	add.s32 	%r190, %r189, %r188;
	ld.global.u32 	%r191, [%rd33+2048];
	add.s32 	%r192, %r191, %r190;
	ld.global.u32 	%r193, [%rd33+3072];
	add.s32 	%r194, %r193, %r192;
	ld.global.u32 	%r195, [%rd33+4096];
	add.s32 	%r196, %r195, %r194;
	ld.global.u32 	%r197, [%rd33+5120];
	add.s32 	%r198, %r197, %r196;
	ld.global.u32 	%r199, [%rd33+6144];
	add.s32 	%r200, %r199, %r198;
	ld.global.u32 	%r201, [%rd33+7168];
	add.s32 	%r469, %r201, %r200;
	add.s32 	%r459, %r459, 2048;
$L__BB13_39:
	setp.eq.s32 	%p13, %r60, 0;
	@%p13 bra 	$L__BB13_45;
	and.b32  	%r66, %r48, 3;
	setp.lt.u32 	%p14, %r60, 4;
	@%p14 bra 	$L__BB13_42;
	cvt.u64.u32 	%rd34, %r459;
	add.s64 	%rd35, %rd53, %rd34;
	shl.b64 	%rd36, %rd35, 2;
	add.s64 	%rd37, %rd2, %rd36;
	ld.global.u32 	%r203, [%rd37];
	add.s32 	%r204, %r203, %r469;
	ld.global.u32 	%r205, [%rd37+1024];
	add.s32 	%r206, %r205, %r204;
	ld.global.u32 	%r207, [%rd37+2048];
	add.s32 	%r208, %r207, %r206;
	ld.global.u32 	%r209, [%rd37+3072];
	add.s32 	%r469, %r209, %r208;
	add.s32 	%r459, %r459, 1024;
$L__BB13_42:
	setp.eq.s32 	%p15, %r66, 0;
	@%p15 bra 	$L__BB13_45;
	cvt.u64.u32 	%rd38, %r459;
	add.s64 	%rd39, %rd53, %rd38;
	shl.b64 	%rd40, %rd39, 2;
	add.s64 	%rd55, %rd2, %rd40;
	neg.s32 	%r467, %r66;
$L__BB13_44:
	.pragma "nounroll";
	ld.global.u32 	%r210, [%rd55];
	add.s32 	%r469, %r210, %r469;
	add.s64 	%rd55, %rd55, 1024;
	add.s32 	%r467, %r467, 1;
	setp.ne.s32 	%p16, %r467, 0;
	@%p16 bra 	$L__BB13_44;
$L__BB13_45:
	// begin inline asm
	mov.u32 %r211, %laneid;
	// end inline asm
	mov.b32 	%r214, 1;
	mov.b32 	%r235, 31;
	mov.b32 	%r236, -1;
	// begin inline asm
	shfl.sync.down.b32 %r212, %r469, %r214, %r235, %r236;
	// end inline asm
	setp.gt.s32 	%p17, %r211, 30;
	selp.b32 	%r237, 0, %r212, %p17;
	add.s32 	%r218, %r237, %r469;
	mov.b32 	%r219, 2;
	// begin inline asm
	shfl.sync.down.b32 %r217, %r218, %r219, %r235, %r236;
	// end inline asm
	setp.gt.s32 	%p18, %r211, 29;
	selp.b32 	%r238, 0, %r217, %p18;
	add.s32 	%r223, %r218, %r238;
	mov.b32 	%r224, 4;
	// begin inline asm
	shfl.sync.down.b32 %r222, %r223, %r224, %r235, %r236;
	// end inline asm
	setp.gt.s32 	%p19, %r211, 27;
	selp.b32 	%r239, 0, %r222, %p19;
	add.s32 	%r228, %r223, %r239;
	mov.b32 	%r229, 8;
	// begin inline asm
	shfl.sync.down.b32 %r227, %r228, %r229, %r235, %r236;
	// end inline asm
	setp.gt.s32 	%p20, %r211, 23;
	selp.b32 	%r240, 0, %r227, %p20;
	add.s32 	%r233, %r228, %r240;
	mov.b32 	%r234, 16;
	// begin inline asm
	shfl.sync.down.b32 %r232, %r233, %r234, %r235, %r236;
	// end inline asm
	setp.gt.s32 	%p21, %r211, 15;
	selp.b32 	%r241, 0, %r232, %p21;
	add.s32 	%r470, %r233, %r241;
	setp.ne.s32 	%p22, %r211, 0;
	@%p22 bra 	$L__BB13_47;
	shr.u32 	%r242, %r43, 3;
	and.b32  	%r243, %r242, 124;
	mov.u32 	%r244, _ZZN3cub18CUB_300001_SM_10006detail6reduce28DeviceReduceSingleTileKernelINS2_10policy_hubIiyN4cuda3std3__44plusIiEEE10Policy1000EN6thrust24THRUST_300001_SM_1000_NS6detail15normal_iteratorINSD_10device_ptrIiEEEEPiyS9_iiNS7_10__identityEEEvT0_T1_T2_T3_T4_T6_E12temp_storage;
	add.s32 	%r245, %r244, %r243;
	st.shared.u32 	[%r245+8], %r470;
$L__BB13_47:
	bar.sync 	0;
	setp.ne.s32 	%p23, %r43, 0;
	@%p23 bra 	$L__BB13_49;
	ld.shared.u32 	%r246, [_ZZN3cub18CUB_300001_SM_10006detail6reduce28DeviceReduceSingleTileKernelINS2_10policy_hubIiyN4cuda3std3__44plusIiEEE10Policy1000EN6thrust24THRUST_300001_SM_1000_NS6detail15normal_iteratorINSD_10device_ptrIiEEEEPiyS9_iiNS7_10__identityEEEvT0_T1_T2_T3_T4_T6_E12temp_storage+12];
	add.s32 	%r247, %r246, %r470;
	ld.shared.u32 	%r248, [_ZZN3cub18CUB_300001_SM_10006detail6reduce28DeviceReduceSingleTileKernelINS2_10policy_hubIiyN4cuda3std3__44plusIiEEE10Policy1000EN6thrust24THRUST_300001_SM_1000_NS6detail15normal_iteratorINSD_10device_ptrIiEEEEPiyS9_iiNS7_10__identityEEEvT0_T1_T2_T3_T4_T6_E12temp_storage+16];
	add.s32 	%r249, %r247, %r248;
	ld.shared.u32 	%r250, [_ZZN3cub18CUB_300001_SM_10006detail6reduce28DeviceReduceSingleTileKernelINS2_10policy_hubIiyN4cuda3std3__44plusIiEEE10Policy1000EN6thrust24THRUST_300001_SM_1000_NS6detail15normal_iteratorINSD_10device_ptrIiEEEEPiyS9_iiNS7_10__identityEEEvT0_T1_T2_T3_T4_T6_E12temp_storage+20];
	add.s32 	%r251, %r249, %r250;
	ld.shared.u32 	%r252, [_ZZN3cub18CUB_300001_SM_10006detail6reduce28DeviceReduceSingleTileKernelINS2_10policy_hubIiyN4cuda3std3__44plusIiEEE10Policy1000EN6thrust24THRUST_300001_SM_1000_NS6detail15normal_iteratorINSD_10device_ptrIiEEEEPiyS9_iiNS7_10__identityEEEvT0_T1_T2_T3_T4_T6_E12temp_storage+24];
	add.s32 	%r253, %r251, %r252;
	ld.shared.u32 	%r254, [_ZZN3cub18CUB_300001_SM_10006detail6reduce28DeviceReduceSingleTileKernelINS2_10policy_hubIiyN4cuda3std3__44plusIiEEE10Policy1000EN6thrust24THRUST_300001_SM_1000_NS6detail15normal_iteratorINSD_10device_ptrIiEEEEPiyS9_iiNS7_10__identityEEEvT0_T1_T2_T3_T4_T6_E12temp_storage+28];
	add.s32 	%r255, %r253, %r254;
	ld.shared.u32 	%r256, [_ZZN3cub18CUB_300001_SM_10006detail6reduce28DeviceReduceSingleTileKernelINS2_10policy_hubIiyN4cuda3std3__44plusIiEEE10Policy1000EN6thrust24THRUST_300001_SM_1000_NS6detail15normal_iteratorINSD_10device_ptrIiEEEEPiyS9_iiNS7_10__identityEEEvT0_T1_T2_T3_T4_T6_E12temp_storage+32];
	add.s32 	%r257, %r255, %r256;
	ld.shared.u32 	%r258, [_ZZN3cub18CUB_300001_SM_10006detail6reduce28DeviceReduceSingleTileKernelINS2_10policy_hubIiyN4cuda3std3__44plusIiEEE10Policy1000EN6thrust24THRUST_300001_SM_1000_NS6detail15normal_iteratorINSD_10device_ptrIiEEEEPiyS9_iiNS7_10__identityEEEvT0_T1_T2_T3_T4_T6_E12temp_storage+36];
	add.s32 	%r470, %r257, %r258;
$L__BB13_49:
	mov.u32 	%r432, %tid.x;
	setp.ne.s32 	%p57, %r432, 0;
	@%p57 bra 	$L__BB13_51;
	add.s32 	%r433, %r470, %r81;
	st.global.u32 	[%rd1], %r433;
$L__BB13_51:
	ret;

}
	// .globl	_ZN3cub18CUB_300001_SM_10006detail6reduce18DeviceReduceKernelINS2_10policy_hubIiyN4cuda3std3__44plusIiEEE10Policy1000EN6thrust24THRUST_300001_SM_1000_NS6detail15normal_iteratorINSD_10device_ptrIiEEEEyS9_iNS7_10__identityEEEvT0_PT3_T1_NS0_13GridEvenShareISN_EET2_T4_
.visible .entry _ZN3cub18CUB_300001_SM_10006detail6reduce18DeviceReduceKernelINS2_10policy_hubIiyN4cuda3std3__44plusIiEEE10Policy1000EN6thrust24THRUST_300001_SM_1000_NS6detail15normal_iteratorINSD_10device_ptrIiEEEEyS9_iNS7_10__identityEEEvT0_PT3_T1_NS0_13GridEvenShareISN_EET2_T4_(
	.param .align 8 .b8 _ZN3cub18CUB_300001_SM_10006detail6reduce18DeviceReduceKernelINS2_10policy_hubIiyN4cuda3std3__44plusIiEEE10Policy1000EN6thrust24THRUST_300001_SM_1000_NS6detail15normal_iteratorINSD_10device_ptrIiEEEEyS9_iNS7_10__identityEEEvT0_PT3_T1_NS0_13GridEvenShareISN_EET2_T4__param_0[8],
	.param .u64 .ptr .align 1 _ZN3cub18CUB_300001_SM_10006detail6reduce18DeviceReduceKernelINS2_10policy_hubIiyN4cuda3std3__44plusIiEEE10Policy1000EN6thrust24THRUST_300001_SM_1000_NS6detail15normal_iteratorINSD_10device_ptrIiEEEEyS9_iNS7_10__identityEEEvT0_PT3_T1_NS0_13GridEvenShareISN_EET2_T4__param_1,
	.param .u64 _ZN3cub18CUB_300001_SM_10006detail6reduce18DeviceReduceKernelINS2_10policy_hubIiyN4cuda3std3__44plusIiEEE10Policy1000EN6thrust24THRUST_300001_SM_1000_NS6detail15normal_iteratorINSD_10device_ptrIiEEEEyS9_iNS7_10__identityEEEvT0_PT3_T1_NS0_13GridEvenShareISN_EET2_T4__param_2,
	.param .align 8 .b8 _ZN3cub18CUB_300001_SM_10006detail6reduce18DeviceReduceKernelINS2_10policy_hubIiyN4cuda3std3__44plusIiEEE10Policy1000EN6thrust24THRUST_300001_SM_1000_NS6detail15normal_iteratorINSD_10device_ptrIiEEEEyS9_iNS7_10__identityEEEvT0_PT3_T1_NS0_13GridEvenShareISN_EET2_T4__param_3[72],
	.param .align 1 .b8 _ZN3cub18CUB_300001_SM_10006detail6reduce18DeviceReduceKernelINS2_10policy_hubIiyN4cuda3std3__44plusIiEEE10Policy1000EN6thrust24THRUST_300001_SM_1000_NS6detail15normal_iteratorINSD_10device_ptrIiEEEEyS9_iNS7_10__identityEEEvT0_PT3_T1_NS0_13GridEvenShareISN_EET2_T4__param_4[1],
	.param .align 1 .b8 _ZN3cub18CUB_300001_SM_10006detail6reduce18DeviceReduceKernelINS2_10policy_hubIiyN4cuda3std3__44plusIiEEE10Policy1000EN6thrust24THRUST_300001_SM_1000_NS6detail15normal_iteratorINSD_10device_ptrIiEEEEyS9_iNS7_10__identityEEEvT0_PT3_T1_NS0_13GridEvenShareISN_EET2_T4__param_5[1]
)
.maxntid 256
{
	.reg .pred 	%p<57>;
	.reg .b16 	%rs<4>;
	.reg .b32 	%r<502>;
	.reg .b64 	%rd<78>;
	// demoted variable
	.shared .align 4 .b8 _ZZN3cub18CUB_300001_SM_10006detail6reduce18DeviceReduceKernelINS2_10policy_hubIiyN4cuda3std3__44plusIiEEE10Policy1000EN6thrust24THRUST_300001_SM_1000_NS6detail15normal_iteratorINSD_10device_ptrIiEEEEyS9_iNS7_10__identityEEEvT0_PT3_T1_NS0_13GridEvenShareISN_EET2_T4_E12temp_storage[44];
	ld.param.u64 	%rd1, [_ZN3cub18CUB_300001_SM_10006detail6reduce18DeviceReduceKernelINS2_10policy_hubIiyN4cuda3std3__44plusIiEEE10Policy1000EN6thrust24THRUST_300001_SM_1000_NS6detail15normal_iteratorINSD_10device_ptrIiEEEEyS9_iNS7_10__identityEEEvT0_PT3_T1_NS0_13GridEvenShareISN_EET2_T4__param_3+32];
	ld.param.u32 	%r1, [_ZN3cub18CUB_300001_SM_10006detail6reduce18DeviceReduceKernelINS2_10policy_hubIiyN4cuda3std3__44plusIiEEE10Policy1000EN6thrust24THRUST_300001_SM_1000_NS6detail15normal_iteratorINSD_10device_ptrIiEEEEyS9_iNS7_10__identityEEEvT0_PT3_T1_NS0_13GridEvenShareISN_EET2_T4__param_3+40];
	ld.param.u64 	%rd25, [_ZN3cub18CUB_300001_SM_10006detail6reduce18DeviceReduceKernelINS2_10policy_hubIiyN4cuda3std3__44plusIiEEE10Policy1000EN6thrust24THRUST_300001_SM_1000_NS6detail15normal_iteratorINSD_10device_ptrIiEEEEyS9_iNS7_10__identityEEEvT0_PT3_T1_NS0_13GridEvenShareISN_EET2_T4__param_0];
	cvta.to.global.u64 	%rd2, %rd25;
	mov.u32 	%r2, %ctaid.x;
	shl.b32 	%r88, %r1, 12;
	cvt.s64.s32 	%rd3, %r88;
	shl.b32 	%r89, %r2, 12;
	cvt.u64.u32 	%rd4, %r89;
	sub.s64 	%rd5, %rd1, %rd4;
	setp.gt.u64 	%p1, %rd5, 4095;
	@%p1 bra 	$L__BB14_25;
	cvt.u32.u64 	%r287, %rd4;
	cvt.u32.u64 	%r3, %rd1;
	sub.s32 	%r4, %r3, %r287;
	mov.u32 	%r5, %tid.x;
	setp.ge.s32 	%p23, %r5, %r4;
	mov.b32 	%r482, 0;
	mov.u32 	%r471, %r5;
	@%p23 bra 	$L__BB14_3;
	add.s32 	%r289, %r287, %r5;
	mul.wide.u32 	%rd51, %r289, 4;
	add.s64 	%rd52, %rd2, %rd51;
	ld.global.u32 	%r482, [%rd52];
	add.s32 	%r471, %r5, 256;
$L__BB14_3:
	setp.ge.s32 	%p24, %r471, %r4;
	@%p24 bra 	$L__BB14_16;
	not.b32 	%r292, %r471;
	add.s32 	%r293, %r292, %r3;
	sub.s32 	%r294, %r293, %r287;
	shr.u32 	%r295, %r294, 8;
	add.s32 	%r10, %r295, 1;
	and.b32  	%r11, %r10, 15;
	setp.lt.u32 	%p25, %r294, 3840;
	@%p25 bra 	$L__BB14_7;
	and.b32  	%r296, %r10, 33554416;
	neg.s32 	%r467, %r296;
	mul.wide.u32 	%rd53, %r2, 16384;
	mul.wide.u32 	%rd54, %r471, 4;
	or.b64  	%rd55, %rd53, %rd54;
	add.s64 	%rd56, %rd55, %rd2;
	add.s64 	%rd72, %rd56, 8192;
$L__BB14_6:
	.pragma "nounroll";
	ld.global.u32 	%r297, [%rd72+-8192];
	add.s32 	%r298, %r297, %r482;
	ld.global.u32 	%r299, [%rd72+-7168];
	add.s32 	%r300, %r299, %r298;
	ld.global.u32 	%r301, [%rd72+-6144];
	add.s32 	%r302, %r301, %r300;
	ld.global.u32 	%r303, [%rd72+-5120];
	add.s32 	%r304, %r303, %r302;
	ld.global.u32 	%r305, [%rd72+-4096];
	add.s32 	%r306, %r305, %r304;
	ld.global.u32 	%r307, [%rd72+-3072];
	add.s32 	%r308, %r307, %r306;
	ld.global.u32 	%r309, [%rd72+-2048];
	add.s32 	%r310, %r309, %r308;
	ld.global.u32 	%r311, [%rd72+-1024];
	add.s32 	%r312, %r311, %r310;
	ld.global.u32 	%r313, [%rd72];
	add.s32 	%r314, %r313, %r312;
	ld.global.u32 	%r315, [%rd72+1024];
	add.s32 	%r316, %r315, %r314;
	ld.global.u32 	%r317, [%rd72+2048];
	add.s32 	%r318, %r317, %r316;
	ld.global.u32 	%r319, [%rd72+3072];
	add.s32 	%r320, %r319, %r318;
	ld.global.u32 	%r321, [%rd72+4096];
	add.s32 	%r322, %r321, %r320;
	ld.global.u32 	%r323, [%rd72+5120];
	add.s32 	%r324, %r323, %r322;
	ld.global.u32 	%r325, [%rd72+6144];
	add.s32 	%r326, %r325, %r324;
	ld.global.u32 	%r327, [%rd72+7168];
	add.s32 	%r482, %r327, %r326;
	add.s32 	%r471, %r471, 4096;
	add.s32 	%r467, %r467, 16;
	add.s64 	%rd72, %rd72, 16384;
	setp.ne.s32 	%p26, %r467, 0;
	@%p26 bra 	$L__BB14_6;
$L__BB14_7:
	setp.eq.s32 	%p27, %r11, 0;
	@%p27 bra 	$L__BB14_16;
	and.b32  	%r22, %r10, 7;
	setp.lt.u32 	%p28, %r11, 8;
	@%p28 bra 	$L__BB14_10;
	cvt.s64.s32 	%rd57, %r471;
	add.s64 	%rd58, %rd57, %rd4;
	shl.b64 	%rd59, %rd58, 2;
	add.s64 	%rd60, %rd2, %rd59;
	ld.global.u32 	%r329, [%rd60];
	add.s32 	%r330, %r329, %r482;
	ld.global.u32 	%r331, [%rd60+1024];
	add.s32 	%r332, %r331, %r330;
	ld.global.u32 	%r333, [%rd60+2048];
	add.s32 	%r334, %r333, %r332;
	ld.global.u32 	%r335, [%rd60+3072];
	add.s32 	%r336, %r335, %r334;
	ld.global.u32 	%r337, [%rd60+4096];
	add.s32 	%r338, %r337, %r336;
	ld.global.u32 	%r339, [%rd60+5120];
	add.s32 	%r340, %r339, %r338;
	ld.global.u32 	%r341, [%rd60+6144];
	add.s32 	%r342, %r341, %r340;
	ld.global.u32 	%r343, [%rd60+7168];
	add.s32 	%r482, %r343, %r342;
	add.s32 	%r471, %r471, 2048;
$L__BB14_10:
	setp.eq.s32 	%p29, %r22, 0;
	@%p29 bra 	$L__BB14_16;
	and.b32  	%r28, %r10, 3;
	setp.lt.u32 	%p30, %r22, 4;
	@%p30 bra 	$L__BB14_13;
	cvt.s64.s32 	%rd61, %r471;
	add.s64 	%rd62, %rd61, %rd4;
	shl.b64 	%rd63, %rd62, 2;
	add.s64 	%rd64, %rd2, %rd63;
	ld.global.u32 	%r345, [%rd64];
	add.s32 	%r346, %r345, %r482;
	ld.global.u32 	%r347, [%rd64+1024];
	add.s32 	%r348, %r347, %r346;
	ld.global.u32 	%r349, [%rd64+2048];
	add.s32 	%r350, %r349, %r348;
	ld.global.u32 	%r351, [%rd64+3072];
	add.s32 	%r482, %r351, %r350;
	add.s32 	%r471, %r471, 1024;
$L__BB14_13:
	setp.eq.s32 	%p31, %r28, 0;
	@%p31 bra 	$L__BB14_16;
	mul.wide.u32 	%rd65, %r2, 16384;
	add.s64 	%rd9, %rd2, %rd65;
	neg.s32 	%r479, %r28;
$L__BB14_15:
	.pragma "nounroll";
	mul.wide.s32 	%rd66, %r471, 4;
	add.s64 	%rd67, %rd9, %rd66;
	ld.global.u32 	%r352, [%rd67];
	add.s32 	%r482, %r352, %r482;
	add.s32 	%r471, %r471, 256;
	add.s32 	%r479, %r479, 1;
	setp.ne.s32 	%p32, %r479, 0;
	@%p32 bra 	$L__BB14_15;
$L__BB14_16:
	setp.lt.s32 	%p33, %r4, 256;
	@%p33 bra 	$L__BB14_21;
	// begin inline asm
	mov.u32 %r416, %laneid;
	// end inline asm
	mov.b32 	%r419, 1;
	mov.b32 	%r440, 31;
	mov.b32 	%r441, -1;
	// begin inline asm
	shfl.sync.down.b32 %r417, %r482, %r419, %r440, %r441;
	// end inline asm
	setp.gt.s32 	%p49, %r416, 30;
	selp.b32 	%r442, 0, %r417, %p49;
	add.s32 	%r423, %r442, %r482;
	mov.b32 	%r424, 2;
	// begin inline asm
	shfl.sync.down.b32 %r422, %r423, %r424, %r440, %r441;
	// end inline asm
	setp.gt.s32 	%p50, %r416, 29;
	selp.b32 	%r443, 0, %r422, %p50;
	add.s32 	%r428, %r423, %r443;
	mov.b32 	%r429, 4;
	// begin inline asm
	shfl.sync.down.b32 %r427, %r428, %r429, %r440, %r441;
	// end inline asm
	setp.gt.s32 	%p51, %r416, 27;
	selp.b32 	%r444, 0, %r427, %p51;
	add.s32 	%r433, %r428, %r444;
	mov.b32 	%r434, 8;
	// begin inline asm
	shfl.sync.down.b32 %r432, %r433, %r434, %r440, %r441;
	// end inline asm
	setp.gt.s32 	%p52, %r416, 23;
	selp.b32 	%r445, 0, %r432, %p52;
	add.s32 	%r438, %r433, %r445;
	mov.b32 	%r439, 16;
	// begin inline asm
	shfl.sync.down.b32 %r437, %r438, %r439, %r440, %r441;
	// end inline asm
	setp.gt.s32 	%p53, %r416, 15;
	selp.b32 	%r446, 0, %r437, %p53;
	add.s32 	%r501, %r438, %r446;
	setp.ne.s32 	%p54, %r416, 0;
	@%p54 bra 	$L__BB14_19;
	shr.u32 	%r447, %r5, 3;
	and.b32  	%r448, %r447, 124;
	mov.u32 	%r449, _ZZN3cub18CUB_300001_SM_10006detail6reduce18DeviceReduceKernelINS2_10policy_hubIiyN4cuda3std3__44plusIiEEE10Policy1000EN6thrust24THRUST_300001_SM_1000_NS6detail15normal_iteratorINSD_10device_ptrIiEEEEyS9_iNS7_10__identityEEEvT0_PT3_T1_NS0_13GridEvenShareISN_EET2_T4_E12temp_storage;
	add.s32 	%r450, %r449, %r448;
	st.shared.u32 	[%r450+8], %r501;
$L__BB14_19:
	bar.sync 	0;
	setp.ne.s32 	%p55, %r5, 0;
	@%p55 bra 	$L__BB14_46;
	ld.shared.u32 	%r451, [_ZZN3cub18CUB_300001_SM_10006detail6reduce18DeviceReduceKernelINS2_10policy_hubIiyN4cuda3std3__44plusIiEEE10Policy1000EN6thrust24THRUST_300001_SM_1000_NS6detail15normal_iteratorINSD_10device_ptrIiEEEEyS9_iNS7_10__identityEEEvT0_PT3_T1_NS0_13GridEvenShareISN_EET2_T4_E12temp_storage+12];
	add.s32 	%r452, %r451, %r501;
	ld.shared.u32 	%r453, [_ZZN3cub18CUB_300001_SM_10006detail6reduce18DeviceReduceKernelINS2_10policy_hubIiyN4cuda3std3__44plusIiEEE10Policy1000EN6thrust24THRUST_300001_SM_1000_NS6detail15normal_iteratorINSD_10device_ptrIiEEEEyS9_iNS7_10__identityEEEvT0_PT3_T1_NS0_13GridEvenShareISN_EET2_T4_E12temp_storage+16];
	add.s32 	%r454, %r452, %r453;
	ld.shared.u32 	%r455, [_ZZN3cub18CUB_300001_SM_10006detail6reduce18DeviceReduceKernelINS2_10policy_hubIiyN4cuda3std3__44plusIiEEE10Policy1000EN6thrust24THRUST_300001_SM_1000_NS6detail15normal_iteratorINSD_10device_ptrIiEEEEyS9_iNS7_10__identityEEEvT0_PT3_T1_NS0_13GridEvenShareISN_EET2_T4_E12temp_storage+20];
	add.s32 	%r456, %r454, %r455;
	ld.shared.u32 	%r457, [_ZZN3cub18CUB_300001_SM_10006detail6reduce18DeviceReduceKernelINS2_10policy_hubIiyN4cuda3std3__44plusIiEEE10Policy1000EN6thrust24THRUST_300001_SM_1000_NS6detail15normal_iteratorINSD_10device_ptrIiEEEEyS9_iNS7_10__identityEEEvT0_PT3_T1_NS0_13GridEvenShareISN_EET2_T4_E12temp_storage+24];
	add.s32 	%r458, %r456, %r457;
	ld.shared.u32 	%r459, [_ZZN3cub18CUB_300001_SM_10006detail6reduce18DeviceReduceKernelINS2_10policy_hubIiyN4cuda3std3__44plusIiEEE10Policy1000EN6thrust24THRUST_300001_SM_1000_NS6detail15normal_iteratorINSD_10device_ptrIiEEEEyS9_iNS7_10__identityEEEvT0_PT3_T1_NS0_13GridEvenShareISN_EET2_T4_E12temp_storage+28];
	add.s32 	%r460, %r458, %r459;
	ld.shared.u32 	%r461, [_ZZN3cub18CUB_300001_SM_10006detail6reduce18DeviceReduceKernelINS2_10policy_hubIiyN4cuda3std3__44plusIiEEE10Policy1000EN6thrust24THRUST_300001_SM_1000_NS6detail15normal_iteratorINSD_10device_ptrIiEEEEyS9_iNS7_10__identityEEEvT0_PT3_T1_NS0_13GridEvenShareISN_EET2_T4_E12temp_storage+32];
	add.s32 	%r462, %r460, %r461;
	ld.shared.u32 	%r463, [_ZZN3cub18CUB_300001_SM_10006detail6reduce18DeviceReduceKernelINS2_10policy_hubIiyN4cuda3std3__44plusIiEEE10Policy1000EN6thrust24THRUST_300001_SM_1000_NS6detail15normal_iteratorINSD_10device_ptrIiEEEEyS9_iNS7_10__identityEEEvT0_PT3_T1_NS0_13GridEvenShareISN_EET2_T4_E12temp_storage+36];
	add.s32 	%r501, %r462, %r463;
	bra.uni 	$L__BB14_46;
$L__BB14_21:
	// begin inline asm
	mov.u32 %r353, %laneid;
	// end inline asm
	and.b32  	%r379, %r5, 992;
	add.s32 	%r380, %r379, 32;
	setp.gt.s32 	%p34, %r380, %r4;
	not.b32 	%r381, %r379;
	add.s32 	%r382, %r4, %r381;
	selp.b32 	%r377, %r382, 31, %p34;
	mov.b32 	%r356, 1;
	mov.b32 	%r378, -1;
	// begin inline asm
	shfl.sync.down.b32 %r354, %r482, %r356, %r377, %r378;
	// end inline asm
	setp.lt.s32 	%p35, %r353, %r377;
	selp.b32 	%r383, %r354, 0, %p35;
	add.s32 	%r360, %r383, %r482;
	mov.b32 	%r361, 2;
	// begin inline asm
	shfl.sync.down.b32 %r359, %r360, %r361, %r377, %r378;
	// end inline asm
	add.s32 	%r384, %r353, 2;
	setp.gt.s32 	%p36, %r384, %r377;
	selp.b32 	%r385, 0, %r359, %p36;
	add.s32 	%r365, %r360, %r385;
	mov.b32 	%r366, 4;
	// begin inline asm
	shfl.sync.down.b32 %r364, %r365, %r366, %r377, %r378;
	// end inline asm
	add.s32 	%r386, %r353, 4;
	setp.gt.s32 	%p37, %r386, %r377;
	selp.b32 	%r387, 0, %r364, %p37;
	add.s32 	%r370, %r365, %r387;
	mov.b32 	%r371, 8;
	// begin inline asm
	shfl.sync.down.b32 %r369, %r370, %r371, %r377, %r378;
	// end inline asm
	add.s32 	%r388, %r353, 8;
	setp.gt.s32 	%p38, %r388, %r377;
	selp.b32 	%r389, 0, %r369, %p38;
	add.s32 	%r375, %r370, %r389;
	mov.b32 	%r376, 16;
	// begin inline asm
	shfl.sync.down.b32 %r374, %r375, %r376, %r377, %r378;
	// end inline asm
	add.s32 	%r390, %r353, 16;
	setp.gt.s32 	%p39, %r390, %r377;
	selp.b32 	%r391, 0, %r374, %p39;
	add.s32 	%r501, %r375, %r391;
	setp.ne.s32 	%p40, %r353, 0;
	@%p40 bra 	$L__BB14_23;
	shr.u32 	%r392, %r5, 3;
	and.b32  	%r393, %r392, 124;
	mov.u32 	%r394, _ZZN3cub18CUB_300001_SM_10006detail6reduce18DeviceReduceKernelINS2_10policy_hubIiyN4cuda3std3__44plusIiEEE10Policy1000EN6thrust24THRUST_300001_SM_1000_NS6detail15normal_iteratorINSD_10device_ptrIiEEEEyS9_iNS7_10__identityEEEvT0_PT3_T1_NS0_13GridEvenShareISN_EET2_T4_E12temp_storage;
	add.s32 	%r395, %r394, %r393;
	st.shared.u32 	[%r395+8], %r501;
$L__BB14_23:
	bar.sync 	0;
	setp.ne.s32 	%p41, %r5, 0;
	@%p41 bra 	$L__BB14_46;
	setp.gt.s32 	%p42, %r4, 32;
	ld.shared.u32 	%r396, [_ZZN3cub18CUB_300001_SM_10006detail6reduce18DeviceReduceKernelINS2_10policy_hubIiyN4cuda3std3__44plusIiEEE10Policy1000EN6thrust24THRUST_300001_SM_1000_NS6detail15normal_iteratorINSD_10device_ptrIiEEEEyS9_iNS7_10__identityEEEvT0_PT3_T1_NS0_13GridEvenShareISN_EET2_T4_E12temp_storage+12];
	selp.b32 	%r397, %r396, 0, %p42;
	add.s32 	%r398, %r397, %r501;
	setp.gt.s32 	%p43, %r4, 64;
	ld.shared.u32 	%r399, [_ZZN3cub18CUB_300001_SM_10006detail6reduce18DeviceReduceKernelINS2_10policy_hubIiyN4cuda3std3__44plusIiEEE10Policy1000EN6thrust24THRUST_300001_SM_1000_NS6detail15normal_iteratorINSD_10device_ptrIiEEEEyS9_iNS7_10__identityEEEvT0_PT3_T1_NS0_13GridEvenShareISN_EET2_T4_E12temp_storage+16];
	selp.b32 	%r400, %r399, 0, %p43;
	add.s32 	%r401, %r398, %r400;
	setp.gt.s32 	%p44, %r4, 96;
	ld.shared.u32 	%r402, [_ZZN3cub18CUB_300001_SM_10006detail6reduce18DeviceReduceKernelINS2_10policy_hubIiyN4cuda3std3__44plusIiEEE10Policy1000EN6thrust24THRUST_300001_SM_1000_NS6detail15normal_iteratorINSD_10device_ptrIiEEEEyS9_iNS7_10__identityEEEvT0_PT3_T1_NS0_13GridEvenShareISN_EET2_T4_E12temp_storage+20];
	selp.b32 	%r403, %r402, 0, %p44;
	add.s32 	%r404, %r401, %r403;
	setp.gt.s32 	%p45, %r4, 128;
	ld.shared.u32 	%r405, [_ZZN3cub18CUB_300001_SM_10006detail6reduce18DeviceReduceKernelINS2_10policy_hubIiyN4cuda3std3__44plusIiEEE10Policy1000EN6thrust24THRUST_300001_SM_1000_NS6detail15normal_iteratorINSD_10device_ptrIiEEEEyS9_iNS7_10__identityEEEvT0_PT3_T1_NS0_13GridEvenShareISN_EET2_T4_E12temp_storage+24];
	selp.b32 	%r406, %r405, 0, %p45;
	add.s32 	%r407, %r404, %r406;
	setp.gt.s32 	%p46, %r4, 160;
	ld.shared.u32 	%r408, [_ZZN3cub18CUB_300001_SM_10006detail6reduce18DeviceReduceKernelINS2_10policy_hubIiyN4cuda3std3__44plusIiEEE10Policy1000EN6thrust24THRUST_300001_SM_1000_NS6detail15normal_iteratorINSD_10device_ptrIiEEEEyS9_iNS7_10__identityEEEvT0_PT3_T1_NS0_13GridEvenShareISN_EET2_T4_E12temp_storage+28];
	selp.b32 	%r409, %r408, 0, %p46;
	add.s32 	%r410, %r407, %r409;
	setp.gt.s32 	%p47, %r4, 192;
	ld.shared.u32 	%r411, [_ZZN3cub18CUB_300001_SM_10006detail6reduce18DeviceReduceKernelINS2_10policy_hubIiyN4cuda3std3__44plusIiEEE10Policy1000EN6thrust24THRUST_300001_SM_1000_NS6detail15normal_iteratorINSD_10device_ptrIiEEEEyS9_iNS7_10__identityEEEvT0_PT3_T1_NS0_13GridEvenShareISN_EET2_T4_E12temp_storage+32];
	selp.b32 	%r412, %r411, 0, %p47;
	add.s32 	%r413, %r410, %r412;
	setp.gt.s32 	%p48, %r4, 224;
	ld.shared.u32 	%r414, [_ZZN3cub18CUB_300001_SM_10006detail6reduce18DeviceReduceKernelINS2_10policy_hubIiyN4cuda3std3__44plusIiEEE10Policy1000EN6thrust24THRUST_300001_SM_1000_NS6detail15normal_iteratorINSD_10device_ptrIiEEEEyS9_iNS7_10__identityEEEvT0_PT3_T1_NS0_13GridEvenShareISN_EET2_T4_E12temp_storage+36];
	selp.b32 	%r415, %r414, 0, %p48;
	add.s32 	%r501, %r413, %r415;
	bra.uni 	$L__BB14_46;
$L__BB14_25:
	cvt.u32.u64 	%r90, %rd4;
	mov.u32 	%r46, %tid.x;
	add.s32 	%r91, %r46, %r90;
	mul.wide.u32 	%rd26, %r91, 4;
	add.s64 	%rd27, %rd2, %rd26;
	ld.global.u32 	%r92, [%rd27];
	ld.global.u32 	%r93, [%rd27+1024];
	ld.global.u32 	%r94, [%rd27+2048];
	ld.global.u32 	%r95, [%rd27+3072];
	ld.global.u32 	%r96, [%rd27+4096];
	ld.global.u32 	%r97, [%rd27+5120];
	ld.global.u32 	%r98, [%rd27+6144];
	ld.global.u32 	%r99, [%rd27+7168];
	ld.global.u32 	%r100, [%rd27+8192];
	ld.global.u32 	%r101, [%rd27+9216];
	ld.global.u32 	%r102, [%rd27+10240];
	ld.global.u32 	%r103, [%rd27+11264];
	ld.global.u32 	%r104, [%rd27+12288];
	ld.global.u32 	%r105, [%rd27+13312];
	ld.global.u32 	%r106, [%rd27+14336];
	ld.global.u32 	%r107, [%rd27+15360];
	add.s32 	%r108, %r93, %r92;
	add.s32 	%r109, %r94, %r108;
	add.s32 	%r110, %r95, %r109;
	add.s32 	%r111, %r96, %r110;
	add.s32 	%r112, %r97, %r111;
	add.s32 	%r113, %r98, %r112;
	add.s32 	%r114, %r99, %r113;
	add.s32 	%r115, %r100, %r114;
	add.s32 	%r116, %r101, %r115;
	add.s32 	%r117, %r102, %r116;
	add.s32 	%r118, %r103, %r117;
	add.s32 	%r119, %r104, %r118;
	add.s32 	%r120, %r105, %r119;
	add.s32 	%r121, %r106, %r120;
	add.s32 	%r500, %r107, %r121;
	setp.lt.u64 	%p2, %rd5, %rd3;
	@%p2 bra 	$L__BB14_42;
	cvt.u32.u64 	%r123, %rd3;
	cvt.u64.u32 	%rd28, %r46;
	add.s64 	%rd74, %rd4, %rd3;
	cvt.u32.u64 	%r48, %rd1;
	not.b32 	%r125, %r46;
	add.s32 	%r126, %r125, %r48;
	sub.s32 	%r127, %r126, %r123;
	sub.s32 	%r483, %r127, %r90;
	add.s64 	%rd29, %rd74, %rd28;
	shl.b64 	%rd30, %rd29, 2;
	add.s64 	%rd31, %rd30, %rd2;
	add.s64 	%rd73, %rd31, 8192;
	mov.b32 	%r484, 0;
	shl.b32 	%r128, %r1, 12;
	mov.u64 	%rd75, %rd4;
$L__BB14_27:
	cvt.s64.s32 	%rd15, %r128;
	add.s64 	%rd75, %rd75, %rd15;
	add.s64 	%rd32, %rd1, -4096;
	setp.gt.u64 	%p3, %rd75, %rd32;
	@%p3 bra 	$L__BB14_29;
	shl.b32 	%r129, %r1, 12;
	cvt.s64.s32 	%rd33, %r129;
	cvt.u64.u32 	%rd34, %r46;
	add.s64 	%rd35, %rd75, %rd34;
	shl.b64 	%rd36, %rd35, 2;
	add.s64 	%rd37, %rd2, %rd36;
	ld.global.u32 	%r130, [%rd37];
	ld.global.u32 	%r131, [%rd37+1024];
	ld.global.u32 	%r132, [%rd37+2048];
	ld.global.u32 	%r133, [%rd37+3072];
	ld.global.u32 	%r134, [%rd37+4096];
	ld.global.u32 	%r135, [%rd37+5120];
	ld.global.u32 	%r136, [%rd37+6144];
	ld.global.u32 	%r137, [%rd37+7168];
	ld.global.u32 	%r138, [%rd37+8192];
	ld.global.u32 	%r139, [%rd37+9216];
	ld.global.u32 	%r140, [%rd37+10240];
	ld.global.u32 	%r141, [%rd37+11264];
	ld.global.u32 	%r142, [%rd37+12288];
	ld.global.u32 	%r143, [%rd37+13312];
	ld.global.u32 	%r144, [%rd37+14336];
	ld.global.u32 	%r145, [%rd37+15360];
	add.s32 	%r146, %r130, %r500;
	add.s32 	%r147, %r131, %r146;
	add.s32 	%r148, %r132, %r147;
	add.s32 	%r149, %r133, %r148;
	add.s32 	%r150, %r134, %r149;
	add.s32 	%r151, %r135, %r150;
	add.s32 	%r152, %r136, %r151;
	add.s32 	%r153, %r137, %r152;
	add.s32 	%r154, %r138, %r153;
	add.s32 	%r155, %r139, %r154;
	add.s32 	%r156, %r140, %r155;
	add.s32 	%r157, %r141, %r156;
	add.s32 	%r158, %r142, %r157;
	add.s32 	%r159, %r143, %r158;
	add.s32 	%r160, %r144, %r159;
	add.s32 	%r500, %r145, %r160;
	sub.s64 	%rd38, %rd1, %rd75;
	setp.lt.u64 	%p4, %rd38, %rd33;
	add.s32 	%r484, %r484, 1;
	add.s64 	%rd74, %rd74, %rd33;
	sub.s32 	%r483, %r483, %r129;
	mul.wide.s32 	%rd39, %r129, 4;
	add.s64 	%rd73, %rd73, %rd39;
	@%p4 bra 	$L__BB14_42;
	bra.uni 	$L__BB14_27;
$L__BB14_29:
	setp.le.u64 	%p5, %rd1, %rd75;
	cvt.u32.u64 	%r161, %rd75;
	cvt.u32.u64 	%r162, %rd1;
	sub.s32 	%r163, %r162, %r161;
	setp.ge.s32 	%p6, %r46, %r163;
	or.pred  	%p7, %p5, %p6;
	@%p7 bra 	$L__BB14_42;
	cvt.u32.u64 	%r166, %rd15;
	cvt.u32.u64 	%r167, %rd4;
	not.b32 	%r168, %r46;
	add.s32 	%r169, %r168, %r48;
	add.s32 	%r170, %r166, %r167;
	sub.s32 	%r171, %r169, %r170;
	mul.lo.s32 	%r172, %r1, %r484;
	shl.b32 	%r173, %r172, 12;
	sub.s32 	%r174, %r171, %r173;
	shr.u32 	%r175, %r174, 8;
	add.s32 	%r56, %r175, 1;
	and.b32  	%r57, %r56, 15;
	setp.lt.u32 	%p8, %r174, 3840;
	mov.u32 	%r490, %r46;
	@%p8 bra 	$L__BB14_33;
	shr.u32 	%r176, %r483, 8;
	add.s32 	%r177, %r176, 1;
	and.b32  	%r178, %r177, 33554416;
	neg.s32 	%r486, %r178;
	mov.u32 	%r490, %r46;
$L__BB14_32:
	.pragma "nounroll";
	ld.global.u32 	%r179, [%rd73+-8192];
	add.s32 	%r180, %r179, %r500;
	ld.global.u32 	%r181, [%rd73+-7168];
	add.s32 	%r182, %r181, %r180;
	ld.global.u32 	%r183, [%rd73+-6144];
	add.s32 	%r184, %r183, %r182;
	ld.global.u32 	%r185, [%rd73+-5120];
	add.s32 	%r186, %r185, %r184;
	ld.global.u32 	%r187, [%rd73+-4096];
	add.s32 	%r188, %r187, %r186;
	ld.global.u32 	%r189, [%rd73+-3072];
	add.s32 	%r190, %r189, %r188;
	ld.global.u32 	%r191, [%rd73+-2048];
	add.s32 	%r192, %r191, %r190;
	ld.global.u32 	%r193, [%rd73+-1024];
	add.s32 	%r194, %r193, %r192;
	ld.global.u32 	%r195, [%rd73];
	add.s32 	%r196, %r195, %r194;
	ld.global.u32 	%r197, [%rd73+1024];
	add.s32 	%r198, %r197, %r196;
	ld.global.u32 	%r199, [%rd73+2048];
	add.s32 	%r200, %r199, %r198;
	ld.global.u32 	%r201, [%rd73+3072];
	add.s32 	%r202, %r201, %r200;
	ld.global.u32 	%r203, [%rd73+4096];
	add.s32 	%r204, %r203, %r202;
	ld.global.u32 	%r205, [%rd73+5120];
	add.s32 	%r206, %r205, %r204;
	ld.global.u32 	%r207, [%rd73+6144];
	add.s32 	%r208, %r207, %r206;
	ld.global.u32 	%r209, [%rd73+7168];
	add.s32 	%r500, %r209, %r208;
	add.s32 	%r490, %r490, 4096;
	add.s32 	%r486, %r486, 16;
	add.s64 	%rd73, %rd73, 16384;
	setp.ne.s32 	%p9, %r486, 0;
	@%p9 bra 	$L__BB14_32;
$L__BB14_33:
	setp.eq.s32 	%p10, %r57, 0;
	@%p10 bra 	$L__BB14_42;
	and.b32  	%r68, %r56, 7;
	setp.lt.u32 	%p11, %r57, 8;
	@%p11 bra 	$L__BB14_36;
	cvt.u64.u32 	%rd40, %r490;
	add.s64 	%rd41, %rd75, %rd40;
	shl.b64 	%rd42, %rd41, 2;
	add.s64 	%rd43, %rd2, %rd42;
	ld.global.u32 	%r211, [%rd43];
	add.s32 	%r212, %r211, %r500;
	ld.global.u32 	%r213, [%rd43+1024];
	add.s32 	%r214, %r213, %r212;
	ld.global.u32 	%r215, [%rd43+2048];
	add.s32 	%r216, %r215, %r214;
	ld.global.u32 	%r217, [%rd43+3072];
	add.s32 	%r218, %r217, %r216;
	ld.global.u32 	%r219, [%rd43+4096];
	add.s32 	%r220, %r219, %r218;
	ld.global.u32 	%r221, [%rd43+5120];
	add.s32 	%r222, %r221, %r220;
	ld.global.u32 	%r223, [%rd43+6144];
	add.s32 	%r224, %r223, %r222;
	ld.global.u32 	%r225, [%rd43+7168];
	add.s32 	%r500, %r225, %r224;
	add.s32 	%r490, %r490, 2048;
$L__BB14_36:
	setp.eq.s32 	%p12, %r68, 0;
	@%p12 bra 	$L__BB14_42;
	setp.lt.u32 	%p13, %r68, 4;
	@%p13 bra 	$L__BB14_39;
	cvt.u64.u32 	%rd44, %r490;
	add.s64 	%rd45, %rd75, %rd44;
	shl.b64 	%rd46, %rd45, 2;
	add.s64 	%rd47, %rd2, %rd46;
	ld.global.u32 	%r227, [%rd47];
	add.s32 	%r228, %r227, %r500;
	ld.global.u32 	%r229, [%rd47+1024];
	add.s32 	%r230, %r229, %r228;
	ld.global.u32 	%r231, [%rd47+2048];
	add.s32 	%r232, %r231, %r230;
	ld.global.u32 	%r233, [%rd47+3072];
	add.s32 	%r500, %r233, %r232;
	add.s32 	%r490, %r490, 1024;
$L__BB14_39:
	and.b32  	%r234, %r56, 3;
	setp.eq.s32 	%p14, %r234, 0;
	@%p14 bra 	$L__BB14_42;
	cvt.u64.u32 	%rd48, %r490;
	add.s64 	%rd49, %rd48, %rd74;
	shl.b64 	%rd50, %rd49, 2;
	add.s64 	%rd77, %rd2, %rd50;
	cvt.u16.u32 	%rs1, %r483;
	shr.u16 	%rs2, %rs1, 8;
	add.s16 	%rs3, %rs2, 1;
	cvt.u32.u16 	%r235, %rs3;
	and.b32  	%r236, %r235, 3;
	neg.s32 	%r498, %r236;
$L__BB14_41:
	.pragma "nounroll";
	ld.global.u32 	%r237, [%rd77];
	add.s32 	%r500, %r237, %r500;
	add.s64 	%rd77, %rd77, 1024;
	add.s32 	%r498, %r498, 1;
	setp.ne.s32 	%p15, %r498, 0;
	@%p15 bra 	$L__BB14_41;
$L__BB14_42:
	// begin inline asm
	mov.u32 %r238, %laneid;
	// end inline asm
	mov.b32 	%r241, 1;
	mov.b32 	%r262, 31;
	mov.b32 	%r263, -1;
	// begin inline asm
	shfl.sync.down.b32 %r239, %r500, %r241, %r262, %r263;
	// end inline asm
	setp.gt.s32 	%p16, %r238, 30;
	selp.b32 	%r264, 0, %r239, %p16;
	add.s32 	%r245, %r264, %r500;
	mov.b32 	%r246, 2;
	// begin inline asm
	shfl.sync.down.b32 %r244, %r245, %r246, %r262, %r263;
	// end inline asm
	setp.gt.s32 	%p17, %r238, 29;
	selp.b32 	%r265, 0, %r244, %p17;
	add.s32 	%r250, %r245, %r265;
	mov.b32 	%r251, 4;
	// begin inline asm
	shfl.sync.down.b32 %r249, %r250, %r251, %r262, %r263;
	// end inline asm
	setp.gt.s32 	%p18, %r238, 27;
	selp.b32 	%r266, 0, %r249, %p18;
	add.s32 	%r255, %r250, %r266;
	mov.b32 	%r256, 8;
	// begin inline asm
	shfl.sync.down.b32 %r254, %r255, %r256, %r262, %r263;
	// end inline asm
	setp.gt.s32 	%p19, %r238, 23;
	selp.b32 	%r267, 0, %r254, %p19;
	add.s32 	%r260, %r255, %r267;
	mov.b32 	%r261, 16;
	// begin inline asm
	shfl.sync.down.b32 %r259, %r260, %r261, %r262, %r263;
	// end inline asm
	setp.gt.s32 	%p20, %r238, 15;
	selp.b32 	%r268, 0, %r259, %p20;
	add.s32 	%r501, %r260, %r268;
	setp.ne.s32 	%p21, %r238, 0;
	@%p21 bra 	$L__BB14_44;
	shr.u32 	%r269, %r46, 3;
	and.b32  	%r270, %r269, 124;
	mov.u32 	%r271, _ZZN3cub18CUB_300001_SM_10006detail6reduce18DeviceReduceKernelINS2_10policy_hubIiyN4cuda3std3__44plusIiEEE10Policy1000EN6thrust24THRUST_300001_SM_1000_NS6detail15normal_iteratorINSD_10device_ptrIiEEEEyS9_iNS7_10__identityEEEvT0_PT3_T1_NS0_13GridEvenShareISN_EET2_T4_E12temp_storage;
	add.s32 	%r272, %r271, %r270;
	st.shared.u32 	[%r272+8], %r501;
$L__BB14_44:
	bar.sync 	0;
	setp.ne.s32 	%p22, %r46, 0;
	@%p22 bra 	$L__BB14_46;
	ld.shared.u32 	%r273, [_ZZN3cub18CUB_300001_SM_10006detail6reduce18DeviceReduceKernelINS2_10policy_hubIiyN4cuda3std3__44plusIiEEE10Policy1000EN6thrust24THRUST_300001_SM_1000_NS6detail15normal_iteratorINSD_10device_ptrIiEEEEyS9_iNS7_10__identityEEEvT0_PT3_T1_NS0_13GridEvenShareISN_EET2_T4_E12temp_storage+12];
	add.s32 	%r274, %r273, %r501;
	ld.shared.u32 	%r275, [_ZZN3cub18CUB_300001_SM_10006detail6reduce18DeviceReduceKernelINS2_10policy_hubIiyN4cuda3std3__44plusIiEEE10Policy1000EN6thrust24THRUST_300001_SM_1000_NS6detail15normal_iteratorINSD_10device_ptrIiEEEEyS9_iNS7_10__identityEEEvT0_PT3_T1_NS0_13GridEvenShareISN_EET2_T4_E12temp_storage+16];
	add.s32 	%r276, %r274, %r275;
	ld.shared.u32 	%r277, [_ZZN3cub18CUB_300001_SM_10006detail6reduce18DeviceReduceKernelINS2_10policy_hubIiyN4cuda3std3__44plusIiEEE10Policy1000EN6thrust24THRUST_300001_SM_1000_NS6detail15normal_iteratorINSD_10device_ptrIiEEEEyS9_iNS7_10__identityEEEvT0_PT3_T1_NS0_13GridEvenShareISN_EET2_T4_E12temp_storage+20];
	add.s32 	%r278, %r276, %r277;
	ld.shared.u32 	%r279, [_ZZN3cub18CUB_300001_SM_10006detail6reduce18DeviceReduceKernelINS2_10policy_hubIiyN4cuda3std3__44plusIiEEE10Policy1000EN6thrust24THRUST_300001_SM_1000_NS6detail15normal_iteratorINSD_10device_ptrIiEEEEyS9_iNS7_10__identityEEEvT0_PT3_T1_NS0_13GridEvenShareISN_EET2_T4_E12temp_storage+24];
	add.s32 	%r280, %r278, %r279;
	ld.shared.u32 	%r281, [_ZZN3cub18CUB_300001_SM_10006detail6reduce18DeviceReduceKernelINS2_10policy_hubIiyN4cuda3std3__44plusIiEEE10Policy1000EN6thrust24THRUST_300001_SM_1000_NS6detail15normal_iteratorINSD_10device_ptrIiEEEEyS9_iNS7_10__identityEEEvT0_PT3_T1_NS0_13GridEvenShareISN_EET2_T4_E12temp_storage+28];
	add.s32 	%r282, %r280, %r281;
	ld.shared.u32 	%r283, [_ZZN3cub18CUB_300001_SM_10006detail6reduce18DeviceReduceKernelINS2_10policy_hubIiyN4cuda3std3__44plusIiEEE10Policy1000EN6thrust24THRUST_300001_SM_1000_NS6detail15normal_iteratorINSD_10device_ptrIiEEEEyS9_iNS7_10__identityEEEvT0_PT3_T1_NS0_13GridEvenShareISN_EET2_T4_E12temp_storage+32];
	add.s32 	%r284, %r282, %r283;
	ld.shared.u32 	%r285, [_ZZN3cub18CUB_300001_SM_10006detail6reduce18DeviceReduceKernelINS2_10policy_hubIiyN4cuda3std3__44plusIiEEE10Policy1000EN6thrust24THRUST_300001_SM_1000_NS6detail15normal_iteratorINSD_10device_ptrIiEEEEyS9_iNS7_10__identityEEEvT0_PT3_T1_NS0_13GridEvenShareISN_EET2_T4_E12temp_storage+36];
	add.s32 	%r501, %r284, %r285;
$L__BB14_46:
	mov.u32 	%r464, %tid.x;
	setp.ne.s32 	%p56, %r464, 0;
	@%p56 bra 	$L__BB14_48;
	ld.param.u64 	%rd71, [_ZN3cub18CUB_300001_SM_10006detail6reduce18DeviceReduceKernelINS2_10policy_hubIiyN4cuda3std3__44plusIiEEE10Policy1000EN6thrust24THRUST_300001_SM_1000_NS6detail15normal_iteratorINSD_10device_ptrIiEEEEyS9_iNS7_10__identityEEEvT0_PT3_T1_NS0_13GridEvenShareISN_EET2_T4__param_1];
	cvta.to.global.u64 	%rd68, %rd71;
	mul.wide.u32 	%rd69, %r2, 4;
	add.s64 	%rd70, %rd68, %rd69;
	st.global.u32 	[%rd70], %r501;
$L__BB14_48:
	ret;

}
	// .globl	_ZN3cub18CUB_300001_SM_10006detail6reduce28DeviceReduceSingleTileKernelINS2_10policy_hubIiyN4cuda3std3__44plusIiEEE10Policy1000EPiSC_iS9_iiNS7_10__identityEEEvT0_T1_T2_T3_T4_T6_
.visible .entry _ZN3cub18CUB_300001_SM_10006detail6reduce28DeviceReduceSingleTileKernelINS2_10policy_hubIiyN4cuda3std3__44plusIiEEE10Policy1000EPiSC_iS9_iiNS7_10__identityEEEvT0_T1_T2_T3_T4_T6_(
	.param .u64 .ptr .align 1 _ZN3cub18CUB_300001_SM_10006detail6reduce28DeviceReduceSingleTileKernelINS2_10policy_hubIiyN4cuda3std3__44plusIiEEE10Policy1000EPiSC_iS9_iiNS7_10__identityEEEvT0_T1_T2_T3_T4_T6__param_0,
	.param .u64 .ptr .align 1 _ZN3cub18CUB_300001_SM_10006detail6reduce28DeviceReduceSingleTileKernelINS2_10policy_hubIiyN4cuda3std3__44plusIiEEE10Policy1000EPiSC_iS9_iiNS7_10__identityEEEvT0_T1_T2_T3_T4_T6__param_1,
	.param .u32 _ZN3cub18CUB_300001_SM_10006detail6reduce28DeviceReduceSingleTileKernelINS2_10policy_hubIiyN4cuda3std3__44plusIiEEE10Policy1000EPiSC_iS9_iiNS7_10__identityEEEvT0_T1_T2_T3_T4_T6__param_2,
	.param .align 1 .b8 _ZN3cub18CUB_300001_SM_10006detail6reduce28DeviceReduceSingleTileKernelINS2_10policy_hubIiyN4cuda3std3__44plusIiEEE10Policy1000EPiSC_iS9_iiNS7_10__identityEEEvT0_T1_T2_T3_T4_T6__param_3[1],
	.param .u32 _ZN3cub18CUB_300001_SM_10006detail6reduce28DeviceReduceSingleTileKernelINS2_10policy_hubIiyN4cuda3std3__44plusIiEEE10Policy1000EPiSC_iS9_iiNS7_10__identityEEEvT0_T1_T2_T3_T4_T6__param_4,
	.param .align 1 .b8 _ZN3cub18CUB_300001_SM_10006detail6reduce28DeviceReduceSingleTileKernelINS2_10policy_hubIiyN4cuda3std3__44plusIiEEE10Policy1000EPiSC_iS9_iiNS7_10__identityEEEvT0_T1_T2_T3_T4_T6__param_5[1]
)
.maxntid 256
.minnctapersm 1
{
	.reg .pred 	%p<97>;
	.reg .b32 	%r<687>;
	.reg .b64 	%rd<125>;
	// demoted variable
	.shared .align 4 .b8 _ZZN3cub18CUB_300001_SM_10006detail6reduce28DeviceReduceSingleTileKernelINS2_10policy_hubIiyN4cuda3std3__44plusIiEEE10Policy1000EPiSC_iS9_iiNS7_10__identityEEEvT0_T1_T2_T3_T4_T6_E12temp_storage[44];
	ld.param.u64 	%rd16, [_ZN3cub18CUB_300001_SM_10006detail6reduce28DeviceReduceSingleTileKernelINS2_10policy_hubIiyN4cuda3std3__44plusIiEEE10Policy1000EPiSC_iS9_iiNS7_10__identityEEEvT0_T1_T2_T3_T4_T6__param_0];
	ld.param.u64 	%rd17, [_ZN3cub18CUB_300001_SM_10006detail6reduce28DeviceReduceSingleTileKernelINS2_10policy_hubIiyN4cuda3std3__44plusIiEEE10Policy1000EPiSC_iS9_iiNS7_10__identityEEEvT0_T1_T2_T3_T4_T6__param_1];
	ld.param.u32 	%r120, [_ZN3cub18CUB_300001_SM_10006detail6reduce28DeviceReduceSingleTileKernelINS2_10policy_hubIiyN4cuda3std3__44plusIiEEE10Policy1000EPiSC_iS9_iiNS7_10__identityEEEvT0_T1_T2_T3_T4_T6__param_2];
	ld.param.u32 	%r121, [_ZN3cub18CUB_300001_SM_10006detail6reduce28DeviceReduceSingleTileKernelINS2_10policy_hubIiyN4cuda3std3__44plusIiEEE10Policy1000EPiSC_iS9_iiNS7_10__identityEEEvT0_T1_T2_T3_T4_T6__param_4];
	cvta.to.global.u64 	%rd1, %rd17;
	setp.ne.s32 	%p1, %r120, 0;
	@%p1 bra 	$L__BB15_3;
	mov.u32 	%r633, %tid.x;
	setp.ne.s32 	%p96, %r633, 0;
	@%p96 bra 	$L__BB15_74;
	st.global.u32 	[%rd1], %r121;
	bra.uni 	$L__BB15_74;
$L__BB15_3:
	and.b64  	%rd18, %rd16, 15;
	setp.ne.s64 	%p2, %rd18, 0;
	@%p2 bra 	$L__BB15_38;
	setp.gt.s32 	%p49, %r120, 4095;
	@%p49 bra 	$L__BB15_22;
	mov.u32 	%r1, %tid.x;
	setp.ge.s32 	%p66, %r1, %r120;
	mov.b32 	%r644, 0;
	mov.u32 	%r639, %r1;
	@%p66 bra 	$L__BB15_7;
	mul.wide.u32 	%rd113, %r1, 4;
	add.s64 	%rd112, %rd16, %rd113;
	// begin inline asm
	ld.global.nc.u32 %r644, [%rd112];
	// end inline asm
	add.s32 	%r639, %r1, 256;
$L__BB15_7:
	setp.ge.s32 	%p67, %r639, %r120;
	@%p67 bra 	$L__BB15_13;
	not.b32 	%r507, %r639;
	add.s32 	%r6, %r120, %r507;
	and.b32  	%r508, %r6, 768;
	setp.eq.s32 	%p68, %r508, 768;
	@%p68 bra 	$L__BB15_11;
	mul.wide.u32 	%rd114, %r639, 4;
	add.s64 	%rd121, %rd16, %rd114;
	shr.u32 	%r509, %r6, 8;
	add.s32 	%r510, %r509, 1;
	and.b32  	%r511, %r510, 3;
	neg.s32 	%r636, %r511;
$L__BB15_10:
	.pragma "nounroll";
	// begin inline asm
	ld.global.nc.u32 %r512, [%rd121];
	// end inline asm
	add.s32 	%r644, %r512, %r644;
	add.s32 	%r639, %r639, 256;
	add.s64 	%rd121, %rd121, 1024;
	add.s32 	%r636, %r636, 1;
	setp.ne.s32 	%p69, %r636, 0;
	@%p69 bra 	$L__BB15_10;
$L__BB15_11:
	setp.lt.u32 	%p70, %r6, 768;
	@%p70 bra 	$L__BB15_13;
$L__BB15_12:
	mul.wide.s32 	%rd120, %r639, 4;
	add.s64 	%rd116, %rd16, %rd120;
	// begin inline asm
	ld.global.nc.u32 %r513, [%rd116];
	// end inline asm
	add.s32 	%r517, %r513, %r644;
	add.s64 	%rd117, %rd116, 1024;
	// begin inline asm
	ld.global.nc.u32 %r514, [%rd117];
	// end inline asm
	add.s32 	%r518, %r514, %r517;
	add.s64 	%rd118, %rd116, 2048;
	// begin inline asm
	ld.global.nc.u32 %r515, [%rd118];
	// end inline asm
	add.s32 	%r519, %r515, %r518;
	add.s64 	%rd119, %rd116, 3072;
	// begin inline asm
	ld.global.nc.u32 %r516, [%rd119];
	// end inline asm
	add.s32 	%r644, %r516, %r519;
	add.s32 	%r639, %r639, 1024;
	setp.lt.s32 	%p71, %r639, %r120;
	@%p71 bra 	$L__BB15_12;
$L__BB15_13:
	setp.lt.s32 	%p72, %r120, 256;
	@%p72 bra 	$L__BB15_18;
	// begin inline asm
	mov.u32 %r583, %laneid;
	// end inline asm
	mov.b32 	%r586, 1;
	mov.b32 	%r607, 31;
	mov.b32 	%r608, -1;
	// begin inline asm
	shfl.sync.down.b32 %r584, %r644, %r586, %r607, %r608;
	// end inline asm
	setp.gt.s32 	%p88, %r583, 30;
	selp.b32 	%r609, 0, %r584, %p88;
	add.s32 	%r590, %r609, %r644;
	mov.b32 	%r591, 2;
	// begin inline asm
	shfl.sync.down.b32 %r589, %r590, %r591, %r607, %r608;
	// end inline asm
	setp.gt.s32 	%p89, %r583, 29;
	selp.b32 	%r610, 0, %r589, %p89;
	add.s32 	%r595, %r590, %r610;
	mov.b32 	%r596, 4;
	// begin inline asm
	shfl.sync.down.b32 %r594, %r595, %r596, %r607, %r608;
	// end inline asm
	setp.gt.s32 	%p90, %r583, 27;
	selp.b32 	%r611, 0, %r594, %p90;
	add.s32 	%r600, %r595, %r611;
	mov.b32 	%r601, 8;
	// begin inline asm
	shfl.sync.down.b32 %r599, %r600, %r601, %r607, %r608;
	// end inline asm
	setp.gt.s32 	%p91, %r583, 23;
	selp.b32 	%r612, 0, %r599, %p91;
	add.s32 	%r605, %r600, %r612;
	mov.b32 	%r606, 16;
	// begin inline asm
	shfl.sync.down.b32 %r604, %r605, %r606, %r607, %r608;
	// end inline asm
	setp.gt.s32 	%p92, %r583, 15;
	selp.b32 	%r613, 0, %r604, %p92;
	add.s32 	%r686, %r605, %r613;
	setp.ne.s32 	%p93, %r583, 0;
	@%p93 bra 	$L__BB15_16;
	shr.u32 	%r614, %r1, 3;
	and.b32  	%r615, %r614, 124;
	mov.u32 	%r616, _ZZN3cub18CUB_300001_SM_10006detail6reduce28DeviceReduceSingleTileKernelINS2_10policy_hubIiyN4cuda3std3__44plusIiEEE10Policy1000EPiSC_iS9_iiNS7_10__identityEEEvT0_T1_T2_T3_T4_T6_E12temp_storage;
	add.s32 	%r617, %r616, %r615;
	st.shared.u32 	[%r617+8], %r686;
$L__BB15_16:
	bar.sync 	0;
	setp.ne.s32 	%p94, %r1, 0;
	@%p94 bra 	$L__BB15_72;
	ld.shared.u32 	%r618, [_ZZN3cub18CUB_300001_SM_10006detail6reduce28DeviceReduceSingleTileKernelINS2_10policy_hubIiyN4cuda3std3__44plusIiEEE10Policy1000EPiSC_iS9_iiNS7_10__identityEEEvT0_T1_T2_T3_T4_T6_E12temp_storage+12];
	add.s32 	%r619, %r618, %r686;
	ld.shared.u32 	%r620, [_ZZN3cub18CUB_300001_SM_10006detail6reduce28DeviceReduceSingleTileKernelINS2_10policy_hubIiyN4cuda3std3__44plusIiEEE10Policy1000EPiSC_iS9_iiNS7_10__identityEEEvT0_T1_T2_T3_T4_T6_E12temp_storage+16];
	add.s32 	%r621, %r619, %r620;
	ld.shared.u32 	%r622, [_ZZN3cub18CUB_300001_SM_10006detail6reduce28DeviceReduceSingleTileKernelINS2_10policy_hubIiyN4cuda3std3__44plusIiEEE10Policy1000EPiSC_iS9_iiNS7_10__identityEEEvT0_T1_T2_T3_T4_T6_E12temp_storage+20];
	add.s32 	%r623, %r621, %r622;
	ld.shared.u32 	%r624, [_ZZN3cub18CUB_300001_SM_10006detail6reduce28DeviceReduceSingleTileKernelINS2_10policy_hubIiyN4cuda3std3__44plusIiEEE10Policy1000EPiSC_iS9_iiNS7_10__identityEEEvT0_T1_T2_T3_T4_T6_E12temp_storage+24];
	add.s32 	%r625, %r623, %r624;
	ld.shared.u32 	%r626, [_ZZN3cub18CUB_300001_SM_10006detail6reduce28DeviceReduceSingleTileKernelINS2_10policy_hubIiyN4cuda3std3__44plusIiEEE10Policy1000EPiSC_iS9_iiNS7_10__identityEEEvT0_T1_T2_T3_T4_T6_E12temp_storage+28];
	add.s32 	%r627, %r625, %r626;
	ld.shared.u32 	%r628, [_ZZN3cub18CUB_300001_SM_10006detail6reduce28DeviceReduceSingleTileKernelINS2_10policy_hubIiyN4cuda3std3__44plusIiEEE10Policy1000EPiSC_iS9_iiNS7_10__identityEEEvT0_T1_T2_T3_T4_T6_E12temp_storage+32];
	add.s32 	%r629, %r627, %r628;
	ld.shared.u32 	%r630, [_ZZN3cub18CUB_300001_SM_10006detail6reduce28DeviceReduceSingleTileKernelINS2_10policy_hubIiyN4cuda3std3__44plusIiEEE10Policy1000EPiSC_iS9_iiNS7_10__identityEEEvT0_T1_T2_T3_T4_T6_E12temp_storage+36];
	add.s32 	%r686, %r629, %r630;
	bra.uni 	$L__BB15_72;
$L__BB15_18:
	// begin inline asm
	mov.u32 %r520, %laneid;
	// end inline asm
	and.b32  	%r546, %r1, 992;
	add.s32 	%r547, %r546, 32;
	setp.gt.s32 	%p73, %r547, %r120;
	not.b32 	%r548, %r546;
	add.s32 	%r549, %r120, %r548;
	selp.b32 	%r544, %r549, 31, %p73;
	mov.b32 	%r523, 1;
	mov.b32 	%r545, -1;
	// begin inline asm
	shfl.sync.down.b32 %r521, %r644, %r523, %r544, %r545;
	// end inline asm
	setp.lt.s32 	%p74, %r520, %r544;
	selp.b32 	%r550, %r521, 0, %p74;
	add.s32 	%r527, %r550, %r644;
	mov.b32 	%r528, 2;
	// begin inline asm
	shfl.sync.down.b32 %r526, %r527, %r528, %r544, %r545;
	// end inline asm
	add.s32 	%r551, %r520, 2;
	setp.gt.s32 	%p75, %r551, %r544;
	selp.b32 	%r552, 0, %r526, %p75;
	add.s32 	%r532, %r527, %r552;
	mov.b32 	%r533, 4;
	// begin inline asm
	shfl.sync.down.b32 %r531, %r532, %r533, %r544, %r545;
	// end inline asm
	add.s32 	%r553, %r520, 4;
	setp.gt.s32 	%p76, %r553, %r544;
	selp.b32 	%r554, 0, %r531, %p76;
	add.s32 	%r537, %r532, %r554;
	mov.b32 	%r538, 8;
	// begin inline asm
	shfl.sync.down.b32 %r536, %r537, %r538, %r544, %r545;
	// end inline asm
	add.s32 	%r555, %r520, 8;
	setp.gt.s32 	%p77, %r555, %r544;
	selp.b32 	%r556, 0, %r536, %p77;
	add.s32 	%r542, %r537, %r556;
	mov.b32 	%r543, 16;
	// begin inline asm
	shfl.sync.down.b32 %r541, %r542, %r543, %r544, %r545;
	// end inline asm
	add.s32 	%r557, %r520, 16;
	setp.gt.s32 	%p78, %r557, %r544;
	selp.b32 	%r558, 0, %r541, %p78;
	add.s32 	%r686, %r542, %r558;
	setp.ne.s32 	%p79, %r520, 0;
	@%p79 bra 	$L__BB15_20;
	shr.u32 	%r559, %r1, 3;
	and.b32  	%r560, %r559, 124;
	mov.u32 	%r561, _ZZN3cub18CUB_300001_SM_10006detail6reduce28DeviceReduceSingleTileKernelINS2_10policy_hubIiyN4cuda3std3__44plusIiEEE10Policy1000EPiSC_iS9_iiNS7_10__identityEEEvT0_T1_T2_T3_T4_T6_E12temp_storage;
	add.s32 	%r562, %r561, %r560;
	st.shared.u32 	[%r562+8], %r686;
$L__BB15_20:
	bar.sync 	0;
	setp.ne.s32 	%p80, %r1, 0;
	@%p80 bra 	$L__BB15_72;
	setp.gt.s32 	%p81, %r120, 32;
	ld.shared.u32 	%r563, [_ZZN3cub18CUB_300001_SM_10006detail6reduce28DeviceReduceSingleTileKernelINS2_10policy_hubIiyN4cuda3std3__44plusIiEEE10Policy1000EPiSC_iS9_iiNS7_10__identityEEEvT0_T1_T2_T3_T4_T6_E12temp_storage+12];
	selp.b32 	%r564, %r563, 0, %p81;
	add.s32 	%r565, %r564, %r686;
	setp.gt.s32 	%p82, %r120, 64;
	ld.shared.u32 	%r566, [_ZZN3cub18CUB_300001_SM_10006detail6reduce28DeviceReduceSingleTileKernelINS2_10policy_hubIiyN4cuda3std3__44plusIiEEE10Policy1000EPiSC_iS9_iiNS7_10__identityEEEvT0_T1_T2_T3_T4_T6_E12temp_storage+16];
	selp.b32 	%r567, %r566, 0, %p82;
	add.s32 	%r568, %r565, %r567;
	setp.gt.s32 	%p83, %r120, 96;
	ld.shared.u32 	%r569, [_ZZN3cub18CUB_300001_SM_10006detail6reduce28DeviceReduceSingleTileKernelINS2_10policy_hubIiyN4cuda3std3__44plusIiEEE10Policy1000EPiSC_iS9_iiNS7_10__identityEEEvT0_T1_T2_T3_T4_T6_E12temp_storage+20];
	selp.b32 	%r570, %r569, 0, %p83;
	add.s32 	%r571, %r568, %r570;
	setp.gt.s32 	%p84, %r120, 128;
	ld.shared.u32 	%r572, [_ZZN3cub18CUB_300001_SM_10006detail6reduce28DeviceReduceSingleTileKernelINS2_10policy_hubIiyN4cuda3std3__44plusIiEEE10Policy1000EPiSC_iS9_iiNS7_10__identityEEEvT0_T1_T2_T3_T4_T6_E12temp_storage+24];
	selp.b32 	%r573, %r572, 0, %p84;
	add.s32 	%r574, %r571, %r573;
	setp.gt.s32 	%p85, %r120, 160;
	ld.shared.u32 	%r575, [_ZZN3cub18CUB_300001_SM_10006detail6reduce28DeviceReduceSingleTileKernelINS2_10policy_hubIiyN4cuda3std3__44plusIiEEE10Policy1000EPiSC_iS9_iiNS7_10__identityEEEvT0_T1_T2_T3_T4_T6_E12temp_storage+28];
	selp.b32 	%r576, %r575, 0, %p85;
	add.s32 	%r577, %r574, %r576;
	setp.gt.s32 	%p86, %r120, 192;
	ld.shared.u32 	%r578, [_ZZN3cub18CUB_300001_SM_10006detail6reduce28DeviceReduceSingleTileKernelINS2_10policy_hubIiyN4cuda3std3__44plusIiEEE10Policy1000EPiSC_iS9_iiNS7_10__identityEEEvT0_T1_T2_T3_T4_T6_E12temp_storage+32];
	selp.b32 	%r579, %r578, 0, %p86;
	add.s32 	%r580, %r577, %r579;
	setp.gt.s32 	%p87, %r120, 224;
	ld.shared.u32 	%r581, [_ZZN3cub18CUB_300001_SM_10006detail6reduce28DeviceReduceSingleTileKernelINS2_10policy_hubIiyN4cuda3std3__44plusIiEEE10Policy1000EPiSC_iS9_iiNS7_10__identityEEEvT0_T1_T2_T3_T4_T6_E12temp_storage+36];
	selp.b32 	%r582, %r581, 0, %p87;
	add.s32 	%r686, %r580, %r582;
	bra.uni 	$L__BB15_72;
$L__BB15_22:
	mov.u32 	%r26, %tid.x;
	shl.b32 	%r377, %r26, 2;
	mul.wide.u32 	%rd86, %r377, 4;
	add.s64 	%rd76, %rd16, %rd86;
	// begin inline asm
	ld.global.nc.v2.u64 {%rd74, %rd75}, [%rd76];
	// end inline asm
	mov.b64 	{%r378, %r379}, %rd75;
	mov.b64 	{%r380, %r381}, %rd74;
	add.s64 	%rd79, %rd76, 4096;
	// begin inline asm
	ld.global.nc.v2.u64 {%rd77, %rd78}, [%rd79];
	// end inline asm
	mov.b64 	{%r382, %r383}, %rd78;
	mov.b64 	{%r384, %r385}, %rd77;
	add.s64 	%rd82, %rd76, 8192;
	// begin inline asm
	ld.global.nc.v2.u64 {%rd80, %rd81}, [%rd82];
	// end inline asm
	mov.b64 	{%r386, %r387}, %rd81;
	mov.b64 	{%r388, %r389}, %rd80;
	add.s64 	%rd85, %rd76, 12288;
	// begin inline asm
	ld.global.nc.v2.u64 {%rd83, %rd84}, [%rd85];
	// end inline asm
	mov.b64 	{%r390, %r391}, %rd84;
	mov.b64 	{%r392, %r393}, %rd83;
	add.s32 	%r394, %r381, %r380;
	add.s32 	%r395, %r378, %r394;
	add.s32 	%r396, %r379, %r395;
	add.s32 	%r397, %r384, %r396;
	add.s32 	%r398, %r385, %r397;
	add.s32 	%r399, %r382, %r398;
	add.s32 	%r400, %r383, %r399;
	add.s32 	%r401, %r388, %r400;
	add.s32 	%r402, %r389, %r401;
	add.s32 	%r403, %r386, %r402;
	add.s32 	%r404, %r387, %r403;
	add.s32 	%r405, %r392, %r404;
	add.s32 	%r406, %r393, %r405;
	add.s32 	%r407, %r390, %r406;
	add.s32 	%r659, %r391, %r407;
	setp.lt.u32 	%p50, %r120, 8192;
	mov.b32 	%r648, 4096;
	@%p50 bra 	$L__BB15_26;
	add.s32 	%r28, %r120, -4096;
	mov.b32 	%r648, 4096;
$L__BB15_24:
	mul.wide.s32 	%rd99, %r648, 4;
	add.s64 	%rd89, %rd76, %rd99;
	// begin inline asm
	ld.global.nc.v2.u64 {%rd87, %rd88}, [%rd89];
	// end inline asm
	mov.b64 	{%r409, %r410}, %rd88;
	mov.b64 	{%r411, %r412}, %rd87;
	add.s64 	%rd92, %rd89, 4096;
	// begin inline asm
	ld.global.nc.v2.u64 {%rd90, %rd91}, [%rd92];
	// end inline asm
	mov.b64 	{%r413, %r414}, %rd91;
	mov.b64 	{%r415, %r416}, %rd90;
	add.s64 	%rd95, %rd89, 8192;
	// begin inline asm
	ld.global.nc.v2.u64 {%rd93, %rd94}, [%rd95];
	// end inline asm
	mov.b64 	{%r417, %r418}, %rd94;
	mov.b64 	{%r419, %r420}, %rd93;
	add.s64 	%rd98, %rd89, 12288;
	// begin inline asm
	ld.global.nc.v2.u64 {%rd96, %rd97}, [%rd98];
	// end inline asm
	mov.b64 	{%r421, %r422}, %rd97;
	mov.b64 	{%r423, %r424}, %rd96;
	add.s32 	%r425, %r411, %r659;
	add.s32 	%r426, %r412, %r425;
	add.s32 	%r427, %r409, %r426;
	add.s32 	%r428, %r410, %r427;
	add.s32 	%r429, %r415, %r428;
	add.s32 	%r430, %r416, %r429;
	add.s32 	%r431, %r413, %r430;
	add.s32 	%r432, %r414, %r431;
	add.s32 	%r433, %r419, %r432;
	add.s32 	%r434, %r420, %r433;
	add.s32 	%r435, %r417, %r434;
	add.s32 	%r436, %r418, %r435;
	add.s32 	%r437, %r423, %r436;
	add.s32 	%r438, %r424, %r437;
	add.s32 	%r439, %r421, %r438;
	add.s32 	%r659, %r422, %r439;
	sub.s32 	%r440, %r120, %r648;
	setp.lt.s32 	%p51, %r440, 4096;
	@%p51 bra 	$L__BB15_34;
	add.s32 	%r648, %r648, 4096;
	setp.le.s32 	%p52, %r648, %r28;
	@%p52 bra 	$L__BB15_24;
$L__BB15_26:
	setp.le.s32 	%p53, %r120, %r648;
	@%p53 bra 	$L__BB15_34;
	sub.s32 	%r35, %r120, %r648;
	setp.ge.s32 	%p54, %r26, %r35;
	@%p54 bra 	$L__BB15_34;
	not.b32 	%r442, %r26;
	add.s32 	%r443, %r120, %r442;
	sub.s32 	%r36, %r443, %r648;
	and.b32  	%r444, %r36, 768;
	setp.eq.s32 	%p55, %r444, 768;
	mov.u32 	%r653, %r26;
	@%p55 bra 	$L__BB15_31;
	add.s32 	%r650, %r26, %r648;
	shr.u32 	%r445, %r36, 8;
	add.s32 	%r446, %r445, 1;
	and.b32  	%r447, %r446, 3;
	neg.s32 	%r649, %r447;
	mov.u32 	%r653, %r26;
$L__BB15_30:
	.pragma "nounroll";
	mul.wide.u32 	%rd101, %r650, 4;
	add.s64 	%rd100, %rd16, %rd101;
	// begin inline asm
	ld.global.nc.u32 %r448, [%rd100];
	// end inline asm
	add.s32 	%r659, %r448, %r659;
	add.s32 	%r653, %r653, 256;
	add.s32 	%r650, %r650, 256;
	add.s32 	%r649, %r649, 1;
	setp.ne.s32 	%p56, %r649, 0;
	@%p56 bra 	$L__BB15_30;
$L__BB15_31:
	setp.lt.u32 	%p57, %r36, 768;
	@%p57 bra 	$L__BB15_34;
	cvt.u64.u32 	%rd102, %r653;
	cvt.u64.u32 	%rd103, %r648;
	add.s64 	%rd104, %rd102, %rd103;
	shl.b64 	%rd105, %rd104, 2;
	add.s64 	%rd106, %rd105, %rd16;
	add.s64 	%rd122, %rd106, 2048;
	add.s32 	%r656, %r653, %r648;
$L__BB15_33:
	mul.wide.u32 	%rd111, %r656, 4;
	add.s64 	%rd107, %rd16, %rd111;
	// begin inline asm
	ld.global.nc.u32 %r449, [%rd107];
	// end inline asm
	add.s32 	%r453, %r449, %r659;
	add.s64 	%rd108, %rd122, -1024;
	// begin inline asm
	ld.global.nc.u32 %r450, [%rd108];
	// end inline asm
	add.s32 	%r454, %r450, %r453;
	// begin inline asm
	ld.global.nc.u32 %r451, [%rd122];
	// end inline asm
	add.s32 	%r455, %r451, %r454;
	add.s64 	%rd110, %rd122, 1024;
	// begin inline asm
	ld.global.nc.u32 %r452, [%rd110];
	// end inline asm
	add.s32 	%r659, %r452, %r455;
	add.s32 	%r653, %r653, 1024;
	add.s64 	%rd122, %rd122, 4096;
	add.s32 	%r656, %r656, 1024;
	setp.lt.s32 	%p58, %r653, %r35;
	@%p58 bra 	$L__BB15_33;
$L__BB15_34:
	// begin inline asm
	mov.u32 %r456, %laneid;
	// end inline asm
	mov.b32 	%r459, 1;
	mov.b32 	%r480, 31;
	mov.b32 	%r481, -1;
	// begin inline asm
	shfl.sync.down.b32 %r457, %r659, %r459, %r480, %r481;
	// end inline asm
	setp.gt.s32 	%p59, %r456, 30;
	selp.b32 	%r482, 0, %r457, %p59;
	add.s32 	%r463, %r482, %r659;
	mov.b32 	%r464, 2;
	// begin inline asm
	shfl.sync.down.b32 %r462, %r463, %r464, %r480, %r481;
	// end inline asm
	setp.gt.s32 	%p60, %r456, 29;
	selp.b32 	%r483, 0, %r462, %p60;
	add.s32 	%r468, %r463, %r483;
	mov.b32 	%r469, 4;
	// begin inline asm
	shfl.sync.down.b32 %r467, %r468, %r469, %r480, %r481;
	// end inline asm
	setp.gt.s32 	%p61, %r456, 27;
	selp.b32 	%r484, 0, %r467, %p61;
	add.s32 	%r473, %r468, %r484;
	mov.b32 	%r474, 8;
	// begin inline asm
	shfl.sync.down.b32 %r472, %r473, %r474, %r480, %r481;
	// end inline asm
	setp.gt.s32 	%p62, %r456, 23;
	selp.b32 	%r485, 0, %r472, %p62;
	add.s32 	%r478, %r473, %r485;
	mov.b32 	%r479, 16;
	// begin inline asm
	shfl.sync.down.b32 %r477, %r478, %r479, %r480, %r481;
	// end inline asm
	setp.gt.s32 	%p63, %r456, 15;
	selp.b32 	%r486, 0, %r477, %p63;
	add.s32 	%r686, %r478, %r486;
	setp.ne.s32 	%p64, %r456, 0;
	@%p64 bra 	$L__BB15_36;
	shr.u32 	%r487, %r26, 3;
	and.b32  	%r488, %r487, 124;
	mov.u32 	%r489, _ZZN3cub18CUB_300001_SM_10006detail6reduce28DeviceReduceSingleTileKernelINS2_10policy_hubIiyN4cuda3std3__44plusIiEEE10Policy1000EPiSC_iS9_iiNS7_10__identityEEEvT0_T1_T2_T3_T4_T6_E12temp_storage;
	add.s32 	%r490, %r489, %r488;
	st.shared.u32 	[%r490+8], %r686;
$L__BB15_36:
	bar.sync 	0;
	setp.ne.s32 	%p65, %r26, 0;
	@%p65 bra 	$L__BB15_72;
	ld.shared.u32 	%r491, [_ZZN3cub18CUB_300001_SM_10006detail6reduce28DeviceReduceSingleTileKernelINS2_10policy_hubIiyN4cuda3std3__44plusIiEEE10Policy1000EPiSC_iS9_iiNS7_10__identityEEEvT0_T1_T2_T3_T4_T6_E12temp_storage+12];
	add.s32 	%r492, %r491, %r686;
	ld.shared.u32 	%r493, [_ZZN3cub18CUB_300001_SM_10006detail6reduce28DeviceReduceSingleTileKernelINS2_10policy_hubIiyN4cuda3std3__44plusIiEEE10Policy1000EPiSC_iS9_iiNS7_10__identityEEEvT0_T1_T2_T3_T4_T6_E12temp_storage+16];
	add.s32 	%r494, %r492, %r493;
	ld.shared.u32 	%r495, [_ZZN3cub18CUB_300001_SM_10006detail6reduce28DeviceReduceSingleTileKernelINS2_10policy_hubIiyN4cuda3std3__44plusIiEEE10Policy1000EPiSC_iS9_iiNS7_10__identityEEEvT0_T1_T2_T3_T4_T6_E12temp_storage+20];
	add.s32 	%r496, %r494, %r495;
	ld.shared.u32 	%r497, [_ZZN3cub18CUB_300001_SM_10006detail6reduce28DeviceReduceSingleTileKernelINS2_10policy_hubIiyN4cuda3std3__44plusIiEEE10Policy1000EPiSC_iS9_iiNS7_10__identityEEEvT0_T1_T2_T3_T4_T6_E12temp_storage+24];
	add.s32 	%r498, %r496, %r497;
	ld.shared.u32 	%r499, [_ZZN3cub18CUB_300001_SM_10006detail6reduce28DeviceReduceSingleTileKernelINS2_10policy_hubIiyN4cuda3std3__44plusIiEEE10Policy1000EPiSC_iS9_iiNS7_10__identityEEEvT0_T1_T2_T3_T4_T6_E12temp_storage+28];
	add.s32 	%r500, %r498, %r499;
	ld.shared.u32 	%r501, [_ZZN3cub18CUB_300001_SM_10006detail6reduce28DeviceReduceSingleTileKernelINS2_10policy_hubIiyN4cuda3std3__44plusIiEEE10Policy1000EPiSC_iS9_iiNS7_10__identityEEEvT0_T1_T2_T3_T4_T6_E12temp_storage+32];
	add.s32 	%r502, %r500, %r501;
	ld.shared.u32 	%r503, [_ZZN3cub18CUB_300001_SM_10006detail6reduce28DeviceReduceSingleTileKernelINS2_10policy_hubIiyN4cuda3std3__44plusIiEEE10Policy1000EPiSC_iS9_iiNS7_10__identityEEEvT0_T1_T2_T3_T4_T6_E12temp_storage+36];
	add.s32 	%r686, %r502, %r503;
	bra.uni 	$L__BB15_72;
$L__BB15_38:
	setp.gt.s32 	%p3, %r120, 4095;
	@%p3 bra 	$L__BB15_56;
	mov.u32 	%r60, %tid.x;
	setp.ge.s32 	%p20, %r60, %r120;
	mov.b32 	%r670, 0;
	mov.u32 	%r665, %r60;
	@%p20 bra 	$L__BB15_41;
	mul.wide.u32 	%rd66, %r60, 4;
	add.s64 	%rd65, %rd16, %rd66;
	// begin inline asm
	ld.global.nc.u32 %r670, [%rd65];
	// end inline asm
	add.s32 	%r665, %r60, 256;
$L__BB15_41:
	setp.ge.s32 	%p21, %r665, %r120;
	@%p21 bra 	$L__BB15_47;
	not.b32 	%r252, %r665;
	add.s32 	%r65, %r120, %r252;
	and.b32  	%r253, %r65, 768;
	setp.eq.s32 	%p22, %r253, 768;
	@%p22 bra 	$L__BB15_45;
	mul.wide.u32 	%rd67, %r665, 4;
	add.s64 	%rd123, %rd16, %rd67;
	shr.u32 	%r254, %r65, 8;
	add.s32 	%r255, %r254, 1;
	and.b32  	%r256, %r255, 3;
	neg.s32 	%r662, %r256;
$L__BB15_44:
	.pragma "nounroll";
	// begin inline asm
	ld.global.nc.u32 %r257, [%rd123];
	// end inline asm
	add.s32 	%r670, %r257, %r670;
	add.s32 	%r665, %r665, 256;
	add.s64 	%rd123, %rd123, 1024;
	add.s32 	%r662, %r662, 1;
	setp.ne.s32 	%p23, %r662, 0;
	@%p23 bra 	$L__BB15_44;
$L__BB15_45:
	setp.lt.u32 	%p24, %r65, 768;
	@%p24 bra 	$L__BB15_47;
$L__BB15_46:
	mul.wide.s32 	%rd73, %r665, 4;
	add.s64 	%rd69, %rd16, %rd73;
	// begin inline asm
	ld.global.nc.u32 %r258, [%rd69];
	// end inline asm
	add.s32 	%r262, %r258, %r670;
	add.s64 	%rd70, %rd69, 1024;
	// begin inline asm
	ld.global.nc.u32 %r259, [%rd70];
	// end inline asm
	add.s32 	%r263, %r259, %r262;
	add.s64 	%rd71, %rd69, 2048;
	// begin inline asm
	ld.global.nc.u32 %r260, [%rd71];
	// end inline asm
	add.s32 	%r264, %r260, %r263;
	add.s64 	%rd72, %rd69, 3072;
	// begin inline asm
	ld.global.nc.u32 %r261, [%rd72];
	// end inline asm
	add.s32 	%r670, %r261, %r264;
	add.s32 	%r665, %r665, 1024;
	setp.lt.s32 	%p25, %r665, %r120;
	@%p25 bra 	$L__BB15_46;
$L__BB15_47:
	setp.lt.s32 	%p26, %r120, 256;
	@%p26 bra 	$L__BB15_52;
	// begin inline asm
	mov.u32 %r328, %laneid;
	// end inline asm
	mov.b32 	%r331, 1;
	mov.b32 	%r352, 31;
	mov.b32 	%r353, -1;
	// begin inline asm
	shfl.sync.down.b32 %r329, %r670, %r331, %r352, %r353;
	// end inline asm
	setp.gt.s32 	%p42, %r328, 30;
	selp.b32 	%r354, 0, %r329, %p42;
	add.s32 	%r335, %r354, %r670;
	mov.b32 	%r336, 2;
	// begin inline asm
	shfl.sync.down.b32 %r334, %r335, %r336, %r352, %r353;
	// end inline asm
	setp.gt.s32 	%p43, %r328, 29;
	selp.b32 	%r355, 0, %r334, %p43;
	add.s32 	%r340, %r335, %r355;
	mov.b32 	%r341, 4;
	// begin inline asm
	shfl.sync.down.b32 %r339, %r340, %r341, %r352, %r353;
	// end inline asm
	setp.gt.s32 	%p44, %r328, 27;
	selp.b32 	%r356, 0, %r339, %p44;
	add.s32 	%r345, %r340, %r356;
	mov.b32 	%r346, 8;
	// begin inline asm
	shfl.sync.down.b32 %r344, %r345, %r346, %r352, %r353;
	// end inline asm
	setp.gt.s32 	%p45, %r328, 23;
	selp.b32 	%r357, 0, %r344, %p45;
	add.s32 	%r350, %r345, %r357;
	mov.b32 	%r351, 16;
	// begin inline asm
	shfl.sync.down.b32 %r349, %r350, %r351, %r352, %r353;
	// end inline asm
	setp.gt.s32 	%p46, %r328, 15;
	selp.b32 	%r358, 0, %r349, %p46;
	add.s32 	%r686, %r350, %r358;
	setp.ne.s32 	%p47, %r328, 0;
	@%p47 bra 	$L__BB15_50;
	shr.u32 	%r359, %r60, 3;
	and.b32  	%r360, %r359, 124;
	mov.u32 	%r361, _ZZN3cub18CUB_300001_SM_10006detail6reduce28DeviceReduceSingleTileKernelINS2_10policy_hubIiyN4cuda3std3__44plusIiEEE10Policy1000EPiSC_iS9_iiNS7_10__identityEEEvT0_T1_T2_T3_T4_T6_E12temp_storage;
	add.s32 	%r362, %r361, %r360;
	st.shared.u32 	[%r362+8], %r686;
$L__BB15_50:
	bar.sync 	0;
	setp.ne.s32 	%p48, %r60, 0;
	@%p48 bra 	$L__BB15_72;
	ld.shared.u32 	%r363, [_ZZN3cub18CUB_300001_SM_10006detail6reduce28DeviceReduceSingleTileKernelINS2_10policy_hubIiyN4cuda3std3__44plusIiEEE10Policy1000EPiSC_iS9_iiNS7_10__identityEEEvT0_T1_T2_T3_T4_T6_E12temp_storage+12];
	add.s32 	%r364, %r363, %r686;
	ld.shared.u32 	%r365, [_ZZN3cub18CUB_300001_SM_10006detail6reduce28DeviceReduceSingleTileKernelINS2_10policy_hubIiyN4cuda3std3__44plusIiEEE10Policy1000EPiSC_iS9_iiNS7_10__identityEEEvT0_T1_T2_T3_T4_T6_E12temp_storage+16];
	add.s32 	%r366, %r364, %r365;
	ld.shared.u32 	%r367, [_ZZN3cub18CUB_300001_SM_10006detail6reduce28DeviceReduceSingleTileKernelINS2_10policy_hubIiyN4cuda3std3__44plusIiEEE10Policy1000EPiSC_iS9_iiNS7_10__identityEEEvT0_T1_T2_T3_T4_T6_E12temp_storage+20];
	add.s32 	%r368, %r366, %r367;
	ld.shared.u32 	%r369, [_ZZN3cub18CUB_300001_SM_10006detail6reduce28DeviceReduceSingleTileKernelINS2_10policy_hubIiyN4cuda3std3__44plusIiEEE10Policy1000EPiSC_iS9_iiNS7_10__identityEEEvT0_T1_T2_T3_T4_T6_E12temp_storage+24];
	add.s32 	%r370, %r368, %r369;
	ld.shared.u32 	%r371, [_ZZN3cub18CUB_300001_SM_10006detail6reduce28DeviceReduceSingleTileKernelINS2_10policy_hubIiyN4cuda3std3__44plusIiEEE10Policy1000EPiSC_iS9_iiNS7_10__identityEEEvT0_T1_T2_T3_T4_T6_E12temp_storage+28];
	add.s32 	%r372, %r370, %r371;
	ld.shared.u32 	%r373, [_ZZN3cub18CUB_300001_SM_10006detail6reduce28DeviceReduceSingleTileKernelINS2_10policy_hubIiyN4cuda3std3__44plusIiEEE10Policy1000EPiSC_iS9_iiNS7_10__identityEEEvT0_T1_T2_T3_T4_T6_E12temp_storage+32];
	add.s32 	%r374, %r372, %r373;
	ld.shared.u32 	%r375, [_ZZN3cub18CUB_300001_SM_10006detail6reduce28DeviceReduceSingleTileKernelINS2_10policy_hubIiyN4cuda3std3__44plusIiEEE10Policy1000EPiSC_iS9_iiNS7_10__identityEEEvT0_T1_T2_T3_T4_T6_E12temp_storage+36];
	add.s32 	%r686, %r374, %r375;
	bra.uni 	$L__BB15_72;
$L__BB15_52:
	// begin inline asm
	mov.u32 %r265, %laneid;
	// end inline asm
	and.b32  	%r291, %r60, 992;
	add.s32 	%r292, %r291, 32;
	setp.gt.s32 	%p27, %r292, %r120;
	not.b32 	%r293, %r291;
	add.s32 	%r294, %r120, %r293;
	selp.b32 	%r289, %r294, 31, %p27;
	mov.b32 	%r268, 1;
	mov.b32 	%r290, -1;
	// begin inline asm
	shfl.sync.down.b32 %r266, %r670, %r268, %r289, %r290;
	// end inline asm
	setp.lt.s32 	%p28, %r265, %r289;
	selp.b32 	%r295, %r266, 0, %p28;
	add.s32 	%r272, %r295, %r670;
	mov.b32 	%r273, 2;
	// begin inline asm
	shfl.sync.down.b32 %r271, %r272, %r273, %r289, %r290;
	// end inline asm
	add.s32 	%r296, %r265, 2;
	setp.gt.s32 	%p29, %r296, %r289;
	selp.b32 	%r297, 0, %r271, %p29;
	add.s32 	%r277, %r272, %r297;
	mov.b32 	%r278, 4;
	// begin inline asm
	shfl.sync.down.b32 %r276, %r277, %r278, %r289, %r290;
	// end inline asm
	add.s32 	%r298, %r265, 4;
	setp.gt.s32 	%p30, %r298, %r289;
	selp.b32 	%r299, 0, %r276, %p30;
	add.s32 	%r282, %r277, %r299;
	mov.b32 	%r283, 8;
	// begin inline asm
	shfl.sync.down.b32 %r281, %r282, %r283, %r289, %r290;
	// end inline asm
	add.s32 	%r300, %r265, 8;
	setp.gt.s32 	%p31, %r300, %r289;
	selp.b32 	%r301, 0, %r281, %p31;
	add.s32 	%r287, %r282, %r301;
	mov.b32 	%r288, 16;
	// begin inline asm
	shfl.sync.down.b32 %r286, %r287, %r288, %r289, %r290;
	// end inline asm
	add.s32 	%r302, %r265, 16;
	setp.gt.s32 	%p32, %r302, %r289;
	selp.b32 	%r303, 0, %r286, %p32;
	add.s32 	%r686, %r287, %r303;
	setp.ne.s32 	%p33, %r265, 0;
	@%p33 bra 	$L__BB15_54;
	shr.u32 	%r304, %r60, 3;
	and.b32  	%r305, %r304, 124;
	mov.u32 	%r306, _ZZN3cub18CUB_300001_SM_10006detail6reduce28DeviceReduceSingleTileKernelINS2_10policy_hubIiyN4cuda3std3__44plusIiEEE10Policy1000EPiSC_iS9_iiNS7_10__identityEEEvT0_T1_T2_T3_T4_T6_E12temp_storage;
	add.s32 	%r307, %r306, %r305;
	st.shared.u32 	[%r307+8], %r686;
$L__BB15_54:
	bar.sync 	0;
	setp.ne.s32 	%p34, %r60, 0;
	@%p34 bra 	$L__BB15_72;
	setp.gt.s32 	%p35, %r120, 32;
	ld.shared.u32 	%r308, [_ZZN3cub18CUB_300001_SM_10006detail6reduce28DeviceReduceSingleTileKernelINS2_10policy_hubIiyN4cuda3std3__44plusIiEEE10Policy1000EPiSC_iS9_iiNS7_10__identityEEEvT0_T1_T2_T3_T4_T6_E12temp_storage+12];
	selp.b32 	%r309, %r308, 0, %p35;
	add.s32 	%r310, %r309, %r686;
	setp.gt.s32 	%p36, %r120, 64;
	ld.shared.u32 	%r311, [_ZZN3cub18CUB_300001_SM_10006detail6reduce28DeviceReduceSingleTileKernelINS2_10policy_hubIiyN4cuda3std3__44plusIiEEE10Policy1000EPiSC_iS9_iiNS7_10__identityEEEvT0_T1_T2_T3_T4_T6_E12temp_storage+16];
	selp.b32 	%r312, %r311, 0, %p36;
	add.s32 	%r313, %r310, %r312;
	setp.gt.s32 	%p37, %r120, 96;
	ld.shared.u32 	%r314, [_ZZN3cub18CUB_300001_SM_10006detail6reduce28DeviceReduceSingleTileKernelINS2_10policy_hubIiyN4cuda3std3__44plusIiEEE10Policy1000EPiSC_iS9_iiNS7_10__identityEEEvT0_T1_T2_T3_T4_T6_E12temp_storage+20];
	selp.b32 	%r315, %r314, 0, %p37;
	add.s32 	%r316, %r313, %r315;
	setp.gt.s32 	%p38, %r120, 128;
	ld.shared.u32 	%r317, [_ZZN3cub18CUB_300001_SM_10006detail6reduce28DeviceReduceSingleTileKernelINS2_10policy_hubIiyN4cuda3std3__44plusIiEEE10Policy1000EPiSC_iS9_iiNS7_10__identityEEEvT0_T1_T2_T3_T4_T6_E12temp_storage+24];
	selp.b32 	%r318, %r317, 0, %p38;
	add.s32 	%r319, %r316, %r318;
	setp.gt.s32 	%p39, %r120, 160;
	ld.shared.u32 	%r320, [_ZZN3cub18CUB_300001_SM_10006detail6reduce28DeviceReduceSingleTileKernelINS2_10policy_hubIiyN4cuda3std3__44plusIiEEE10Policy1000EPiSC_iS9_iiNS7_10__identityEEEvT0_T1_T2_T3_T4_T6_E12temp_storage+28];
	selp.b32 	%r321, %r320, 0, %p39;
	add.s32 	%r322, %r319, %r321;
	setp.gt.s32 	%p40, %r120, 192;
	ld.shared.u32 	%r323, [_ZZN3cub18CUB_300001_SM_10006detail6reduce28DeviceReduceSingleTileKernelINS2_10policy_hubIiyN4cuda3std3__44plusIiEEE10Policy1000EPiSC_iS9_iiNS7_10__identityEEEvT0_T1_T2_T3_T4_T6_E12temp_storage+32];
	selp.b32 	%r324, %r323, 0, %p40;
	add.s32 	%r325, %r322, %r324;
	setp.gt.s32 	%p41, %r120, 224;
	ld.shared.u32 	%r326, [_ZZN3cub18CUB_300001_SM_10006detail6reduce28DeviceReduceSingleTileKernelINS2_10policy_hubIiyN4cuda3std3__44plusIiEEE10Policy1000EPiSC_iS9_iiNS7_10__identityEEEvT0_T1_T2_T3_T4_T6_E12temp_storage+36];
	selp.b32 	%r327, %r326, 0, %p41;
	add.s32 	%r686, %r325, %r327;
	bra.uni 	$L__BB15_72;
$L__BB15_56:
	mov.u32 	%r85, %tid.x;
	mul.wide.u32 	%rd35, %r85, 4;
	add.s64 	%rd19, %rd16, %rd35;
	// begin inline asm
	ld.global.nc.u32 %r122, [%rd19];
	// end inline asm
	add.s64 	%rd20, %rd19, 1024;
	// begin inline asm
	ld.global.nc.u32 %r123, [%rd20];
	// end inline asm
	add.s64 	%rd21, %rd19, 2048;
	// begin inline asm
	ld.global.nc.u32 %r124, [%rd21];
	// end inline asm
	add.s64 	%rd22, %rd19, 3072;
	// begin inline asm
	ld.global.nc.u32 %r125, [%rd22];
	// end inline asm
	add.s64 	%rd23, %rd19, 4096;
	// begin inline asm
	ld.global.nc.u32 %r126, [%rd23];
	// end inline asm
	add.s64 	%rd24, %rd19, 5120;
	// begin inline asm
	ld.global.nc.u32 %r127, [%rd24];
	// end inline asm
	add.s64 	%rd25, %rd19, 6144;
	// begin inline asm
	ld.global.nc.u32 %r128, [%rd25];
	// end inline asm
	add.s64 	%rd26, %rd19, 7168;
	// begin inline asm
	ld.global.nc.u32 %r129, [%rd26];
	// end inline asm
	add.s64 	%rd27, %rd19, 8192;
	// begin inline asm
	ld.global.nc.u32 %r130, [%rd27];
	// end inline asm
	add.s64 	%rd28, %rd19, 9216;
	// begin inline asm
	ld.global.nc.u32 %r131, [%rd28];
	// end inline asm
	add.s64 	%rd29, %rd19, 10240;
	// begin inline asm
	ld.global.nc.u32 %r132, [%rd29];
	// end inline asm
	add.s64 	%rd30, %rd19, 11264;
	// begin inline asm
	ld.global.nc.u32 %r133, [%rd30];
	// end inline asm
	add.s64 	%rd31, %rd19, 12288;
	// begin inline asm
	ld.global.nc.u32 %r134, [%rd31];
	// end inline asm
	add.s64 	%rd32, %rd19, 13312;
	// begin inline asm
	ld.global.nc.u32 %r135, [%rd32];
	// end inline asm
	add.s64 	%rd33, %rd19, 14336;
	// begin inline asm
	ld.global.nc.u32 %r136, [%rd33];
	// end inline asm
	add.s64 	%rd34, %rd19, 15360;
	// begin inline asm
	ld.global.nc.u32 %r137, [%rd34];
	// end inline asm
	add.s32 	%r139, %r123, %r122;
	add.s32 	%r140, %r124, %r139;
	add.s32 	%r141, %r125, %r140;
	add.s32 	%r142, %r126, %r141;
	add.s32 	%r143, %r127, %r142;
	add.s32 	%r144, %r128, %r143;
	add.s32 	%r145, %r129, %r144;
	add.s32 	%r146, %r130, %r145;
	add.s32 	%r147, %r131, %r146;
	add.s32 	%r148, %r132, %r147;
	add.s32 	%r149, %r133, %r148;
	add.s32 	%r150, %r134, %r149;
	add.s32 	%r151, %r135, %r150;
	add.s32 	%r152, %r136, %r151;
	add.s32 	%r685, %r137, %r152;
	setp.lt.u32 	%p4, %r120, 8192;
	mov.b32 	%r674, 4096;
	@%p4 bra 	$L__BB15_60;
	add.s32 	%r87, %r120, -4096;
	mov.b32 	%r674, 4096;
$L__BB15_58:
	mul.wide.s32 	%rd52, %r674, 4;
	add.s64 	%rd36, %rd19, %rd52;
	// begin inline asm
	ld.global.nc.u32 %r154, [%rd36];
	// end inline asm
	add.s64 	%rd37, %rd36, 1024;
	// begin inline asm
	ld.global.nc.u32 %r155, [%rd37];
	// end inline asm
	add.s64 	%rd38, %rd36, 2048;
	// begin inline asm
	ld.global.nc.u32 %r156, [%rd38];
	// end inline asm
	add.s64 	%rd39, %rd36, 3072;
	// begin inline asm
	ld.global.nc.u32 %r157, [%rd39];
	// end inline asm
	add.s64 	%rd40, %rd36, 4096;
	// begin inline asm
	ld.global.nc.u32 %r158, [%rd40];
	// end inline asm
	add.s64 	%rd41, %rd36, 5120;
	// begin inline asm
	ld.global.nc.u32 %r159, [%rd41];
	// end inline asm
	add.s64 	%rd42, %rd36, 6144;
	// begin inline asm
	ld.global.nc.u32 %r160, [%rd42];
	// end inline asm
	add.s64 	%rd43, %rd36, 7168;
	// begin inline asm
	ld.global.nc.u32 %r161, [%rd43];
	// end inline asm
	add.s64 	%rd44, %rd36, 8192;
	// begin inline asm
	ld.global.nc.u32 %r162, [%rd44];
	// end inline asm
	add.s64 	%rd45, %rd36, 9216;
	// begin inline asm
	ld.global.nc.u32 %r163, [%rd45];
	// end inline asm
	add.s64 	%rd46, %rd36, 10240;
	// begin inline asm
	ld.global.nc.u32 %r164, [%rd46];
	// end inline asm
	add.s64 	%rd47, %rd36, 11264;
	// begin inline asm
	ld.global.nc.u32 %r165, [%rd47];
	// end inline asm
	add.s64 	%rd48, %rd36, 12288;
	// begin inline asm
	ld.global.nc.u32 %r166, [%rd48];
	// end inline asm
	add.s64 	%rd49, %rd36, 13312;
	// begin inline asm
	ld.global.nc.u32 %r167, [%rd49];
	// end inline asm
	add.s64 	%rd50, %rd36, 14336;
	// begin inline asm
	ld.global.nc.u32 %r168, [%rd50];
	// end inline asm
	add.s64 	%rd51, %rd36, 15360;
	// begin inline asm
	ld.global.nc.u32 %r169, [%rd51];
	// end inline asm
	add.s32 	%r170, %r154, %r685;
	add.s32 	%r171, %r155, %r170;
	add.s32 	%r172, %r156, %r171;
	add.s32 	%r173, %r157, %r172;
	add.s32 	%r174, %r158, %r173;
	add.s32 	%r175, %r159, %r174;
	add.s32 	%r176, %r160, %r175;
	add.s32 	%r177, %r161, %r176;
	add.s32 	%r178, %r162, %r177;
	add.s32 	%r179, %r163, %r178;
	add.s32 	%r180, %r164, %r179;
	add.s32 	%r181, %r165, %r180;
	add.s32 	%r182, %r166, %r181;
	add.s32 	%r183, %r167, %r182;
	add.s32 	%r184, %r168, %r183;
	add.s32 	%r685, %r169, %r184;
	sub.s32 	%r185, %r120, %r674;
	setp.lt.s32 	%p5, %r185, 4096;
	@%p5 bra 	$L__BB15_68;
	add.s32 	%r674, %r674, 4096;
	setp.le.s32 	%p6, %r674, %r87;
	@%p6 bra 	$L__BB15_58;
$L__BB15_60:
	setp.le.s32 	%p7, %r120, %r674;
	@%p7 bra 	$L__BB15_68;
	sub.s32 	%r94, %r120, %r674;
	setp.ge.s32 	%p8, %r85, %r94;
	@%p8 bra 	$L__BB15_68;
	not.b32 	%r187, %r85;
	add.s32 	%r188, %r120, %r187;
	sub.s32 	%r95, %r188, %r674;
	and.b32  	%r189, %r95, 768;
	setp.eq.s32 	%p9, %r189, 768;
	mov.u32 	%r679, %r85;
	@%p9 bra 	$L__BB15_65;
	add.s32 	%r676, %r85, %r674;
	shr.u32 	%r190, %r95, 8;
	add.s32 	%r191, %r190, 1;
	and.b32  	%r192, %r191, 3;
	neg.s32 	%r675, %r192;
	mov.u32 	%r679, %r85;
$L__BB15_64:
	.pragma "nounroll";
	mul.wide.u32 	%rd54, %r676, 4;
	add.s64 	%rd53, %rd16, %rd54;
	// begin inline asm
	ld.global.nc.u32 %r193, [%rd53];
	// end inline asm
	add.s32 	%r685, %r193, %r685;
	add.s32 	%r679, %r679, 256;
	add.s32 	%r676, %r676, 256;
	add.s32 	%r675, %r675, 1;
	setp.ne.s32 	%p10, %r675, 0;
	@%p10 bra 	$L__BB15_64;
$L__BB15_65:
	setp.lt.u32 	%p11, %r95, 768;
	@%p11 bra 	$L__BB15_68;
	cvt.u64.u32 	%rd55, %r679;
	cvt.u64.u32 	%rd56, %r674;
	add.s64 	%rd57, %rd55, %rd56;
	shl.b64 	%rd58, %rd57, 2;
	add.s64 	%rd59, %rd58, %rd16;
	add.s64 	%rd124, %rd59, 2048;
	add.s32 	%r682, %r679, %r674;
$L__BB15_67:
	mul.wide.u32 	%rd64, %r682, 4;
	add.s64 	%rd60, %rd16, %rd64;
	// begin inline asm
	ld.global.nc.u32 %r194, [%rd60];
	// end inline asm
	add.s32 	%r198, %r194, %r685;
	add.s64 	%rd61, %rd124, -1024;
	// begin inline asm
	ld.global.nc.u32 %r195, [%rd61];
	// end inline asm
	add.s32 	%r199, %r195, %r198;
	// begin inline asm
	ld.global.nc.u32 %r196, [%rd124];
	// end inline asm
	add.s32 	%r200, %r196, %r199;
	add.s64 	%rd63, %rd124, 1024;
	// begin inline asm
	ld.global.nc.u32 %r197, [%rd63];
	// end inline asm
	add.s32 	%r685, %r197, %r200;
	add.s32 	%r679, %r679, 1024;
	add.s64 	%rd124, %rd124, 4096;
	add.s32 	%r682, %r682, 1024;
	setp.lt.s32 	%p12, %r679, %r94;
	@%p12 bra 	$L__BB15_67;
$L__BB15_68:
	// begin inline asm
	mov.u32 %r201, %laneid;
	// end inline asm
	mov.b32 	%r204, 1;
	mov.b32 	%r225, 31;
	mov.b32 	%r226, -1;
	// begin inline asm
	shfl.sync.down.b32 %r202, %r685, %r204, %r225, %r226;
	// end inline asm
	setp.gt.s32 	%p13, %r201, 30;
	selp.b32 	%r227, 0, %r202, %p13;
	add.s32 	%r208, %r227, %r685;
	mov.b32 	%r209, 2;
	// begin inline asm
	shfl.sync.down.b32 %r207, %r208, %r209, %r225, %r226;
	// end inline asm
	setp.gt.s32 	%p14, %r201, 29;
	selp.b32 	%r228, 0, %r207, %p14;
	add.s32 	%r213, %r208, %r228;
	mov.b32 	%r214, 4;
	// begin inline asm
	shfl.sync.down.b32 %r212, %r213, %r214, %r225, %r226;
	// end inline asm
	setp.gt.s32 	%p15, %r201, 27;
	selp.b32 	%r229, 0, %r212, %p15;
	add.s32 	%r218, %r213, %r229;
	mov.b32 	%r219, 8;
	// begin inline asm
	shfl.sync.down.b32 %r217, %r218, %r219, %r225, %r226;
	// end inline asm
	setp.gt.s32 	%p16, %r201, 23;
	selp.b32 	%r230, 0, %r217, %p16;
	add.s32 	%r223, %r218, %r230;
	mov.b32 	%r224, 16;
	// begin inline asm
	shfl.sync.down.b32 %r222, %r223, %r224, %r225, %r226;
	// end inline asm
	setp.gt.s32 	%p17, %r201, 15;
	selp.b32 	%r231, 0, %r222, %p17;
	add.s32 	%r686, %r223, %r231;
	setp.ne.s32 	%p18, %r201, 0;
	@%p18 bra 	$L__BB15_70;
	shr.u32 	%r232, %r85, 3;
	and.b32  	%r233, %r232, 124;
	mov.u32 	%r234, _ZZN3cub18CUB_300001_SM_10006detail6reduce28DeviceReduceSingleTileKernelINS2_10policy_hubIiyN4cuda3std3__44plusIiEEE10Policy1000EPiSC_iS9_iiNS7_10__identityEEEvT0_T1_T2_T3_T4_T6_E12temp_storage;
	add.s32 	%r235, %r234, %r233;
	st.shared.u32 	[%r235+8], %r686;
$L__BB15_70:
	bar.sync 	0;
	setp.ne.s32 	%p19, %r85, 0;
	@%p19 bra 	$L__BB15_72;
	ld.shared.u32 	%r236, [_ZZN3cub18CUB_300001_SM_10006detail6reduce28DeviceReduceSingleTileKernelINS2_10policy_hubIiyN4cuda3std3__44plusIiEEE10Policy1000EPiSC_iS9_iiNS7_10__identityEEEvT0_T1_T2_T3_T4_T6_E12temp_storage+12];
	add.s32 	%r237, %r236, %r686;
	ld.shared.u32 	%r238, [_ZZN3cub18CUB_300001_SM_10006detail6reduce28DeviceReduceSingleTileKernelINS2_10policy_hubIiyN4cuda3std3__44plusIiEEE10Policy1000EPiSC_iS9_iiNS7_10__identityEEEvT0_T1_T2_T3_T4_T6_E12temp_storage+16];
	add.s32 	%r239, %r237, %r238;
	ld.shared.u32 	%r240, [_ZZN3cub18CUB_300001_SM_10006detail6reduce28DeviceReduceSingleTileKernelINS2_10policy_hubIiyN4cuda3std3__44plusIiEEE10Policy1000EPiSC_iS9_iiNS7_10__identityEEEvT0_T1_T2_T3_T4_T6_E12temp_storage+20];
	add.s32 	%r241, %r239, %r240;
	ld.shared.u32 	%r242, [_ZZN3cub18CUB_300001_SM_10006detail6reduce28DeviceReduceSingleTileKernelINS2_10policy_hubIiyN4cuda3std3__44plusIiEEE10Policy1000EPiSC_iS9_iiNS7_10__identityEEEvT0_T1_T2_T3_T4_T6_E12temp_storage+24];
	add.s32 	%r243, %r241, %r242;
	ld.shared.u32 	%r244, [_ZZN3cub18CUB_300001_SM_10006detail6reduce28DeviceReduceSingleTileKernelINS2_10policy_hubIiyN4cuda3std3__44plusIiEEE10Policy1000EPiSC_iS9_iiNS7_10__identityEEEvT0_T1_T2_T3_T4_T6_E12temp_storage+28];
	add.s32 	%r245, %r243, %r244;
	ld.shared.u32 	%r246, [_ZZN3cub18CUB_300001_SM_10006detail6reduce28DeviceReduceSingleTileKernelINS2_10policy_hubIiyN4cuda3std3__44plusIiEEE10Policy1000EPiSC_iS9_iiNS7_10__identityEEEvT0_T1_T2_T3_T4_T6_E12temp_storage+32];
	add.s32 	%r247, %r245, %r246;
	ld.shared.u32 	%r248, [_ZZN3cub18CUB_300001_SM_10006detail6reduce28DeviceReduceSingleTileKernelINS2_10policy_hubIiyN4cuda3std3__44plusIiEEE10Policy1000EPiSC_iS9_iiNS7_10__identityEEEvT0_T1_T2_T3_T4_T6_E12temp_storage+36];
	add.s32 	%r686, %r247, %r248;
$L__BB15_72:
	mov.u32 	%r631, %tid.x;
	setp.ne.s32 	%p95, %r631, 0;
	@%p95 bra 	$L__BB15_74;
	add.s32 	%r632, %r686, %r121;
	st.global.u32 	[%rd1], %r632;
$L__BB15_74:
	ret;

}


// ===== COMPILED SASS (sm_100) =====

	.target	sm_100

	.elftype	@"ET_EXEC"


//--------------------- .note.nv.tkinfo           --------------------------
	.section	.note.nv.tkinfo,"",@"SHT_NOTE"
	.sectionflags	@"SHF_NOTE_NV_TKINFO"
	.tkinfo
        /*0018*/ 	.word	0x00000002
        /*0030*/ 	.string	""
        /*0030*/ 	.string	"ptxas"
        /*0030*/ 	.string	"Cuda compilation tools, release 13.0, V13.0.88"
        /*0030*/ 	.string	"Build cuda_13.0.r13.0/compiler.36424714_0"
        /*0030*/ 	.string	"-arch sm_100 -m 64 "



//--------------------- .note.nv.cuinfo           --------------------------
	.section	.note.nv.cuinfo,"",@"SHT_NOTE"
	.sectionflags	@"SHF_NOTE_NV_CUINFO"
        /*0018*/ 	.short	0x0002
        /*001a*/ 	.short	0x0064
        /*001c*/ 	.short	0x0082
	.zero		2


//--------------------- .nv.info                  --------------------------
	.section	.nv.info,"",@"SHT_CUDA_INFO"
	.align	4


	//----- nvinfo : EIATTR_REGCOUNT
	.align		4
        /*0000*/ 	.byte	0x04, 0x2f
        /*0002*/ 	.short	(.L_47 - .L_46)
	.align		4
.L_46:
        /*0004*/ 	.word	index@(_Z12tank_targetsPiiiS_S_S_S_)
        /*0008*/ 	.word	0x00000010


	//----- nvinfo : EIATTR_FRAME_SIZE
	.align		4
.L_47:
        /*000c*/ 	.byte	0x04, 0x11
        /*000e*/ 	.short	(.L_49 - .L_48)
	.align		4
.L_48:
        /*0010*/ 	.word	index@(_Z12tank_targetsPiiiS_S_S_S_)
        /*0014*/ 	.word	0x00000000


	//----- nvinfo : EIATTR_REGCOUNT
	.align		4
.L_49:
        /*0018*/ 	.byte	0x04, 0x2f
        /*001a*/ 	.short	(.L_51 - .L_50)
	.align		4
.L_50:
        /*001c*/ 	.word	index@(_Z14target_settingiiPiS_S_S_S_iS_S_)
        /*0020*/ 	.word	0x0000001e


	//----- nvinfo : EIATTR_FRAME_SIZE
	.align		4
.L_51:
        /*0024*/ 	.byte	0x04, 0x11
        /*0026*/ 	.short	(.L_53 - .L_52)
	.align		4
.L_52:
        /*0028*/ 	.word	index@(_Z14target_settingiiPiS_S_S_S_iS_S_)
        /*002c*/ 	.word	0x00000000


	//----- nvinfo : EIATTR_REGCOUNT
	.align		4
.L_53:
        /*0030*/ 	.byte	0x04, 0x2f
        /*0032*/ 	.short	(.L_55 - .L_54)
	.align		4
.L_54:
        /*0034*/ 	.word	index@(_Z11updatescorePiS_S_)
        /*0038*/ 	.word	0x0000000e


	//----- nvinfo : EIATTR_FRAME_SIZE
	.align		4
.L_55:
        /*003c*/ 	.byte	0x04, 0x11
        /*003e*/ 	.short	(.L_57 - .L_56)
	.align		4
.L_56:
        /*0040*/ 	.word	index@(_Z11updatescorePiS_S_)
        /*0044*/ 	.word	0x00000000


	//----- nvinfo : EIATTR_REGCOUNT
	.align		4
.L_57:
        /*0048*/ 	.byte	0x04, 0x2f
        /*004a*/ 	.short	(.L_59 - .L_58)
	.align		4
.L_58:
        /*004c*/ 	.word	index@(_Z9testscorePi)
        /*0050*/ 	.word	0x00000018


	//----- nvinfo : EIATTR_FRAME_SIZE
	.align		4
.L_59:
        /*0054*/ 	.byte	0x04, 0x11
        /*0056*/ 	.short	(.L_61 - .L_60)
	.align		4
.L_60:
        /*0058*/ 	.word	index@(_Z9testscorePi)
        /*005c*/ 	.word	0x00000008


	//----- nvinfo : EIATTR_REGCOUNT
	.align		4
.L_61:
        /*0060*/ 	.byte	0x04, 0x2f
        /*0062*/ 	.short	(.L_63 - .L_62)
	.align		4
.L_62:
        /*0064*/ 	.word	index@(_Z6testhpPi)
        /*0068*/ 	.word	0x00000018


	//----- nvinfo : EIATTR_FRAME_SIZE
	.align		4
.L_63:
        /*006c*/ 	.byte	0x04, 0x11
        /*006e*/ 	.short	(.L_65 - .L_64)
	.align		4
.L_64:
        /*0070*/ 	.word	index@(_Z6testhpPi)
        /*0074*/ 	.word	0x00000008


	//----- nvinfo : EIATTR_REGCOUNT
	.align		4
.L_65:
        /*0078*/ 	.byte	0x04, 0x2f
        /*007a*/ 	.short	(.L_67 - .L_66)
	.align		4
.L_66:
        /*007c*/ 	.word	index@(_Z9testprintPi)
        /*0080*/ 	.word	0x00000018


	//----- nvinfo : EIATTR_FRAME_SIZE
	.align		4
.L_67:
        /*0084*/ 	.byte	0x04, 0x11
        /*0086*/ 	.short	(.L_69 - .L_68)
	.align		4
.L_68:
        /*0088*/ 	.word	index@(_Z9testprintPi)
        /*008c*/ 	.word	0x00000008


	//----- nvinfo : EIATTR_REGCOUNT
	.align		4
.L_69:
        /*0090*/ 	.byte	0x04, 0x2f
        /*0092*/ 	.short	(.L_71 - .L_70)
	.align		4
.L_70:
        /*0094*/ 	.word	index@(_ZN3cub18CUB_300001_SM_10006detail11EmptyKernelIvEEvv)
        /*0098*/ 	.word	0x00000004


	//----- nvinfo : EIATTR_FRAME_SIZE
	.align		4
.L_71:
        /*009c*/ 	.byte	0x04, 0x11
        /*009e*/ 	.short	(.L_73 - .L_72)
	.align		4
.L_72:
        /*00a0*/ 	.word	index@(_ZN3cub18CUB_300001_SM_10006detail11EmptyKernelIvEEvv)
        /*00a4*/ 	.word	0x00000000


	//----- nvinfo : EIATTR_REGCOUNT
	.align		4
.L_73:
        /*00a8*/ 	.byte	0x04, 0x2f
        /*00aa*/ 	.short	(.L_75 - .L_74)
	.align		4
.L_74:
        /*00ac*/ 	.word	index@(_ZN3cub18CUB_300001_SM_10006detail8for_each13static_kernelINS2_12policy_hub_t12policy_500_tEmN6thrust24THRUST_300001_SM_1000_NS8cuda_cub20__uninitialized_fill7functorINS7_10device_ptrIiEEiEEEEvT0_T1_)
        /*00b0*/ 	.word	0x00000008


	//----- nvinfo : EIATTR_FRAME_SIZE
	.align		4
.L_75:
        /*00b4*/ 	.byte	0x04, 0x11
        /*00b6*/ 	.short	(.L_77 - .L_76)
	.align		4
.L_76:
        /*00b8*/ 	.word	index@(_ZN3cub18CUB_300001_SM_10006detail8for_each13static_kernelINS2_12policy_hub_t12policy_500_tEmN6thrust24THRUST_300001_SM_1000_NS8cuda_cub20__uninitialized_fill7functorINS7_10device_ptrIiEEiEEEEvT0_T1_)
        /*00bc*/ 	.word	0x00000000


	//----- nvinfo : EIATTR_REGCOUNT
	.align		4
.L_77:
        /*00c0*/ 	.byte	0x04, 0x2f
        /*00c2*/ 	.short	(.L_79 - .L_78)
	.align		4
.L_78:
        /*00c4*/ 	.word	index@(_ZN3cub18CUB_300001_SM_10006detail9transform16transform_kernelINS2_10policy_hubILb1EN4cuda3std3__45tupleIJN6thrust24THRUST_300001_SM_1000_NS6detail15normal_iteratorINSA_10device_ptrIiEEEEEEEE10policy1000Ei17ThresholdToBinarySF_JPiEEEvT0_iT1_T2_DpNS2_10kernel_argIT3_EE)
        /*00c8*/ 	.word	0x0000001c


	//----- nvinfo : EIATTR_FRAME_SIZE
	.align		4
.L_79:
        /*00cc*/ 	.byte	0x04, 0x11
        /*00ce*/ 	.short	(.L_81 - .L_80)
	.align		4
.L_80:
        /*00d0*/ 	.word	index@(_ZN3cub18CUB_300001_SM_10006detail9transform16transform_kernelINS2_10policy_hubILb1EN4cuda3std3__45tupleIJN6thrust24THRUST_300001_SM_1000_NS6detail15normal_iteratorINSA_10device_ptrIiEEEEEEEE10policy1000Ei17ThresholdToBinarySF_JPiEEEvT0_iT1_T2_DpNS2_10kernel_argIT3_EE)
        /*00d4*/ 	.word	0x00000000


	//----- nvinfo : EIATTR_REGCOUNT
	.align		4
.L_81:
        /*00d8*/ 	.byte	0x04, 0x2f
        /*00da*/ 	.short	(.L_83 - .L_82)
	.align		4
.L_82:
        /*00dc*/ 	.word	index@(_ZN3cub18CUB_300001_SM_10006detail9transform16transform_kernelINS2_10policy_hubILb1EN4cuda3std3__45tupleIJN6thrust24THRUST_300001_SM_1000_NS6detail15normal_iteratorINSA_10device_ptrIiEEEEEEEE10policy1000El17ThresholdToBinarySF_JPiEEEvT0_iT1_T2_DpNS2_10kernel_argIT3_EE)
        /*00e0*/ 	.word	0x0000001c


	//----- nvinfo : EIATTR_FRAME_SIZE
	.align		4
.L_83:
        /*00e4*/ 	.byte	0x04, 0x11
        /*00e6*/ 	.short	(.L_85 - .L_84)
	.align		4
.L_84:
        /*00e8*/ 	.word	index@(_ZN3cub18CUB_300001_SM_10006detail9transform16transform_kernelINS2_10policy_hubILb1EN4cuda3std3__45tupleIJN6thrust24THRUST_300001_SM_1000_NS6detail15normal_iteratorINSA_10device_ptrIiEEEEEEEE10policy1000El17ThresholdToBinarySF_JPiEEEvT0_iT1_T2_DpNS2_10kernel_argIT3_EE)
        /*00ec*/ 	.word	0x00000000


	//----- nvinfo : EIATTR_REGCOUNT
	.align		4
.L_85:
        /*00f0*/ 	.byte	0x04, 0x2f
        /*00f2*/ 	.short	(.L_87 - .L_86)
	.align		4
.L_86:
        /*00f4*/ 	.word	index@(_ZN3cub18CUB_300001_SM_10006detail6reduce28DeviceReduceSingleTileKernelINS2_10policy_hubIijN4cuda3std3__44plusIiEEE10Policy1000EN6thrust24THRUST_300001_SM_1000_NS6detail15normal_iteratorINSD_10device_ptrIiEEEEPijS9_iiNS7_10__identityEEEvT0_T1_T2_T3_T4_T6_)
        /*00f8*/ 	.word	0x00000020


	//----- nvinfo : EIATTR_FRAME_SIZE
	.align		4
.L_87:
        /*00fc*/ 	.byte	0x04, 0x11
        /*00fe*/ 	.short	(.L_89 - .L_88)
	.align		4
.L_88:
        /*0100*/ 	.word	index@(_ZN3cub18CUB_300001_SM_10006detail6reduce28DeviceReduceSingleTileKernelINS2_10policy_hubIijN4cuda3std3__44plusIiEEE10Policy1000EN6thrust24THRUST_300001_SM_1000_NS6detail15normal_iteratorINSD_10device_ptrIiEEEEPijS9_iiNS7_10__identityEEEvT0_T1_T2_T3_T4_T6_)
        /*0104*/ 	.word	0x00000000


	//----- nvinfo : EIATTR_REGCOUNT
	.align		4
.L_89:
        /*0108*/ 	.byte	0x04, 0x2f
        /*010a*/ 	.short	(.L_91 - .L_90)
	.align		4
.L_90:
        /*010c*/ 	.word	index@(_ZN3cub18CUB_300001_SM_10006detail6reduce18DeviceReduceKernelINS2_10policy_hubIijN4cuda3std3__44plusIiEEE10Policy1000EN6thrust24THRUST_300001_SM_1000_NS6detail15normal_iteratorINSD_10device_ptrIiEEEEjS9_iNS7_10__identityEEEvT0_PT3_T1_NS0_13GridEvenShareISN_EET2_T4_)
        /*0110*/ 	.word	0x00000020


	//----- nvinfo : EIATTR_FRAME_SIZE
	.align		4
.L_91:
        /*0114*/ 	.byte	0x04, 0x11
        /*0116*/ 	.short	(.L_93 - .L_92)
	.align		4
.L_92:
        /*0118*/ 	.word	index@(_ZN3cub18CUB_300001_SM_10006detail6reduce18DeviceReduceKernelINS2_10policy_hubIijN4cuda3std3__44plusIiEEE10Policy1000EN6thrust24THRUST_300001_SM_1000_NS6detail15normal_iteratorINSD_10device_ptrIiEEEEjS9_iNS7_10__identityEEEvT0_PT3_T1_NS0_13GridEvenShareISN_EET2_T4_)
        /*011c*/ 	.word	0x00000000


	//----- nvinfo : EIATTR_REGCOUNT
	.align		4
.L_93:
        /*0120*/ 	.byte	0x04, 0x2f
        /*0122*/ 	.short	(.L_95 - .L_94)
	.align		4
.L_94:
        /*0124*/ 	.word	index@(_ZN3cub18CUB_300001_SM_10006detail6reduce28DeviceReduceSingleTileKernelINS2_10policy_hubIijN4cuda3std3__44plusIiEEE10Policy1000EPiSC_iS9_iiNS7_10__identityEEEvT0_T1_T2_T3_T4_T6_)
        /*0128*/ 	.word	0x00000020


	//----- nvinfo : EIATTR_FRAME_SIZE
	.align		4
.L_95:
        /*012c*/ 	.byte	0x04, 0x11
        /*012e*/ 	.short	(.L_97 - .L_96)
	.align		4
.L_96:
        /*0130*/ 	.word	index@(_ZN3cub18CUB_300001_SM_10006detail6reduce28DeviceReduceSingleTileKernelINS2_10policy_hubIijN4cuda3std3__44plusIiEEE10Policy1000EPiSC_iS9_iiNS7_10__identityEEEvT0_T1_T2_T3_T4_T6_)
        /*0134*/ 	.word	0x00000000


	//----- nvinfo : EIATTR_REGCOUNT
	.align		4
.L_97:
        /*0138*/ 	.byte	0x04, 0x2f
        /*013a*/ 	.short	(.L_99 - .L_98)
	.align		4
.L_98:
        /*013c*/ 	.word	index@(_ZN3cub18CUB_300001_SM_10006detail6reduce28DeviceReduceSingleTileKernelINS2_10policy_hubIiyN4cuda3std3__44plusIiEEE10Policy1000EN6thrust24THRUST_300001_SM_1000_NS6detail15normal_iteratorINSD_10device_ptrIiEEEEPiyS9_iiNS7_10__identityEEEvT0_T1_T2_T3_T4_T6_)
        /*0140*/ 	.word	0x0000001f


	//----- nvinfo : EIATTR_FRAME_SIZE
	.align		4
.L_99:
        /*0144*/ 	.byte	0x04, 0x11
        /*0146*/ 	.short	(.L_101 - .L_100)
	.align		4
.L_100:
        /*0148*/ 	.word	index@(_ZN3cub18CUB_300001_SM_10006detail6reduce28DeviceReduceSingleTileKernelINS2_10policy_hubIiyN4cuda3std3__44plusIiEEE10Policy1000EN6thrust24THRUST_300001_SM_1000_NS6detail15normal_iteratorINSD_10device_ptrIiEEEEPiyS9_iiNS7_10__identityEEEvT0_T1_T2_T3_T4_T6_)
        /*014c*/ 	.word	0x00000000


	//----- nvinfo : EIATTR_REGCOUNT
	.align		4
.L_101:
        /*0150*/ 	.byte	0x04, 0x2f
        /*0152*/ 	.short	(.L_103 - .L_102)
	.align		4
.L_102:
        /*0154*/ 	.word	index@(_ZN3cub18CUB_300001_SM_10006detail6reduce18DeviceReduceKernelINS2_10policy_hubIiyN4cuda3std3__44plusIiEEE10Policy1000EN6thrust24THRUST_300001_SM_1000_NS6detail15normal_iteratorINSD_10device_ptrIiEEEEyS9_iNS7_10__identityEEEvT0_PT3_T1_NS0_13GridEvenShareISN_EET2_T4_)
        /*0158*/ 	.word	0x0000001e


	//----- nvinfo : EIATTR_FRAME_SIZE
	.align		4
.L_103:
        /*015c*/ 	.byte	0x04, 0x11
        /*015e*/ 	.short	(.L_105 - .L_104)
	.align		4
.L_104:
        /*0160*/ 	.word	index@(_ZN3cub18CUB_300001_SM_10006detail6reduce18DeviceReduceKernelINS2_10policy_hubIiyN4cuda3std3__44plusIiEEE10Policy1000EN6thrust24THRUST_300001_SM_1000_NS6detail15normal_iteratorINSD_10device_ptrIiEEEEyS9_iNS7_10__identityEEEvT0_PT3_T1_NS0_13GridEvenShareISN_EET2_T4_)
        /*0164*/ 	.word	0x00000000


	//----- nvinfo : EIATTR_REGCOUNT
	.align		4
.L_105:
        /*0168*/ 	.byte	0x04, 0x2f
        /*016a*/ 	.short	(.L_107 - .L_106)
	.align		4
.L_106:
        /*016c*/ 	.word	index@(_ZN3cub18CUB_300001_SM_10006detail6reduce28DeviceReduceSingleTileKernelINS2_10policy_hubIiyN4cuda3std3__44plusIiEEE10Policy1000EPiSC_iS9_iiNS7_10__identityEEEvT0_T1_T2_T3_T4_T6_)
        /*0170*/ 	.word	0x00000020


	//----- nvinfo : EIATTR_FRAME_SIZE
	.align		4
.L_107:
        /*0174*/ 	.byte	0x04, 0x11
        /*0176*/ 	.short	(.L_109 - .L_108)
	.align		4
.L_108:
        /*0178*/ 	.word	index@(_ZN3cub18CUB_300001_SM_10006detail6reduce28DeviceReduceSingleTileKernelINS2_10policy_hubIiyN4cuda3std3__44plusIiEEE10Policy1000EPiSC_iS9_iiNS7_10__identityEEEvT0_T1_T2_T3_T4_T6_)
        /*017c*/ 	.word	0x00000000


	//----- nvinfo : EIATTR_MIN_STACK_SIZE
	.align		4
.L_109:
        /*0180*/ 	.byte	0x04, 0x12
        /*0182*/ 	.short	(.L_111 - .L_110)
	.align		4
.L_110:
        /*0184*/ 	.word	index@(_ZN3cub18CUB_300001_SM_10006detail6reduce28DeviceReduceSingleTileKernelINS2_10policy_hubIiyN4cuda3std3__44plusIiEEE10Policy1000EPiSC_iS9_iiNS7_10__identityEEEvT0_T1_T2_T3_T4_T6_)
        /*0188*/ 	.word	0x00000000


	//----- nvinfo : EIATTR_MIN_STACK_SIZE
	.align		4
.L_111:
        /*018c*/ 	.byte	0x04, 0x12
        /*018e*/ 	.short	(.L_113 - .L_112)
	.align		4
.L_112:
        /*0190*/ 	.word	index@(_ZN3cub18CUB_300001_SM_10006detail6reduce18DeviceReduceKernelINS2_10policy_hubIiyN4cuda3std3__44plusIiEEE10Policy1000EN6thrust24THRUST_300001_SM_1000_NS6detail15normal_iteratorINSD_10device_ptrIiEEEEyS9_iNS7_10__identityEEEvT0_PT3_T1_NS0_13GridEvenShareISN_EET2_T4_)
        /*0194*/ 	.word	0x00000000


	//----- nvinfo : EIATTR_MIN_STACK_SIZE
	.align		4
.L_113:
        /*0198*/ 	.byte	0x04, 0x12
        /*019a*/ 	.short	(.L_115 - .L_114)
	.align		4
.L_114:
        /*019c*/ 	.word	index@(_ZN3cub18CUB_300001_SM_10006detail6reduce28DeviceReduceSingleTileKernelINS2_10policy_hubIiyN4cuda3std3__44plusIiEEE10Policy1000EN6thrust24THRUST_300001_SM_1000_NS6detail15normal_iteratorINSD_10device_ptrIiEEEEPiyS9_iiNS7_10__identityEEEvT0_T1_T2_T3_T4_T6_)
        /*01a0*/ 	.word	0x00000000


	//----- nvinfo : EIATTR_MIN_STACK_SIZE
	.align		4
.L_115:
        /*01a4*/ 	.byte	0x04, 0x12
        /*01a6*/ 	.short	(.L_117 - .L_116)
	.align		4
.L_116:
        /*01a8*/ 	.word	index@(_ZN3cub18CUB_300001_SM_10006detail6reduce28DeviceReduceSingleTileKernelINS2_10policy_hubIijN4cuda3std3__44plusIiEEE10Policy1000EPiSC_iS9_iiNS7_10__identityEEEvT0_T1_T2_T3_T4_T6_)
        /*01ac*/ 	.word	0x00000000


	//----- nvinfo : EIATTR_MIN_STACK_SIZE
	.align		4
.L_117:
        /*01b0*/ 	.byte	0x04, 0x12
        /*01b2*/ 	.short	(.L_119 - .L_118)
	.align		4
.L_118:
        /*01b4*/ 	.word	index@(_ZN3cub18CUB_300001_SM_10006detail6reduce18DeviceReduceKernelINS2_10policy_hubIijN4cuda3std3__44plusIiEEE10Policy1000EN6thrust24THRUST_300001_SM_1000_NS6detail15normal_iteratorINSD_10device_ptrIiEEEEjS9_iNS7_10__identityEEEvT0_PT3_T1_NS0_13GridEvenShareISN_EET2_T4_)
        /*01b8*/ 	.word	0x00000000


	//----- nvinfo : EIATTR_MIN_STACK_SIZE
	.align		4
.L_119:
        /*01bc*/ 	.byte	0x04, 0x12
        /*01be*/ 	.short	(.L_121 - .L_120)
	.align		4
.L_120:
        /*01c0*/ 	.word	index@(_ZN3cub18CUB_300001_SM_10006detail6reduce28DeviceReduceSingleTileKernelINS2_10policy_hubIijN4cuda3std3__44plusIiEEE10Policy1000EN6thrust24THRUST_300001_SM_1000_NS6detail15normal_iteratorINSD_10device_ptrIiEEEEPijS9_iiNS7_10__identityEEEvT0_T1_T2_T3_T4_T6_)
        /*01c4*/ 	.word	0x00000000


	//----- nvinfo : EIATTR_MIN_STACK_SIZE
	.align		4
.L_121:
        /*01c8*/ 	.byte	0x04, 0x12
        /*01ca*/ 	.short	(.L_123 - .L_122)
	.align		4
.L_122:
        /*01cc*/ 	.word	index@(_ZN3cub18CUB_300001_SM_10006detail9transform16transform_kernelINS2_10policy_hubILb1EN4cuda3std3__45tupleIJN6thrust24THRUST_300001_SM_1000_NS6detail15normal_iteratorINSA_10device_ptrIiEEEEEEEE10policy1000El17ThresholdToBinarySF_JPiEEEvT0_iT1_T2_DpNS2_10kernel_argIT3_EE)
        /*01d0*/ 	.word	0x00000000


	//----- nvinfo : EIATTR_MIN_STACK_SIZE
	.align		4
.L_123:
        /*01d4*/ 	.byte	0x04, 0x12
        /*01d6*/ 	.short	(.L_125 - .L_124)
	.align		4
.L_124:
        /*01d8*/ 	.word	index@(_ZN3cub18CUB_300001_SM_10006detail9transform16transform_kernelINS2_10policy_hubILb1EN4cuda3std3__45tupleIJN6thrust24THRUST_300001_SM_1000_NS6detail15normal_iteratorINSA_10device_ptrIiEEEEEEEE10policy1000Ei17ThresholdToBinarySF_JPiEEEvT0_iT1_T2_DpNS2_10kernel_argIT3_EE)
        /*01dc*/ 	.word	0x00000000


	//----- nvinfo : EIATTR_MIN_STACK_SIZE
	.align		4
.L_125:
        /*01e0*/ 	.byte	0x04, 0x12
        /*01e2*/ 	.short	(.L_127 - .L_126)
	.align		4
.L_126:
        /*01e4*/ 	.word	index@(_ZN3cub18CUB_300001_SM_10006detail8for_each13static_kernelINS2_12policy_hub_t12policy_500_tEmN6thrust24THRUST_300001_SM_1000_NS8cuda_cub20__uninitialized_fill7functorINS7_10device_ptrIiEEiEEEEvT0_T1_)
        /*01e8*/ 	.word	0x00000000


	//----- nvinfo : EIATTR_MIN_STACK_SIZE
	.align		4
.L_127:
        /*01ec*/ 	.byte	0x04, 0x12
        /*01ee*/ 	.short	(.L_129 - .L_128)
	.align		4
.L_128:
        /*01f0*/ 	.word	index@(_ZN3cub18CUB_300001_SM_10006detail11EmptyKernelIvEEvv)
        /*01f4*/ 	.word	0x00000000


	//----- nvinfo : EIATTR_MIN_STACK_SIZE
	.align		4
.L_129:
        /*01f8*/ 	.byte	0x04, 0x12
        /*01fa*/ 	.short	(.L_131 - .L_130)
	.align		4
.L_130:
        /*01fc*/ 	.word	index@(_Z9testprintPi)
        /*0200*/ 	.word	0x00000008


	//----- nvinfo : EIATTR_MIN_STACK_SIZE
	.align		4
.L_131:
        /*0204*/ 	.byte	0x04, 0x12
        /*0206*/ 	.short	(.L_133 - .L_132)
	.align		4
.L_132:
        /*0208*/ 	.word	index@(_Z6testhpPi)
        /*020c*/ 	.word	0x00000008


	//----- nvinfo : EIATTR_MIN_STACK_SIZE
	.align		4
.L_133:
        /*0210*/ 	.byte	0x04, 0x12
        /*0212*/ 	.short	(.L_135 - .L_134)
	.align		4
.L_134:
        /*0214*/ 	.word	index@(_Z9testscorePi)
        /*0218*/ 	.word	0x00000008


	//----- nvinfo : EIATTR_MIN_STACK_SIZE
	.align		4
.L_135:
        /*021c*/ 	.byte	0x04, 0x12
        /*021e*/ 	.short	(.L_137 - .L_136)
	.align		4
.L_136:
        /*0220*/ 	.word	index@(_Z11updatescorePiS_S_)
        /*0224*/ 	.word	0x00000000


	//----- nvinfo : EIATTR_MIN_STACK_SIZE
	.align		4
.L_137:
        /*0228*/ 	.byte	0x04, 0x12
        /*022a*/ 	.short	(.L_139 - .L_138)
	.align		4
.L_138:
        /*022c*/ 	.word	index@(_Z14target_settingiiPiS_S_S_S_iS_S_)
        /*0230*/ 	.word	0x00000000


	//----- nvinfo : EIATTR_MIN_STACK_SIZE
	.align		4
.L_139:
        /*0234*/ 	.byte	0x04, 0x12
        /*0236*/ 	.short	(.L_141 - .L_140)
	.align		4
.L_140:
        /*0238*/ 	.word	index@(_Z12tank_targetsPiiiS_S_S_S_)
        /*023c*/ 	.word	0x00000000
.L_141:


//--------------------- .nv.compat                --------------------------
	.section	.nv.compat,"",@"SHT_CUDA_COMPAT_INFO"
	.align	4
        /*0000*/ 	.byte	0x02, 0x09, 0x00, 0x00, 0x02, 0x02, 0x01, 0x00, 0x02, 0x05, 0x05, 0x00, 0x03, 0x07, 0x01, 0x01
        /*0010*/ 	.byte	0x02, 0x03, 0x00, 0x00, 0x02, 0x06, 0x01, 0x00, 0x04, 0x0b, 0x08, 0x00, 0x09, 0x00, 0x00, 0x00
        /*0020*/ 	.byte	0x00, 0x00, 0x00, 0x00


//--------------------- .nv.info._ZN3cub18CUB_300001_SM_10006detail6reduce28DeviceReduceSingleTileKernelINS2_10policy_hubIiyN4cuda3std3__44plusIiEEE10Policy1000EPiSC_iS9_iiNS7_10__identityEEEvT0_T1_T2_T3_T4_T6_ --------------------------
	.section	.nv.info._ZN3cub18CUB_300001_SM_10006detail6reduce28DeviceReduceSingleTileKernelINS2_10policy_hubIiyN4cuda3std3__44plusIiEEE10Policy1000EPiSC_iS9_iiNS7_10__identityEEEvT0_T1_T2_T3_T4_T6_,"",@"SHT_CUDA_INFO"
	.sectionflags	@""
	.align	4


	//----- nvinfo : EIATTR_CUDA_API_VERSION
	.align		4
        /*0000*/ 	.byte	0x04, 0x37
        /*0002*/ 	.short	(.L_143 - .L_142)
.L_142:
        /*0004*/ 	.word	0x00000082


	//----- nvinfo : EIATTR_KPARAM_INFO
	.align		4
.L_143:
        /*0008*/ 	.byte	0x04, 0x17
        /*000a*/ 	.short	(.L_145 - .L_144)
.L_144:
        /*000c*/ 	.word	0x00000000
        /*0010*/ 	.short	0x0005
        /*0012*/ 	.short	0x001c
        /*0014*/ 	.byte	0x00, 0xf0, 0x05, 0x00


	//----- nvinfo : EIATTR_KPARAM_INFO
	.align		4
.L_145:
        /*0018*/ 	.byte	0x04, 0x17
        /*001a*/ 	.short	(.L_147 - .L_146)
.L_146:
        /*001c*/ 	.word	0x00000000
        /*0020*/ 	.short	0x0004
        /*0022*/ 	.short	0x0018
        /*0024*/ 	.byte	0x00, 0xf0, 0x11, 0x00


	//----- nvinfo : EIATTR_KPARAM_INFO
	.align		4
.L_147:
        /*0028*/ 	.byte	0x04, 0x17
        /*002a*/ 	.short	(.L_149 - .L_148)
.L_148:
        /*002c*/ 	.word	0x00000000
        /*0030*/ 	.short	0x0003
        /*0032*/ 	.short	0x0014
        /*0034*/ 	.byte	0x00, 0xf0, 0x05, 0x00


	//----- nvinfo : EIATTR_KPARAM_INFO
	.align		4
.L_149:
        /*0038*/ 	.byte	0x04, 0x17
        /*003a*/ 	.short	(.L_151 - .L_150)
.L_150:
        /*003c*/ 	.word	0x00000000
        /*0040*/ 	.short	0x0002
        /*0042*/ 	.short	0x0010
        /*0044*/ 	.byte	0x00, 0xf0, 0x11, 0x00


	//----- nvinfo : EIATTR_KPARAM_INFO
	.align		4
.L_151:
        /*0048*/ 	.byte	0x04, 0x17
        /*004a*/ 	.short	(.L_153 - .L_152)
.L_152:
        /*004c*/ 	.word	0x00000000
        /*0050*/ 	.short	0x0001
        /*0052*/ 	.short	0x0008
        /*0054*/ 	.byte	0x00, 0xf5, 0x21, 0x00


	//----- nvinfo : EIATTR_KPARAM_INFO
	.align		4
.L_153:
        /*0058*/ 	.byte	0x04, 0x17
        /*005a*/ 	.short	(.L_155 - .L_154)
.L_154:
        /*005c*/ 	.word	0x00000000
        /*0060*/ 	.short	0x0000
        /*0062*/ 	.short	0x0000
        /*0064*/ 	.byte	0x00, 0xf5, 0x21, 0x00


	//----- nvinfo : EIATTR_SPARSE_MMA_MASK
	.align		4
.L_155:
        /*0068*/ 	.byte	0x03, 0x50
        /*006a*/ 	.short	0x0000


	//----- nvinfo : EIATTR_MAXREG_COUNT
	.align		4
        /*006c*/ 	.byte	0x03, 0x1b
        /*006e*/ 	.short	0x00ff


	//----- nvinfo : EIATTR_NUM_BARRIERS
	.align		4
        /*0070*/ 	.byte	0x02, 0x4c
        /*0072*/ 	.byte	0x01
	.zero		1


	//----- nvinfo : EIATTR_MERCURY_ISA_VERSION
	.align		4
        /*0074*/ 	.byte	0x03, 0x5f
        /*0076*/ 	.short	0x0101


	//----- nvinfo : EIATTR_COOP_GROUP_MASK_REGIDS
	.align		4
        /*0078*/ 	.byte	0x04, 0x29
        /*007a*/ 	.short	(.L_157 - .L_156)


	//   ....[0]....
.L_156:
        /*007c*/ 	.word	0xffffffff


	//   ....[1]....
        /*0080*/ 	.word	0xffffffff


	//   ....[2]....
        /*0084*/ 	.word	0xffffffff


	//   ....[3]....
        /*0088*/ 	.word	0xffffffff


	//   ....[4]....
        /*008c*/ 	.word	0xffffffff


	//   ....[5]....
        /*0090*/ 	.word	0xffffffff


	//   ....[6]....
        /*0094*/ 	.word	0xffffffff


	//   ....[7]....
        /*0098*/ 	.word	0xffffffff


	//   ....[8]....
        /*009c*/ 	.word	0xffffffff


	//   ....[9]....
        /*00a0*/ 	.word	0xffffffff


	//   ....[10]....
        /*00a4*/ 	.word	0xffffffff


	//   ....[11]....
        /*00a8*/ 	.word	0xffffffff


	//   ....[12]....
        /*00ac*/ 	.word	0xffffffff


	//   ....[13]....
        /*00b0*/ 	.word	0xffffffff


	//   ....[14]....
        /*00b4*/ 	.word	0xffffffff


	//   ....[15]....
        /*00b8*/ 	.word	0xffffffff


	//   ....[16]....
        /*00bc*/ 	.word	0xffffffff


	//   ....[17]....
        /*00c0*/ 	.word	0xffffffff


	//   ....[18]....
        /*00c4*/ 	.word	0xffffffff


	//   ....[19]....
        /*00c8*/ 	.word	0xffffffff


	//   ....[20]....
        /*00cc*/ 	.word	0xffffffff


	//   ....[21]....
        /*00d0*/ 	.word	0xffffffff


	//   ....[22]....
        /*00d4*/ 	.word	0xffffffff


	//   ....[23]....
        /*00d8*/ 	.word	0xffffffff


	//   ....[24]....
        /*00dc*/ 	.word	0xffffffff


	//   ....[25]....
        /*00e0*/ 	.word	0xffffffff


	//   ....[26]....
        /*00e4*/ 	.word	0xffffffff


	//   ....[27]....
        /*00e8*/ 	.word	0xffffffff


	//   ....[28]....
        /*00ec*/ 	.word	0xffffffff


	//   ....[29]....
        /*00f0*/ 	.word	0xffffffff


	//----- nvinfo : EIATTR_COOP_GROUP_INSTR_OFFSETS
	.align		4
.L_157:
        /*00f4*/ 	.byte	0x04, 0x28
        /*00f6*/ 	.short	(.L_159 - .L_158)


	//   ....[0]....
.L_158:
        /*00f8*/ 	.word	0x00000890


	//   ....[1]....
        /*00fc*/ 	.word	0x000008f0


	//   ....[2]....
        /*0100*/ 	.word	0x00000940


	//   ....[3]....
        /*0104*/ 	.word	0x000009b0


	//   ....[4]....
        /*0108*/ 	.word	0x00000a10


	//   ....[5]....
        /*010c*/ 	.word	0x00000ba0


	//   ....[6]....
        /*0110*/ 	.word	0x00000c40


	//   ....[7]....
        /*0114*/ 	.word	0x00000cc0


	//   ....[8]....
        /*0118*/ 	.word	0x00000d20


	//   ....[9]....
        /*011c*/ 	.word	0x00000d60


	//   ....[10]....
        /*0120*/ 	.word	0x000019d0


	//   ....[11]....
        /*0124*/ 	.word	0x00001a30


	//   ....[12]....
        /*0128*/ 	.word	0x00001a90


	//   ....[13]....
        /*012c*/ 	.word	0x00001af0


	//   ....[14]....
        /*0130*/ 	.word	0x00001b50


	//   ....[15]....
        /*0134*/ 	.word	0x000023f0


	//   ....[16]....
        /*0138*/ 	.word	0x00002450


	//   ....[17]....
        /*013c*/ 	.word	0x000024a0


	//   ....[18]....
        /*0140*/ 	.word	0x00002510


	//   ....[19]....
        /*0144*/ 	.word	0x00002570


	//   ....[20]....
        /*0148*/ 	.word	0x00002700


	//   ....[21]....
        /*014c*/ 	.word	0x00002790


	//   ....[22]....
        /*0150*/ 	.word	0x000027e0


	//   ....[23]....
        /*0154*/ 	.word	0x00002850


	//   ....[24]....
        /*0158*/ 	.word	0x000028c0


	//   ....[25]....
        /*015c*/ 	.word	0x000036a0


	//   ....[26]....
        /*0160*/ 	.word	0x00003700


	//   ....[27]....
        /*0164*/ 	.word	0x00003760


	//   ....[28]....
        /*0168*/ 	.word	0x000037c0


	//   ....[29]....
        /*016c*/ 	.word	0x00003820


	//----- nvinfo : EIATTR_VRC_CTA_INIT_COUNT
	.align		4
.L_159:
        /*0170*/ 	.byte	0x02, 0x4a
	.zero		1
	.zero		1


	//----- nvinfo : EIATTR_EXIT_INSTR_OFFSETS
	.align		4
        /*0174*/ 	.byte	0x04, 0x1c
        /*0176*/ 	.short	(.L_161 - .L_160)


	//   ....[0]....
.L_160:
        /*0178*/ 	.word	0x00000080


	//   ....[1]....
        /*017c*/ 	.word	0x000000c0


	//   ....[2]....
        /*0180*/ 	.word	0x00003940


	//   ....[3]....
        /*0184*/ 	.word	0x00003990


	//----- nvinfo : EIATTR_MAX_THREADS
	.align		4
.L_161:
        /*0188*/ 	.byte	0x04, 0x05
        /*018a*/ 	.short	(.L_163 - .L_162)
.L_162:
        /*018c*/ 	.word	0x00000100
        /*0190*/ 	.word	0x00000001
        /*0194*/ 	.word	0x00000001


	//----- nvinfo : EIATTR_CRS_STACK_SIZE
	.align		4
.L_163:
        /*0198*/ 	.byte	0x04, 0x1e
        /*019a*/ 	.short	(.L_165 - .L_164)
.L_164:
        /*019c*/ 	.word	0x00000000


	//----- nvinfo : EIATTR_CBANK_PARAM_SIZE
	.align		4
.L_165:
        /*01a0*/ 	.byte	0x03, 0x19
        /*01a2*/ 	.short	0x001d


	//----- nvinfo : EIATTR_PARAM_CBANK
	.align		4
        /*01a4*/ 	.byte	0x04, 0x0a
        /*01a6*/ 	.short	(.L_167 - .L_166)
	.align		4
.L_166:
        /*01a8*/ 	.word	index@(.nv.constant0._ZN3cub18CUB_300001_SM_10006detail6reduce28DeviceReduceSingleTileKernelINS2_10policy_hubIiyN4cuda3std3__44plusIiEEE10Policy1000EPiSC_iS9_iiNS7_10__identityEEEvT0_T1_T2_T3_T4_T6_)
        /*01ac*/ 	.short	0x0380
        /*01ae*/ 	.short	0x001d


	//----- nvinfo : EIATTR_SW_WAR
	.align		4
.L_167:
        /*01b0*/ 	.byte	0x04, 0x36
        /*01b2*/ 	.short	(.L_169 - .L_168)
.L_168:
        /*01b4*/ 	.word	0x00000008
.L_169:


//--------------------- .nv.info._ZN3cub18CUB_300001_SM_10006detail6reduce18DeviceReduceKernelINS2_10policy_hubIiyN4cuda3std3__44plusIiEEE10Policy1000EN6thrust24THRUST_300001_SM_1000_NS6detail15normal_iteratorINSD_10device_ptrIiEEEEyS9_iNS7_10__identityEEEvT0_PT3_T1_NS0_13GridEvenShareISN_EET2_T4_ --------------------------
	.section	.nv.info._ZN3cub18CUB_300001_SM_10006detail6reduce18DeviceReduceKernelINS2_10policy_hubIiyN4cuda3std3__44plusIiEEE10Policy1000EN6thrust24THRUST_300001_SM_1000_NS6detail15normal_iteratorINSD_10device_ptrIiEEEEyS9_iNS7_10__identityEEEvT0_PT3_T1_NS0_13GridEvenShareISN_EET2_T4_,"",@"SHT_CUDA_INFO"
	.sectionflags	@""
	.align	4


	//----- nvinfo : EIATTR_CUDA_API_VERSION
	.align		4
        /*0000*/ 	.byte	0x04, 0x37
        /*0002*/ 	.short	(.L_171 - .L_170)
.L_170:
        /*0004*/ 	.word	0x00000082


	//----- nvinfo : EIATTR_KPARAM_INFO
	.align		4
.L_171:
        /*0008*/ 	.byte	0x04, 0x17
        /*000a*/ 	.short	(.L_173 - .L_172)
.L_172:
        /*000c*/ 	.word	0x00000000
        /*0010*/ 	.short	0x0005
        /*0012*/ 	.short	0x0061
        /*0014*/ 	.byte	0x00, 0xf0, 0x05, 0x00


	//----- nvinfo : EIATTR_KPARAM_INFO
	.align		4
.L_173:
        /*0018*/ 	.byte	0x04, 0x17
        /*001a*/ 	.short	(.L_175 - .L_174)
.L_174:
        /*001c*/ 	.word	0x00000000
        /*0020*/ 	.short	0x0004
        /*0022*/ 	.short	0x0060
        /*0024*/ 	.byte	0x00, 0xf0, 0x05, 0x00


	//----- nvinfo : EIATTR_KPARAM_INFO
	.align		4
.L_175:
        /*0028*/ 	.byte	0x04, 0x17
        /*002a*/ 	.short	(.L_177 - .L_176)
.L_176:
        /*002c*/ 	.word	0x00000000
        /*0030*/ 	.short	0x0003
        /*0032*/ 	.short	0x0018
        /*0034*/ 	.byte	0x00, 0xf0, 0x21, 0x01


	//----- nvinfo : EIATTR_KPARAM_INFO
	.align		4
.L_177:
        /*0038*/ 	.byte	0x04, 0x17
        /*003a*/ 	.short	(.L_179 - .L_178)
.L_178:
        /*003c*/ 	.word	0x00000000
        /*0040*/ 	.short	0x0002
        /*0042*/ 	.short	0x0010
        /*0044*/ 	.byte	0x00, 0xf0, 0x21, 0x00


	//----- nvinfo : EIATTR_KPARAM_INFO
	.align		4
.L_179:
        /*0048*/ 	.byte	0x04, 0x17
        /*004a*/ 	.short	(.L_181 - .L_180)
.L_180:
        /*004c*/ 	.word	0x00000000
        /*0050*/ 	.short	0x0001
        /*0052*/ 	.short	0x0008
        /*0054*/ 	.byte	0x00, 0xf5, 0x21, 0x00


	//----- nvinfo : EIATTR_KPARAM_INFO
	.align		4
.L_181:
        /*0058*/ 	.byte	0x04, 0x17
        /*005a*/ 	.short	(.L_183 - .L_182)
.L_182:
        /*005c*/ 	.word	0x00000000
        /*0060*/ 	.short	0x0000
        /*0062*/ 	.short	0x0000
        /*0064*/ 	.byte	0x00, 0xf0, 0x21, 0x00


	//----- nvinfo : EIATTR_SPARSE_MMA_MASK
	.align		4
.L_183:
        /*0068*/ 	.byte	0x03, 0x50
        /*006a*/ 	.short	0x0000


	//----- nvinfo : EIATTR_MAXREG_COUNT
	.align		4
        /*006c*/ 	.byte	0x03, 0x1b
        /*006e*/ 	.short	0x00ff


	//----- nvinfo : EIATTR_NUM_BARRIERS
	.align		4
        /*0070*/ 	.byte	0x02, 0x4c
        /*0072*/ 	.byte	0x01
	.zero		1


	//----- nvinfo : EIATTR_MERCURY_ISA_VERSION
	.align		4
        /*0074*/ 	.byte	0x03, 0x5f
        /*0076*/ 	.short	0x0101


	//----- nvinfo : EIATTR_COOP_GROUP_MASK_REGIDS
	.align		4
        /*0078*/ 	.byte	0x04, 0x29
        /*007a*/ 	.short	(.L_185 - .L_184)


	//   ....[0]....
.L_184:
        /*007c*/ 	.word	0xffffffff


	//   ....[1]....
        /*0080*/ 	.word	0xffffffff


	//   ....[2]....
        /*0084*/ 	.word	0xffffffff


	//   ....[3]....
        /*0088*/ 	.word	0xffffffff


	//   ....[4]....
        /*008c*/ 	.word	0xffffffff


	//   ....[5]....
        /*0090*/ 	.word	0xffffffff


	//   ....[6]....
        /*0094*/ 	.word	0xffffffff


	//   ....[7]....
        /*0098*/ 	.word	0xffffffff


	//   ....[8]....
        /*009c*/ 	.word	0xffffffff


	//   ....[9]....
        /*00a0*/ 	.word	0xffffffff


	//   ....[10]....
        /*00a4*/ 	.word	0xffffffff


	//   ....[11]....
        /*00a8*/ 	.word	0xffffffff


	//   ....[12]....
        /*00ac*/ 	.word	0xffffffff


	//   ....[13]....
        /*00b0*/ 	.word	0xffffffff


	//   ....[14]....
        /*00b4*/ 	.word	0xffffffff


	//----- nvinfo : EIATTR_COOP_GROUP_INSTR_OFFSETS
	.align		4
.L_185:
        /*00b8*/ 	.byte	0x04, 0x28
        /*00ba*/ 	.short	(.L_187 - .L_186)


	//   ....[0]....
.L_186:
        /*00bc*/ 	.word	0x000008e0


	//   ....[1]....
        /*00c0*/ 	.word	0x00000940


	//   ....[2]....
        /*00c4*/ 	.word	0x000009a0


	//   ....[3]....
        /*00c8*/ 	.word	0x00000a00


	//   ....[4]....
        /*00cc*/ 	.word	0x00000a60


	//   ....[5]....
        /*00d0*/ 	.word	0x00000bf0


	//   ....[6]....
        /*00d4*/ 	.word	0x00000c90


	//   ....[7]....
        /*00d8*/ 	.word	0x00000d10


	//   ....[8]....
        /*00dc*/ 	.word	0x00000d70


	//   ....[9]....
        /*00e0*/ 	.word	0x00000db0


	//   ....[10]....
        /*00e4*/ 	.word	0x00001db0


	//   ....[11]....
        /*00e8*/ 	.word	0x00001e10


	//   ....[12]....
        /*00ec*/ 	.word	0x00001e70


	//   ....[13]....
        /*00f0*/ 	.word	0x00001ed0


	//   ....[14]....
        /*00f4*/ 	.word	0x00001f30


	//----- nvinfo : EIATTR_VRC_CTA_INIT_COUNT
	.align		4
.L_187:
        /*00f8*/ 	.byte	0x02, 0x4a
	.zero		1
	.zero		1


	//----- nvinfo : EIATTR_EXIT_INSTR_OFFSETS
	.align		4
        /*00fc*/ 	.byte	0x04, 0x1c
        /*00fe*/ 	.short	(.L_189 - .L_188)


	//   ....[0]....
.L_188:
        /*0100*/ 	.word	0x00002050


	//   ....[1]....
        /*0104*/ 	.word	0x000020b0


	//----- nvinfo : EIATTR_MAX_THREADS
	.align		4
.L_189:
        /*0108*/ 	.byte	0x04, 0x05
        /*010a*/ 	.short	(.L_191 - .L_190)
.L_190:
        /*010c*/ 	.word	0x00000100
        /*0110*/ 	.word	0x00000001
        /*0114*/ 	.word	0x00000001


	//----- nvinfo : EIATTR_CRS_STACK_SIZE
	.align		4
.L_191:
        /*0118*/ 	.byte	0x04, 0x1e
        /*011a*/ 	.short	(.L_193 - .L_192)
.L_192:
        /*011c*/ 	.word	0x00000000


	//----- nvinfo : EIATTR_CBANK_PARAM_SIZE
	.align		4
.L_193:
        /*0120*/ 	.byte	0x03, 0x19
        /*0122*/ 	.short	0x0062


	//----- nvinfo : EIATTR_PARAM_CBANK
	.align		4
        /*0124*/ 	.byte	0x04, 0x0a
        /*0126*/ 	.short	(.L_195 - .L_194)
	.align		4
.L_194:
        /*0128*/ 	.word	index@(.nv.constant0._ZN3cub18CUB_300001_SM_10006detail6reduce18DeviceReduceKernelINS2_10policy_hubIiyN4cuda3std3__44plusIiEEE10Policy1000EN6thrust24THRUST_300001_SM_1000_NS6detail15normal_iteratorINSD_10device_ptrIiEEEEyS9_iNS7_10__identityEEEvT0_PT3_T1_NS0_13GridEvenShareISN_EET2_T4_)
        /*012c*/ 	.short	0x0380
        /*012e*/ 	.short	0x0062


	//----- nvinfo : EIATTR_SW_WAR
	.align		4
.L_195:
        /*0130*/ 	.byte	0x04, 0x36
        /*0132*/ 	.short	(.L_197 - .L_196)
.L_196:
        /*0134*/ 	.word	0x00000008
.L_197:


//--------------------- .nv.info._ZN3cub18CUB_300001_SM_10006detail6reduce28DeviceReduceSingleTileKernelINS2_10policy_hubIiyN4cuda3std3__44plusIiEEE10Policy1000EN6thrust24THRUST_300001_SM_1000_NS6detail15normal_iteratorINSD_10device_ptrIiEEEEPiyS9_iiNS7_10__identityEEEvT0_T1_T2_T3_T4_T6_ --------------------------
	.section	.nv.info._ZN3cub18CUB_300001_SM_10006detail6reduce28DeviceReduceSingleTileKernelINS2_10policy_hubIiyN4cuda3std3__44plusIiEEE10Policy1000EN6thrust24THRUST_300001_SM_1000_NS6detail15normal_iteratorINSD_10device_ptrIiEEEEPiyS9_iiNS7_10__identityEEEvT0_T1_T2_T3_T4_T6_,"",@"SHT_CUDA_INFO"
	.sectionflags	@""
	.align	4


	//----- nvinfo : EIATTR_CUDA_API_VERSION
	.align		4
        /*0000*/ 	.byte	0x04, 0x37
        /*0002*/ 	.short	(.L_199 - .L_198)
.L_198:
        /*0004*/ 	.word	0x00000082


	//----- nvinfo : EIATTR_KPARAM_INFO
	.align		4
.L_199:
        /*0008*/ 	.byte	0x04, 0x17
        /*000a*/ 	.short	(.L_201 - .L_200)
.L_200:
        /*000c*/ 	.word	0x00000000
        /*0010*/ 	.short	0x0005
        /*0012*/ 	.short	0x0020
        /*0014*/ 	.byte	0x00, 0xf0, 0x05, 0x00


	//----- nvinfo : EIATTR_KPARAM_INFO
	.align		4
.L_201:
        /*0018*/ 	.byte	0x04, 0x17
        /*001a*/ 	.short	(.L_203 - .L_202)
.L_202:
        /*001c*/ 	.word	0x00000000
        /*0020*/ 	.short	0x0004
        /*0022*/ 	.short	0x001c
        /*0024*/ 	.byte	0x00, 0xf0, 0x11, 0x00


	//----- nvinfo : EIATTR_KPARAM_INFO
	.align		4
.L_203:
        /*0028*/ 	.byte	0x04, 0x17
        /*002a*/ 	.short	(.L_205 - .L_204)
.L_204:
        /*002c*/ 	.word	0x00000000
        /*0030*/ 	.short	0x0003
        /*0032*/ 	.short	0x0018
        /*0034*/ 	.byte	0x00, 0xf0, 0x05, 0x00


	//----- nvinfo : EIATTR_KPARAM_INFO
	.align		4
.L_205:
        /*0038*/ 	.byte	0x04, 0x17
        /*003a*/ 	.short	(.L_207 - .L_206)
.L_206:
        /*003c*/ 	.word	0x00000000
        /*0040*/ 	.short	0x0002
        /*0042*/ 	.short	0x0010
        /*0044*/ 	.byte	0x00, 0xf0, 0x21, 0x00


	//----- nvinfo : EIATTR_KPARAM_INFO
	.align		4
.L_207:
        /*0048*/ 	.byte	0x04, 0x17
        /*004a*/ 	.short	(.L_209 - .L_208)
.L_208:
        /*004c*/ 	.word	0x00000000
        /*0050*/ 	.short	0x0001
        /*0052*/ 	.short	0x0008
        /*0054*/ 	.byte	0x00, 0xf5, 0x21, 0x00


	//----- nvinfo : EIATTR_KPARAM_INFO
	.align		4
.L_209:
        /*0058*/ 	.byte	0x04, 0x17
        /*005a*/ 	.short	(.L_211 - .L_210)
.L_210:
        /*005c*/ 	.word	0x00000000
        /*0060*/ 	.short	0x0000
        /*0062*/ 	.short	0x0000
        /*0064*/ 	.byte	0x00, 0xf0, 0x21, 0x00


	//----- nvinfo : EIATTR_SPARSE_MMA_MASK
	.align		4
.L_211:
        /*0068*/ 	.byte	0x03, 0x50
        /*006a*/ 	.short	0x0000


	//----- nvinfo : EIATTR_MAXREG_COUNT
	.align		4
        /*006c*/ 	.byte	0x03, 0x1b
        /*006e*/ 	.short	0x00ff


	//----- nvinfo : EIATTR_NUM_BARRIERS
	.align		4
        /*0070*/ 	.byte	0x02, 0x4c
        /*0072*/ 	.byte	0x01
	.zero		1


	//----- nvinfo : EIATTR_MERCURY_ISA_VERSION
	.align		4
        /*0074*/ 	.byte	0x03, 0x5f
        /*0076*/ 	.short	0x0101


	//----- nvinfo : EIATTR_COOP_GROUP_MASK_REGIDS
	.align		4
        /*0078*/ 	.byte	0x04, 0x29
        /*007a*/ 	.short	(.L_213 - .L_212)


	//   ....[0]....
.L_212:
        /*007c*/ 	.word	0xffffffff


	//   ....[1]....
        /*0080*/ 	.word	0xffffffff


	//   ....[2]....
        /*0084*/ 	.word	0xffffffff


	//   ....[3]....
        /*0088*/ 	.word	0xffffffff


	//   ....[4]....
        /*008c*/ 	.word	0xffffffff


	//   ....[5]....
        /*0090*/ 	.word	0xffffffff


	//   ....[6]....
        /*0094*/ 	.word	0xffffffff


	//   ....[7]....
        /*0098*/ 	.word	0xffffffff


	//   ....[8]....
        /*009c*/ 	.word	0xffffffff


	//   ....[9]....
        /*00a0*/ 	.word	0xffffffff


	//   ....[10]....
        /*00a4*/ 	.word	0xffffffff


	//   ....[11]....
        /*00a8*/ 	.word	0xffffffff


	//   ....[12]....
        /*00ac*/ 	.word	0xffffffff


	//   ....[13]....
        /*00b0*/ 	.word	0xffffffff


	//   ....[14]....
        /*00b4*/ 	.word	0xffffffff


	//----- nvinfo : EIATTR_COOP_GROUP_INSTR_OFFSETS
	.align		4
.L_213:
        /*00b8*/ 	.byte	0x04, 0x28
        /*00ba*/ 	.short	(.L_215 - .L_214)


	//   ....[0]....
.L_214:
        /*00bc*/ 	.word	0x00000850


	//   ....[1]....
        /*00c0*/ 	.word	0x000008b0


	//   ....[2]....
        /*00c4*/ 	.word	0x00000910


	//   ....[3]....
        /*00c8*/ 	.word	0x00000970


	//   ....[4]....
        /*00cc*/ 	.word	0x000009d0


	//   ....[5]....
        /*00d0*/ 	.word	0x00000b60


	//   ....[6]....
        /*00d4*/ 	.word	0x00000c00


	//   ....[7]....
        /*00d8*/ 	.word	0x00000c80


	//   ....[8]....
        /*00dc*/ 	.word	0x00000ce0


	//   ....[9]....
        /*00e0*/ 	.word	0x00000d20


	//   ....[10]....
        /*00e4*/ 	.word	0x00001b90


	//   ....[11]....
        /*00e8*/ 	.word	0x00001bf0


	//   ....[12]....
        /*00ec*/ 	.word	0x00001c50


	//   ....[13]....
        /*00f0*/ 	.word	0x00001cb0


	//   ....[14]....
        /*00f4*/ 	.word	0x00001d10


	//----- nvinfo : EIATTR_VRC_CTA_INIT_COUNT
	.align		4
.L_215:
        /*00f8*/ 	.byte	0x02, 0x4a
	.zero		1
	.zero		1


	//----- nvinfo : EIATTR_EXIT_INSTR_OFFSETS
	.align		4
        /*00fc*/ 	.byte	0x04, 0x1c
        /*00fe*/ 	.short	(.L_217 - .L_216)


	//   ....[0]....
.L_216:
        /*0100*/ 	.word	0x000000a0


	//   ....[1]....
        /*0104*/ 	.word	0x000000e0


	//   ....[2]....
        /*0108*/ 	.word	0x00001e20


	//   ....[3]....
        /*010c*/ 	.word	0x00001e70


	//----- nvinfo : EIATTR_MAX_THREADS
	.align		4
.L_217:
        /*0110*/ 	.byte	0x04, 0x05
        /*0112*/ 	.short	(.L_219 - .L_218)
.L_218:
        /*0114*/ 	.word	0x00000100
        /*0118*/ 	.word	0x00000001
        /*011c*/ 	.word	0x00000001


	//----- nvinfo : EIATTR_CRS_STACK_SIZE
	.align		4
.L_219:
        /*0120*/ 	.byte	0x04, 0x1e
        /*0122*/ 	.short	(.L_221 - .L_220)
.L_220:
        /*0124*/ 	.word	0x00000000


	//----- nvinfo : EIATTR_CBANK_PARAM_SIZE
	.align		4
.L_221:
        /*0128*/ 	.byte	0x03, 0x19
        /*012a*/ 	.short	0x0021


	//----- nvinfo : EIATTR_PARAM_CBANK
	.align		4
        /*012c*/ 	.byte	0x04, 0x0a
        /*012e*/ 	.short	(.L_223 - .L_222)
	.align		4
.L_222:
        /*0130*/ 	.word	index@(.nv.constant0._ZN3cub18CUB_300001_SM_10006detail6reduce28DeviceReduceSingleTileKernelINS2_10policy_hubIiyN4cuda3std3__44plusIiEEE10Policy1000EN6thrust24THRUST_300001_SM_1000_NS6detail15normal_iteratorINSD_10device_ptrIiEEEEPiyS9_iiNS7_10__identityEEEvT0_T1_T2_T3_T4_T6_)
        /*0134*/ 	.short	0x0380
        /*0136*/ 	.short	0x0021


	//----- nvinfo : EIATTR_SW_WAR
	.align		4
.L_223:
        /*0138*/ 	.byte	0x04, 0x36
        /*013a*/ 	.short	(.L_225 - .L_224)
.L_224:
        /*013c*/ 	.word	0x00000008
.L_225:


//--------------------- .nv.info._ZN3cub18CUB_300001_SM_10006detail6reduce28DeviceReduceSingleTileKernelINS2_10policy_hubIijN4cuda3std3__44plusIiEEE10Policy1000EPiSC_iS9_iiNS7_10__identityEEEvT0_T1_T2_T3_T4_T6_ --------------------------
	.section	.nv.info._ZN3cub18CUB_300001_SM_10006detail6reduce28DeviceReduceSingleTileKernelINS2_10policy_hubIijN4cuda3std3__44plusIiEEE10Policy1000EPiSC_iS9_iiNS7_10__identityEEEvT0_T1_T2_T3_T4_T6_,"",@"SHT_CUDA_INFO"
	.sectionflags	@""
	.align	4


	//----- nvinfo : EIATTR_CUDA_API_VERSION
	.align		4
        /*0000*/ 	.byte	0x04, 0x37
        /*0002*/ 	.short	(.L_227 - .L_226)
.L_226:
        /*0004*/ 	.word	0x00000082


	//----- nvinfo : EIATTR_KPARAM_INFO
	.align		4
.L_227:
        /*0008*/ 	.byte	0x04, 0x17
        /*000a*/ 	.short	(.L_229 - .L_228)
.L_228:
        /*000c*/ 	.word	0x00000000
        /*0010*/ 	.short	0x0005
        /*0012*/ 	.short	0x001c
        /*0014*/ 	.byte	0x00, 0xf0, 0x05, 0x00


	//----- nvinfo : EIATTR_KPARAM_INFO
	.align		4
.L_229:
        /*0018*/ 	.byte	0x04, 0x17
        /*001a*/ 	.short	(.L_231 - .L_230)
.L_230:
        /*001c*/ 	.word	0x00000000
        /*0020*/ 	.short	0x0004
        /*0022*/ 	.short	0x0018
        /*0024*/ 	.byte	0x00, 0xf0, 0x11, 0x00


	//----- nvinfo : EIATTR_KPARAM_INFO
	.align		4
.L_231:
        /*0028*/ 	.byte	0x04, 0x17
        /*002a*/ 	.short	(.L_233 - .L_232)
.L_232:
        /*002c*/ 	.word	0x00000000
        /*0030*/ 	.short	0x0003
        /*0032*/ 	.short	0x0014
        /*0034*/ 	.byte	0x00, 0xf0, 0x05, 0x00


	//----- nvinfo : EIATTR_KPARAM_INFO
	.align		4
.L_233:
        /*0038*/ 	.byte	0x04, 0x17
        /*003a*/ 	.short	(.L_235 - .L_234)
.L_234:
        /*003c*/ 	.word	0x00000000
        /*0040*/ 	.short	0x0002
        /*0042*/ 	.short	0x0010
        /*0044*/ 	.byte	0x00, 0xf0, 0x11, 0x00


	//----- nvinfo : EIATTR_KPARAM_INFO
	.align		4
.L_235:
        /*0048*/ 	.byte	0x04, 0x17
        /*004a*/ 	.short	(.L_237 - .L_236)
.L_236:
        /*004c*/ 	.word	0x00000000
        /*0050*/ 	.short	0x0001
        /*0052*/ 	.short	0x0008
        /*0054*/ 	.byte	0x00, 0xf5, 0x21, 0x00


	//----- nvinfo : EIATTR_KPARAM_INFO
	.align		4
.L_237:
        /*0058*/ 	.byte	0x04, 0x17
        /*005a*/ 	.short	(.L_239 - .L_238)
.L_238:
        /*005c*/ 	.word	0x00000000
        /*0060*/ 	.short	0x0000
        /*0062*/ 	.short	0x0000
        /*0064*/ 	.byte	0x00, 0xf5, 0x21, 0x00


	//----- nvinfo : EIATTR_SPARSE_MMA_MASK
	.align		4
.L_239:
        /*0068*/ 	.byte	0x03, 0x50
        /*006a*/ 	.short	0x0000


	//----- nvinfo : EIATTR_MAXREG_COUNT
	.align		4
        /*006c*/ 	.byte	0x03, 0x1b
        /*006e*/ 	.short	0x00ff


	//----- nvinfo : EIATTR_NUM_BARRIERS
	.align		4
        /*0070*/ 	.byte	0x02, 0x4c
        /*0072*/ 	.byte	0x01
	.zero		1


	//----- nvinfo : EIATTR_MERCURY_ISA_VERSION
	.align		4
        /*0074*/ 	.byte	0x03, 0x5f
        /*0076*/ 	.short	0x0101


	//----- nvinfo : EIATTR_COOP_GROUP_MASK_REGIDS
	.align		4
        /*0078*/ 	.byte	0x04, 0x29
        /*007a*/ 	.short	(.L_241 - .L_240)


	//   ....[0]....
.L_240:
        /*007c*/ 	.word	0xffffffff


	//   ....[1]....
        /*0080*/ 	.word	0xffffffff


	//   ....[2]....
        /*0084*/ 	.word	0xffffffff


	//   ....[3]....
        /*0088*/ 	.word	0xffffffff


	//   ....[4]....
        /*008c*/ 	.word	0xffffffff


	//   ....[5]....
        /*0090*/ 	.word	0xffffffff


	//   ....[6]....
        /*0094*/ 	.word	0xffffffff


	//   ....[7]....
        /*0098*/ 	.word	0xffffffff


	//   ....[8]....
        /*009c*/ 	.word	0xffffffff


	//   ....[9]....
        /*00a0*/ 	.word	0xffffffff


	//   ....[10]....
        /*00a4*/ 	.word	0xffffffff


	//   ....[11]....
        /*00a8*/ 	.word	0xffffffff


	//   ....[12]....
        /*00ac*/ 	.word	0xffffffff


	//   ....[13]....
        /*00b0*/ 	.word	0xffffffff


	//   ....[14]....
        /*00b4*/ 	.word	0xffffffff


	//   ....[15]....
        /*00b8*/ 	.word	0xffffffff


	//   ....[16]....
        /*00bc*/ 	.word	0xffffffff


	//   ....[17]....
        /*00c0*/ 	.word	0xffffffff


	//   ....[18]....
        /*00c4*/ 	.word	0xffffffff


	//   ....[19]....
        /*00c8*/ 	.word	0xffffffff


	//   ....[20]....
        /*00cc*/ 	.word	0xffffffff


	//   ....[21]....
        /*00d0*/ 	.word	0xffffffff


	//   ....[22]....
        /*00d4*/ 	.word	0xffffffff


	//   ....[23]....
        /*00d8*/ 	.word	0xffffffff


	//   ....[24]....
        /*00dc*/ 	.word	0xffffffff


	//   ....[25]....
        /*00e0*/ 	.word	0xffffffff


	//   ....[26]....
        /*00e4*/ 	.word	0xffffffff


	//   ....[27]....
        /*00e8*/ 	.word	0xffffffff


	//   ....[28]....
        /*00ec*/ 	.word	0xffffffff


	//   ....[29]....
        /*00f0*/ 	.word	0xffffffff


	//----- nvinfo : EIATTR_COOP_GROUP_INSTR_OFFSETS
	.align		4
.L_241:
        /*00f4*/ 	.byte	0x04, 0x28
        /*00f6*/ 	.short	(.L_243 - .L_242)


	//   ....[0]....
.L_242:
        /*00f8*/ 	.word	0x00000890


	//   ....[1]....
        /*00fc*/ 	.word	0x000008f0


	//   ....[2]....
        /*0100*/ 	.word	0x00000940


	//   ....[3]....
        /*0104*/ 	.word	0x000009b0


	//   ....[4]....
        /*0108*/ 	.word	0x00000a10


	//   ....[5]....
        /*010c*/ 	.word	0x00000ba0


	//   ....[6]....
        /*0110*/ 	.word	0x00000c40


	//   ....[7]....
        /*0114*/ 	.word	0x00000cc0


	//   ....[8]....
        /*0118*/ 	.word	0x00000d20


	//   ....[9]....
        /*011c*/ 	.word	0x00000d60


	//   ....[10]....
        /*0120*/ 	.word	0x000019d0


	//   ....[11]....
        /*0124*/ 	.word	0x00001a30


	//   ....[12]....
        /*0128*/ 	.word	0x00001a90


	//   ....[13]....
        /*012c*/ 	.word	0x00001af0


	//   ....[14]....
        /*0130*/ 	.word	0x00001b50


	//   ....[15]....
        /*0134*/ 	.word	0x000023f0


	//   ....[16]....
        /*0138*/ 	.word	0x00002450


	//   ....[17]....
        /*013c*/ 	.word	0x000024a0


	//   ....[18]....
        /*0140*/ 	.word	0x00002510


	//   ....[19]....
        /*0144*/ 	.word	0x00002570


	//   ....[20]....
        /*0148*/ 	.word	0x00002700


	//   ....[21]....
        /*014c*/ 	.word	0x00002790


	//   ....[22]....
        /*0150*/ 	.word	0x000027e0


	//   ....[23]....
        /*0154*/ 	.word	0x00002850


	//   ....[24]....
        /*0158*/ 	.word	0x000028c0


	//   ....[25]....
        /*015c*/ 	.word	0x000036a0


	//   ....[26]....
        /*0160*/ 	.word	0x00003700


	//   ....[27]....
        /*0164*/ 	.word	0x00003760


	//   ....[28]....
        /*0168*/ 	.word	0x000037c0


	//   ....[29]....
        /*016c*/ 	.word	0x00003820


	//----- nvinfo : EIATTR_VRC_CTA_INIT_COUNT
	.align		4
.L_243:
        /*0170*/ 	.byte	0x02, 0x4a
	.zero		1
	.zero		1


	//----- nvinfo : EIATTR_EXIT_INSTR_OFFSETS
	.align		4
        /*0174*/ 	.byte	0x04, 0x1c
        /*0176*/ 	.short	(.L_245 - .L_244)


	//   ....[0]....
.L_244:
        /*0178*/ 	.word	0x00000080


	//   ....[1]....
        /*017c*/ 	.word	0x000000c0


	//   ....[2]....
        /*0180*/ 	.word	0x00003940


	//   ....[3]....
        /*0184*/ 	.word	0x00003990


	//----- nvinfo : EIATTR_MAX_THREADS
	.align		4
.L_245:
        /*0188*/ 	.byte	0x04, 0x05
        /*018a*/ 	.short	(.L_247 - .L_246)
.L_246:
        /*018c*/ 	.word	0x00000100
        /*0190*/ 	.word	0x00000001
        /*0194*/ 	.word	0x00000001


	//----- nvinfo : EIATTR_CRS_STACK_SIZE
	.align		4
.L_247:
        /*0198*/ 	.byte	0x04, 0x1e
        /*019a*/ 	.short	(.L_249 - .L_248)
.L_248:
        /*019c*/ 	.word	0x00000000


	//----- nvinfo : EIATTR_CBANK_PARAM_SIZE
	.align		4
.L_249:
        /*01a0*/ 	.byte	0x03, 0x19
        /*01a2*/ 	.short	0x001d


	//----- nvinfo : EIATTR_PARAM_CBANK
	.align		4
        /*01a4*/ 	.byte	0x04, 0x0a
        /*01a6*/ 	.short	(.L_251 - .L_250)
	.align		4
.L_250:
        /*01a8*/ 	.word	index@(.nv.constant0._ZN3cub18CUB_300001_SM_10006detail6reduce28DeviceReduceSingleTileKernelINS2_10policy_hubIijN4cuda3std3__44plusIiEEE10Policy1000EPiSC_iS9_iiNS7_10__identityEEEvT0_T1_T2_T3_T4_T6_)
        /*01ac*/ 	.short	0x0380
        /*01ae*/ 	.short	0x001d


	//----- nvinfo : EIATTR_SW_WAR
	.align		4
.L_251:
        /*01b0*/ 	.byte	0x04, 0x36
        /*01b2*/ 	.short	(.L_253 - .L_252)
.L_252:
        /*01b4*/ 	.word	0x00000008
.L_253:


//--------------------- .nv.info._ZN3cub18CUB_300001_SM_10006detail6reduce18DeviceReduceKernelINS2_10policy_hubIijN4cuda3std3__44plusIiEEE10Policy1000EN6thrust24THRUST_300001_SM_1000_NS6detail15normal_iteratorINSD_10device_ptrIiEEEEjS9_iNS7_10__identityEEEvT0_PT3_T1_NS0_13GridEvenShareISN_EET2_T4_ --------------------------
	.section	.nv.info._ZN3cub18CUB_300001_SM_10006detail6reduce18DeviceReduceKernelINS2_10policy_hubIijN4cuda3std3__44plusIiEEE10Policy1000EN6thrust24THRUST_300001_SM_1000_NS6detail15normal_iteratorINSD_10device_ptrIiEEEEjS9_iNS7_10__identityEEEvT0_PT3_T1_NS0_13GridEvenShareISN_EET2_T4_,"",@"SHT_CUDA_INFO"
	.sectionflags	@""
	.align	4


	//----- nvinfo : EIATTR_CUDA_API_VERSION
	.align		4
        /*0000*/ 	.byte	0x04, 0x37
        /*0002*/ 	.short	(.L_255 - .L_254)
.L_254:
        /*0004*/ 	.word	0x00000082


	//----- nvinfo : EIATTR_KPARAM_INFO
	.align		4
.L_255:
        /*0008*/ 	.byte	0x04, 0x17
        /*000a*/ 	.short	(.L_257 - .L_256)
.L_256:
        /*000c*/ 	.word	0x00000000
        /*0010*/ 	.short	0x0005
        /*0012*/ 	.short	0x003d
        /*0014*/ 	.byte	0x00, 0xf0, 0x05, 0x00


	//----- nvinfo : EIATTR_KPARAM_INFO
	.align		4
.L_257:
        /*0018*/ 	.byte	0x04, 0x17
        /*001a*/ 	.short	(.L_259 - .L_258)
.L_258:
        /*001c*/ 	.word	0x00000000
        /*0020*/ 	.short	0x0004
        /*0022*/ 	.short	0x003c
        /*0024*/ 	.byte	0x00, 0xf0, 0x05, 0x00


	//----- nvinfo : EIATTR_KPARAM_INFO
	.align		4
.L_259:
        /*0028*/ 	.byte	0x04, 0x17
        /*002a*/ 	.short	(.L_261 - .L_260)
.L_260:
        /*002c*/ 	.word	0x00000000
        /*0030*/ 	.short	0x0003
        /*0032*/ 	.short	0x0014
        /*0034*/ 	.byte	0x00, 0xf0, 0xa1, 0x00


	//----- nvinfo : EIATTR_KPARAM_INFO
	.align		4
.L_261:
        /*0038*/ 	.byte	0x04, 0x17
        /*003a*/ 	.short	(.L_263 - .L_262)
.L_262:
        /*003c*/ 	.word	0x00000000
        /*0040*/ 	.short	0x0002
        /*0042*/ 	.short	0x0010
        /*0044*/ 	.byte	0x00, 0xf0, 0x11, 0x00


	//----- nvinfo : EIATTR_KPARAM_INFO
	.align		4
.L_263:
        /*0048*/ 	.byte	0x04, 0x17
        /*004a*/ 	.short	(.L_265 - .L_264)
.L_264:
        /*004c*/ 	.word	0x00000000
        /*0050*/ 	.short	0x0001
        /*0052*/ 	.short	0x0008
        /*0054*/ 	.byte	0x00, 0xf5, 0x21, 0x00


	//----- nvinfo : EIATTR_KPARAM_INFO
	.align		4
.L_265:
        /*0058*/ 	.byte	0x04, 0x17
        /*005a*/ 	.short	(.L_267 - .L_266)
.L_266:
        /*005c*/ 	.word	0x00000000
        /*0060*/ 	.short	0x0000
        /*0062*/ 	.short	0x0000
        /*0064*/ 	.byte	0x00, 0xf0, 0x21, 0x00


	//----- nvinfo : EIATTR_SPARSE_MMA_MASK
	.align		4
.L_267:
        /*0068*/ 	.byte	0x03, 0x50
        /*006a*/ 	.short	0x0000


	//----- nvinfo : EIATTR_MAXREG_COUNT
	.align		4
        /*006c*/ 	.byte	0x03, 0x1b
        /*006e*/ 	.short	0x00ff


	//----- nvinfo : EIATTR_NUM_BARRIERS
	.align		4
        /*0070*/ 	.byte	0x02, 0x4c
        /*0072*/ 	.byte	0x01
	.zero		1


	//----- nvinfo : EIATTR_MERCURY_ISA_VERSION
	.align		4
        /*0074*/ 	.byte	0x03, 0x5f
        /*0076*/ 	.short	0x0101


	//----- nvinfo : EIATTR_COOP_GROUP_MASK_REGIDS
	.align		4
        /*0078*/ 	.byte	0x04, 0x29
        /*007a*/ 	.short	(.L_269 - .L_268)


	//   ....[0]....
.L_268:
        /*007c*/ 	.word	0xffffffff


	//   ....[1]....
        /*0080*/ 	.word	0xffffffff


	//   ....[2]....
        /*0084*/ 	.word	0xffffffff


	//   ....[3]....
        /*0088*/ 	.word	0xffffffff


	//   ....[4]....
        /*008c*/ 	.word	0xffffffff


	//   ....[5]....
        /*0090*/ 	.word	0xffffffff


	//   ....[6]....
        /*0094*/ 	.word	0xffffffff


	//   ....[7]....
        /*0098*/ 	.word	0xffffffff


	//   ....[8]....
        /*009c*/ 	.word	0xffffffff


	//   ....[9]....
        /*00a0*/ 	.word	0xffffffff


	//   ....[10]....
        /*00a4*/ 	.word	0xffffffff


	//   ....[11]....
        /*00a8*/ 	.word	0xffffffff


	//   ....[12]....
        /*00ac*/ 	.word	0xffffffff


	//   ....[13]....
        /*00b0*/ 	.word	0xffffffff


	//   ....[14]....
        /*00b4*/ 	.word	0xffffffff


	//----- nvinfo : EIATTR_COOP_GROUP_INSTR_OFFSETS
	.align		4
.L_269:
        /*00b8*/ 	.byte	0x04, 0x28
        /*00ba*/ 	.short	(.L_271 - .L_270)


	//   ....[0]....
.L_270:
        /*00bc*/ 	.word	0x00000b10


	//   ....[1]....
        /*00c0*/ 	.word	0x00000b70


	//   ....[2]....
        /*00c4*/ 	.word	0x00000bd0


	//   ....[3]....
        /*00c8*/ 	.word	0x00000c30


	//   ....[4]....
        /*00cc*/ 	.word	0x00000c90


	//   ....[5]....
        /*00d0*/ 	.word	0x00000e20


	//   ....[6]....
        /*00d4*/ 	.word	0x00000ec0


	//   ....[7]....
        /*00d8*/ 	.word	0x00000f20


	//   ....[8]....
        /*00dc*/ 	.word	0x00000f80


	//   ....[9]....
        /*00e0*/ 	.word	0x00000fe0


	//   ....[10]....
        /*00e4*/ 	.word	0x00002100


	//   ....[11]....
        /*00e8*/ 	.word	0x00002170


	//   ....[12]....
        /*00ec*/ 	.word	0x000021c0


	//   ....[13]....
        /*00f0*/ 	.word	0x00002210


	//   ....[14]....
        /*00f4*/ 	.word	0x00002280


	//----- nvinfo : EIATTR_VRC_CTA_INIT_COUNT
	.align		4
.L_271:
        /*00f8*/ 	.byte	0x02, 0x4a
	.zero		1
	.zero		1


	//----- nvinfo : EIATTR_EXIT_INSTR_OFFSETS
	.align		4
        /*00fc*/ 	.byte	0x04, 0x1c
        /*00fe*/ 	.short	(.L_273 - .L_272)


	//   ....[0]....
.L_272:
        /*0100*/ 	.word	0x000023b0


	//   ....[1]....
        /*0104*/ 	.word	0x000023f0


	//----- nvinfo : EIATTR_MAX_THREADS
	.align		4
.L_273:
        /*0108*/ 	.byte	0x04, 0x05
        /*010a*/ 	.short	(.L_275 - .L_274)
.L_274:
        /*010c*/ 	.word	0x00000100
        /*0110*/ 	.word	0x00000001
        /*0114*/ 	.word	0x00000001


	//----- nvinfo : EIATTR_CRS_STACK_SIZE
	.align		4
.L_275:
        /*0118*/ 	.byte	0x04, 0x1e
        /*011a*/ 	.short	(.L_277 - .L_276)
.L_276:
        /*011c*/ 	.word	0x00000000


	//----- nvinfo : EIATTR_CBANK_PARAM_SIZE
	.align		4
.L_277:
        /*0120*/ 	.byte	0x03, 0x19
        /*0122*/ 	.short	0x003e


	//----- nvinfo : EIATTR_PARAM_CBANK
	.align		4
        /*0124*/ 	.byte	0x04, 0x0a
        /*0126*/ 	.short	(.L_279 - .L_278)
	.align		4
.L_278:
        /*0128*/ 	.word	index@(.nv.constant0._ZN3cub18CUB_300001_SM_10006detail6reduce18DeviceReduceKernelINS2_10policy_hubIijN4cuda3std3__44plusIiEEE10Policy1000EN6thrust24THRUST_300001_SM_1000_NS6detail15normal_iteratorINSD_10device_ptrIiEEEEjS9_iNS7_10__identityEEEvT0_PT3_T1_NS0_13GridEvenShareISN_EET2_T4_)
        /*012c*/ 	.short	0x0380
        /*012e*/ 	.short	0x003e


	//----- nvinfo : EIATTR_SW_WAR
	.align		4
.L_279:
        /*0130*/ 	.byte	0x04, 0x36
        /*0132*/ 	.short	(.L_281 - .L_280)
.L_280:
        /*0134*/ 	.word	0x00000008
.L_281:


//--------------------- .nv.info._ZN3cub18CUB_300001_SM_10006detail6reduce28DeviceReduceSingleTileKernelINS2_10policy_hubIijN4cuda3std3__44plusIiEEE10Policy1000EN6thrust24THRUST_300001_SM_1000_NS6detail15normal_iteratorINSD_10device_ptrIiEEEEPijS9_iiNS7_10__identityEEEvT0_T1_T2_T3_T4_T6_ --------------------------
	.section	.nv.info._ZN3cub18CUB_300001_SM_10006detail6reduce28DeviceReduceSingleTileKernelINS2_10policy_hubIijN4cuda3std3__44plusIiEEE10Policy1000EN6thrust24THRUST_300001_SM_1000_NS6detail15normal_iteratorINSD_10device_ptrIiEEEEPijS9_iiNS7_10__identityEEEvT0_T1_T2_T3_T4_T6_,"",@"SHT_CUDA_INFO"
	.sectionflags	@""
	.align	4


	//----- nvinfo : EIATTR_CUDA_API_VERSION
	.align		4
        /*0000*/ 	.byte	0x04, 0x37
        /*0002*/ 	.short	(.L_283 - .L_282)
.L_282:
        /*0004*/ 	.word	0x00000082


	//----- nvinfo : EIATTR_KPARAM_INFO
	.align		4
.L_283:
        /*0008*/ 	.byte	0x04, 0x17
        /*000a*/ 	.short	(.L_285 - .L_284)
.L_284:
        /*000c*/ 	.word	0x00000000
        /*0010*/ 	.short	0x0005
        /*0012*/ 	.short	0x001c
        /*0014*/ 	.byte	0x00, 0xf0, 0x05, 0x00


	//----- nvinfo : EIATTR_KPARAM_INFO
	.align		4
.L_285:
        /*0018*/ 	.byte	0x04, 0x17
        /*001a*/ 	.short	(.L_287 - .L_286)
.L_286:
        /*001c*/ 	.word	0x00000000
        /*0020*/ 	.short	0x0004
        /*0022*/ 	.short	0x0018
        /*0024*/ 	.byte	0x00, 0xf0, 0x11, 0x00


	//----- nvinfo : EIATTR_KPARAM_INFO
	.align		4
.L_287:
        /*0028*/ 	.byte	0x04, 0x17
        /*002a*/ 	.short	(.L_289 - .L_288)
.L_288:
        /*002c*/ 	.word	0x00000000
        /*0030*/ 	.short	0x0003
        /*0032*/ 	.short	0x0014
        /*0034*/ 	.byte	0x00, 0xf0, 0x05, 0x00


	//----- nvinfo : EIATTR_KPARAM_INFO
	.align		4
.L_289:
        /*0038*/ 	.byte	0x04, 0x17
        /*003a*/ 	.short	(.L_291 - .L_290)
.L_290:
        /*003c*/ 	.word	0x00000000
        /*0040*/ 	.short	0x0002
        /*0042*/ 	.short	0x0010
        /*0044*/ 	.byte	0x00, 0xf0, 0x11, 0x00


	//----- nvinfo : EIATTR_KPARAM_INFO
	.align		4
.L_291:
        /*0048*/ 	.byte	0x04, 0x17
        /*004a*/ 	.short	(.L_293 - .L_292)
.L_292:
        /*004c*/ 	.word	0x00000000
        /*0050*/ 	.short	0x0001
        /*0052*/ 	.short	0x0008
        /*0054*/ 	.byte	0x00, 0xf5, 0x21, 0x00


	//----- nvinfo : EIATTR_KPARAM_INFO
	.align		4
.L_293:
        /*0058*/ 	.byte	0x04, 0x17
        /*005a*/ 	.short	(.L_295 - .L_294)
.L_294:
        /*005c*/ 	.word	0x00000000
        /*0060*/ 	.short	0x0000
        /*0062*/ 	.short	0x0000
        /*0064*/ 	.byte	0x00, 0xf0, 0x21, 0x00


	//----- nvinfo : EIATTR_SPARSE_MMA_MASK
	.align		4
.L_295:
        /*0068*/ 	.byte	0x03, 0x50
        /*006a*/ 	.short	0x0000


	//----- nvinfo : EIATTR_MAXREG_COUNT
	.align		4
        /*006c*/ 	.byte	0x03, 0x1b
        /*006e*/ 	.short	0x00ff


	//----- nvinfo : EIATTR_NUM_BARRIERS
	.align		4
        /*0070*/ 	.byte	0x02, 0x4c
        /*0072*/ 	.byte	0x01
	.zero		1


	//----- nvinfo : EIATTR_MERCURY_ISA_VERSION
	.align		4
        /*0074*/ 	.byte	0x03, 0x5f
        /*0076*/ 	.short	0x0101


	//----- nvinfo : EIATTR_COOP_GROUP_MASK_REGIDS
	.align		4
        /*0078*/ 	.byte	0x04, 0x29
        /*007a*/ 	.short	(.L_297 - .L_296)


	//   ....[0]....
.L_296:
        /*007c*/ 	.word	0xffffffff


	//   ....[1]....
        /*0080*/ 	.word	0xffffffff


	//   ....[2]....
        /*0084*/ 	.word	0xffffffff


	//   ....[3]....
        /*0088*/ 	.word	0xffffffff


	//   ....[4]....
        /*008c*/ 	.word	0xffffffff


	//   ....[5]....
        /*0090*/ 	.word	0xffffffff


	//   ....[6]....
        /*0094*/ 	.word	0xffffffff


	//   ....[7]....
        /*0098*/ 	.word	0xffffffff


	//   ....[8]....
        /*009c*/ 	.word	0xffffffff


	//   ....[9]....
        /*00a0*/ 	.word	0xffffffff


	//   ....[10]....
        /*00a4*/ 	.word	0xffffffff


	//   ....[11]....
        /*00a8*/ 	.word	0xffffffff


	//   ....[12]....
        /*00ac*/ 	.word	0xffffffff


	//   ....[13]....
        /*00b0*/ 	.word	0xffffffff


	//   ....[14]....
        /*00b4*/ 	.word	0xffffffff


	//----- nvinfo : EIATTR_COOP_GROUP_INSTR_OFFSETS
	.align		4
.L_297:
        /*00b8*/ 	.byte	0x04, 0x28
        /*00ba*/ 	.short	(.L_299 - .L_298)


	//   ....[0]....
.L_298:
        /*00bc*/ 	.word	0x00000830


	//   ....[1]....
        /*00c0*/ 	.word	0x00000890


	//   ....[2]....
        /*00c4*/ 	.word	0x000008f0


	//   ....[3]....
        /*00c8*/ 	.word	0x00000950


	//   ....[4]....
        /*00cc*/ 	.word	0x000009b0


	//   ....[5]....
        /*00d0*/ 	.word	0x00000b40


	//   ....[6]....
        /*00d4*/ 	.word	0x00000be0


	//   ....[7]....
        /*00d8*/ 	.word	0x00000c60


	//   ....[8]....
        /*00dc*/ 	.word	0x00000cc0


	//   ....[9]....
        /*00e0*/ 	.word	0x00000d00


	//   ....[10]....
        /*00e4*/ 	.word	0x00001cc0


	//   ....[11]....
        /*00e8*/ 	.word	0x00001d20


	//   ....[12]....
        /*00ec*/ 	.word	0x00001d80


	//   ....[13]....
        /*00f0*/ 	.word	0x00001de0


	//   ....[14]....
        /*00f4*/ 	.word	0x00001e40


	//----- nvinfo : EIATTR_VRC_CTA_INIT_COUNT
	.align		4
.L_299:
        /*00f8*/ 	.byte	0x02, 0x4a
	.zero		1
	.zero		1


	//----- nvinfo : EIATTR_EXIT_INSTR_OFFSETS
	.align		4
        /*00fc*/ 	.byte	0x04, 0x1c
        /*00fe*/ 	.short	(.L_301 - .L_300)


	//   ....[0]....
.L_300:
        /*0100*/ 	.word	0x00000080


	//   ....[1]....
        /*0104*/ 	.word	0x000000c0


	//   ....[2]....
        /*0108*/ 	.word	0x00001f60


	//   ....[3]....
        /*010c*/ 	.word	0x00001fb0


	//----- nvinfo : EIATTR_MAX_THREADS
	.align		4
.L_301:
        /*0110*/ 	.byte	0x04, 0x05
        /*0112*/ 	.short	(.L_303 - .L_302)
.L_302:
        /*0114*/ 	.word	0x00000100
        /*0118*/ 	.word	0x00000001
        /*011c*/ 	.word	0x00000001


	//----- nvinfo : EIATTR_CRS_STACK_SIZE
	.align		4
.L_303:
        /*0120*/ 	.byte	0x04, 0x1e
        /*0122*/ 	.short	(.L_305 - .L_304)
.L_304:
        /*0124*/ 	.word	0x00000000


	//----- nvinfo : EIATTR_CBANK_PARAM_SIZE
	.align		4
.L_305:
        /*0128*/ 	.byte	0x03, 0x19
        /*012a*/ 	.short	0x001d


	//----- nvinfo : EIATTR_PARAM_CBANK
	.align		4
        /*012c*/ 	.byte	0x04, 0x0a
        /*012e*/ 	.short	(.L_307 - .L_306)
	.align		4
.L_306:
        /*0130*/ 	.word	index@(.nv.constant0._ZN3cub18CUB_300001_SM_10006detail6reduce28DeviceReduceSingleTileKernelINS2_10policy_hubIijN4cuda3std3__44plusIiEEE10Policy1000EN6thrust24THRUST_300001_SM_1000_NS6detail15normal_iteratorINSD_10device_ptrIiEEEEPijS9_iiNS7_10__identityEEEvT0_T1_T2_T3_T4_T6_)
        /*0134*/ 	.short	0x0380
        /*0136*/ 	.short	0x001d


	//----- nvinfo : EIATTR_SW_WAR
	.align		4
.L_307:
        /*0138*/ 	.byte	0x04, 0x36
        /*013a*/ 	.short	(.L_309 - .L_308)
.L_308:
        /*013c*/ 	.word	0x00000008
.L_309:


//--------------------- .nv.info._ZN3cub18CUB_300001_SM_10006detail9transform16transform_kernelINS2_10policy_hubILb1EN4cuda3std3__45tupleIJN6thrust24THRUST_300001_SM_1000_NS6detail15normal_iteratorINSA_10device_ptrIiEEEEEEEE10policy1000El17ThresholdToBinarySF_JPiEEEvT0_iT1_T2_DpNS2_10kernel_argIT3_EE --------------------------
	.section	.nv.info._ZN3cub18CUB_300001_SM_10006detail9transform16transform_kernelINS2_10policy_hubILb1EN4cuda3std3__45tupleIJN6thrust24THRUST_300001_SM_1000_NS6detail15normal_iteratorINSA_10device_ptrIiEEEEEEEE10policy1000El17ThresholdToBinarySF_JPiEEEvT0_iT1_T2_DpNS2_10kernel_argIT3_EE,"",@"SHT_CUDA_INFO"
	.sectionflags	@""
	.align	4


	//----- nvinfo : EIATTR_CUDA_API_VERSION
	.align		4
        /*0000*/ 	.byte	0x04, 0x37
        /*0002*/ 	.short	(.L_311 - .L_310)
.L_310:
        /*0004*/ 	.word	0x00000082


	//----- nvinfo : EIATTR_KPARAM_INFO
	.align		4
.L_311:
        /*0008*/ 	.byte	0x04, 0x17
        /*000a*/ 	.short	(.L_313 - .L_312)
.L_312:
        /*000c*/ 	.word	0x00000000
        /*0010*/ 	.short	0x0004
        /*0012*/ 	.short	0x0018
        /*0014*/ 	.byte	0x00, 0xf0, 0x41, 0x00


	//----- nvinfo : EIATTR_KPARAM_INFO
	.align		4
.L_313:
        /*0018*/ 	.byte	0x04, 0x17
        /*001a*/ 	.short	(.L_315 - .L_314)
.L_314:
        /*001c*/ 	.word	0x00000000
        /*0020*/ 	.short	0x0003
        /*0022*/ 	.short	0x0010
        /*0024*/ 	.byte	0x00, 0xf0, 0x21, 0x00


	//----- nvinfo : EIATTR_KPARAM_INFO
	.align		4
.L_315:
        /*0028*/ 	.byte	0x04, 0x17
        /*002a*/ 	.short	(.L_317 - .L_316)
.L_316:
        /*002c*/ 	.word	0x00000000
        /*0030*/ 	.short	0x0002
        /*0032*/ 	.short	0x000c
        /*0034*/ 	.byte	0x00, 0xf0, 0x05, 0x00


	//----- nvinfo : EIATTR_KPARAM_INFO
	.align		4
.L_317:
        /*0038*/ 	.byte	0x04, 0x17
        /*003a*/ 	.short	(.L_319 - .L_318)
.L_318:
        /*003c*/ 	.word	0x00000000
        /*0040*/ 	.short	0x0001
        /*0042*/ 	.short	0x0008
        /*0044*/ 	.byte	0x00, 0xf0, 0x11, 0x00


	//----- nvinfo : EIATTR_KPARAM_INFO
	.align		4
.L_319:
        /*0048*/ 	.byte	0x04, 0x17
        /*004a*/ 	.short	(.L_321 - .L_320)
.L_320:
        /*004c*/ 	.word	0x00000000
        /*0050*/ 	.short	0x0000
        /*0052*/ 	.short	0x0000
        /*0054*/ 	.byte	0x00, 0xf0, 0x21, 0x00


	//----- nvinfo : EIATTR_SPARSE_MMA_MASK
	.align		4
.L_321:
        /*0058*/ 	.byte	0x03, 0x50
        /*005a*/ 	.short	0x0000


	//----- nvinfo : EIATTR_MAXREG_COUNT
	.align		4
        /*005c*/ 	.byte	0x03, 0x1b
        /*005e*/ 	.short	0x00ff


	//----- nvinfo : EIATTR_MERCURY_ISA_VERSION
	.align		4
        /*0060*/ 	.byte	0x03, 0x5f
        /*0062*/ 	.short	0x0101


	//----- nvinfo : EIATTR_VRC_CTA_INIT_COUNT
	.align		4
        /*0064*/ 	.byte	0x02, 0x4a
	.zero		1
	.zero		1


	//----- nvinfo : EIATTR_EXIT_INSTR_OFFSETS
	.align		4
        /*0068*/ 	.byte	0x04, 0x1c
        /*006a*/ 	.short	(.L_323 - .L_322)


	//   ....[0]....
.L_322:
        /*006c*/ 	.word	0x000002a0


	//   ....[1]....
        /*0070*/ 	.word	0x00000b30


	//   ....[2]....
        /*0074*/ 	.word	0x00000da0


	//   ....[3]....
        /*0078*/ 	.word	0x00000f00


	//   ....[4]....
        /*007c*/ 	.word	0x00000f30


	//   ....[5]....
        /*0080*/ 	.word	0x00000fa0


	//   ....[6]....
        /*0084*/ 	.word	0x00000fc0


	//   ....[7]....
        /*0088*/ 	.word	0x00001580


	//   ....[8]....
        /*008c*/ 	.word	0x00001810


	//   ....[9]....
        /*0090*/ 	.word	0x000019a0


	//   ....[10]....
        /*0094*/ 	.word	0x00001a50


	//----- nvinfo : EIATTR_MAX_THREADS
	.align		4
.L_323:
        /*0098*/ 	.byte	0x04, 0x05
        /*009a*/ 	.short	(.L_325 - .L_324)
.L_324:
        /*009c*/ 	.word	0x00000080
        /*00a0*/ 	.word	0x00000001
        /*00a4*/ 	.word	0x00000001


	//----- nvinfo : EIATTR_CRS_STACK_SIZE
	.align		4
.L_325:
        /*00a8*/ 	.byte	0x04, 0x1e
        /*00aa*/ 	.short	(.L_327 - .L_326)
.L_326:
        /*00ac*/ 	.word	0x00000000


	//----- nvinfo : EIATTR_CBANK_PARAM_SIZE
	.align		4
.L_327:
        /*00b0*/ 	.byte	0x03, 0x19
        /*00b2*/ 	.short	0x0028


	//----- nvinfo : EIATTR_PARAM_CBANK
	.align		4
        /*00b4*/ 	.byte	0x04, 0x0a
        /*00b6*/ 	.short	(.L_329 - .L_328)
	.align		4
.L_328:
        /*00b8*/ 	.word	index@(.nv.constant0._ZN3cub18CUB_300001_SM_10006detail9transform16transform_kernelINS2_10policy_hubILb1EN4cuda3std3__45tupleIJN6thrust24THRUST_300001_SM_1000_NS6detail15normal_iteratorINSA_10device_ptrIiEEEEEEEE10policy1000El17ThresholdToBinarySF_JPiEEEvT0_iT1_T2_DpNS2_10kernel_argIT3_EE)
        /*00bc*/ 	.short	0x0380
        /*00be*/ 	.short	0x0028


	//----- nvinfo : EIATTR_SW_WAR
	.align		4
.L_329:
        /*00c0*/ 	.byte	0x04, 0x36
        /*00c2*/ 	.short	(.L_331 - .L_330)
.L_330:
        /*00c4*/ 	.word	0x00000008
.L_331:


//--------------------- .nv.info._ZN3cub18CUB_300001_SM_10006detail9transform16transform_kernelINS2_10policy_hubILb1EN4cuda3std3__45tupleIJN6thrust24THRUST_300001_SM_1000_NS6detail15normal_iteratorINSA_10device_ptrIiEEEEEEEE10policy1000Ei17ThresholdToBinarySF_JPiEEEvT0_iT1_T2_DpNS2_10kernel_argIT3_EE --------------------------
	.section	.nv.info._ZN3cub18CUB_300001_SM_10006detail9transform16transform_kernelINS2_10policy_hubILb1EN4cuda3std3__45tupleIJN6thrust24THRUST_300001_SM_1000_NS6detail15normal_iteratorINSA_10device_ptrIiEEEEEEEE10policy1000Ei17ThresholdToBinarySF_JPiEEEvT0_iT1_T2_DpNS2_10kernel_argIT3_EE,"",@"SHT_CUDA_INFO"
	.sectionflags	@""
	.align	4


	//----- nvinfo : EIATTR_CUDA_API_VERSION
	.align		4
        /*0000*/ 	.byte	0x04, 0x37
        /*0002*/ 	.short	(.L_333 - .L_332)
.L_332:
        /*0004*/ 	.word	0x00000082


	//----- nvinfo : EIATTR_KPARAM_INFO
	.align		4
.L_333:
        /*0008*/ 	.byte	0x04, 0x17
        /*000a*/ 	.short	(.L_335 - .L_334)
.L_334:
        /*000c*/ 	.word	0x00000000
        /*0010*/ 	.short	0x0004
        /*0012*/ 	.short	0x0018
        /*0014*/ 	.byte	0x00, 0xf0, 0x41, 0x00


	//----- nvinfo : EIATTR_KPARAM_INFO
	.align		4
.L_335:
        /*0018*/ 	.byte	0x04, 0x17
        /*001a*/ 	.short	(.L_337 - .L_336)
.L_336:
        /*001c*/ 	.word	0x00000000
        /*0020*/ 	.short	0x0003
        /*0022*/ 	.short	0x0010
        /*0024*/ 	.byte	0x00, 0xf0, 0x21, 0x00


	//----- nvinfo : EIATTR_KPARAM_INFO
	.align		4
.L_337:
        /*0028*/ 	.byte	0x04, 0x17
        /*002a*/ 	.short	(.L_339 - .L_338)
.L_338:
        /*002c*/ 	.word	0x00000000
        /*0030*/ 	.short	0x0002
        /*0032*/ 	.short	0x0008
        /*0034*/ 	.byte	0x00, 0xf0, 0x05, 0x00


	//----- nvinfo : EIATTR_KPARAM_INFO
	.align		4
.L_339:
        /*0038*/ 	.byte	0x04, 0x17
        /*003a*/ 	.short	(.L_341 - .L_340)
.L_340:
        /*003c*/ 	.word	0x00000000
        /*0040*/ 	.short	0x0001
        /*0042*/ 	.short	0x0004
        /*0044*/ 	.byte	0x00, 0xf0, 0x11, 0x00


	//----- nvinfo : EIATTR_KPARAM_INFO
	.align		4
.L_341:
        /*0048*/ 	.byte	0x04, 0x17
        /*004a*/ 	.short	(.L_343 - .L_342)
.L_342:
        /*004c*/ 	.word	0x00000000
        /*0050*/ 	.short	0x0000
        /*0052*/ 	.short	0x0000
        /*0054*/ 	.byte	0x00, 0xf0, 0x11, 0x00


	//----- nvinfo : EIATTR_SPARSE_MMA_MASK
	.align		4
.L_343:
        /*0058*/ 	.byte	0x03, 0x50
        /*005a*/ 	.short	0x0000


	//----- nvinfo : EIATTR_MAXREG_COUNT
	.align		4
        /*005c*/ 	.byte	0x03, 0x1b
        /*005e*/ 	.short	0x00ff


	//----- nvinfo : EIATTR_MERCURY_ISA_VERSION
	.align		4
        /*0060*/ 	.byte	0x03, 0x5f
        /*0062*/ 	.short	0x0101


	//----- nvinfo : EIATTR_VRC_CTA_INIT_COUNT
	.align		4
        /*0064*/ 	.byte	0x02, 0x4a
	.zero		1
	.zero		1


	//----- nvinfo : EIATTR_EXIT_INSTR_OFFSETS
	.align		4
        /*0068*/ 	.byte	0x04, 0x1c
        /*006a*/ 	.short	(.L_345 - .L_344)


	//   ....[0]....
.L_344:
        /*006c*/ 	.word	0x000001f0


	//   ....[1]....
        /*0070*/ 	.word	0x000007b0


	//   ....[2]....
        /*0074*/ 	.word	0x00000a50


	//   ....[3]....
        /*0078*/ 	.word	0x00000be0


	//   ....[4]....
        /*007c*/ 	.word	0x00000cb0


	//   ....[5]....
        /*0080*/ 	.word	0x00000cd0


	//   ....[6]....
        /*0084*/ 	.word	0x000010f0


	//   ....[7]....
        /*0088*/ 	.word	0x00001360


	//   ....[8]....
        /*008c*/ 	.word	0x000014c0


	//   ....[9]....
        /*0090*/ 	.word	0x000014f0


	//   ....[10]....
        /*0094*/ 	.word	0x00001560


	//----- nvinfo : EIATTR_MAX_THREADS
	.align		4
.L_345:
        /*0098*/ 	.byte	0x04, 0x05
        /*009a*/ 	.short	(.L_347 - .L_346)
.L_346:
        /*009c*/ 	.word	0x00000080
        /*00a0*/ 	.word	0x00000001
        /*00a4*/ 	.word	0x00000001


	//----- nvinfo : EIATTR_CRS_STACK_SIZE
	.align		4
.L_347:
        /*00a8*/ 	.byte	0x04, 0x1e
        /*00aa*/ 	.short	(.L_349 - .L_348)
.L_348:
        /*00ac*/ 	.word	0x00000000


	//----- nvinfo : EIATTR_CBANK_PARAM_SIZE
	.align		4
.L_349:
        /*00b0*/ 	.byte	0x03, 0x19
        /*00b2*/ 	.short	0x0028


	//----- nvinfo : EIATTR_PARAM_CBANK
	.align		4
        /*00b4*/ 	.byte	0x04, 0x0a
        /*00b6*/ 	.short	(.L_351 - .L_350)
	.align		4
.L_350:
        /*00b8*/ 	.word	index@(.nv.constant0._ZN3cub18CUB_300001_SM_10006detail9transform16transform_kernelINS2_10policy_hubILb1EN4cuda3std3__45tupleIJN6thrust24THRUST_300001_SM_1000_NS6detail15normal_iteratorINSA_10device_ptrIiEEEEEEEE10policy1000Ei17ThresholdToBinarySF_JPiEEEvT0_iT1_T2_DpNS2_10kernel_argIT3_EE)
        /*00bc*/ 	.short	0x0380
        /*00be*/ 	.short	0x0028


	//----- nvinfo : EIATTR_SW_WAR
	.align		4
.L_351:
        /*00c0*/ 	.byte	0x04, 0x36
        /*00c2*/ 	.short	(.L_353 - .L_352)
.L_352:
        /*00c4*/ 	.word	0x00000008
.L_353:


//--------------------- .nv.info._ZN3cub18CUB_300001_SM_10006detail8for_each13static_kernelINS2_12policy_hub_t12policy_500_tEmN6thrust24THRUST_300001_SM_1000_NS8cuda_cub20__uninitialized_fill7functorINS7_10device_ptrIiEEiEEEEvT0_T1_ --------------------------
	.section	.nv.info._ZN3cub18CUB_300001_SM_10006detail8for_each13static_kernelINS2_12policy_hub_t12policy_500_tEmN6thrust24THRUST_300001_SM_1000_NS8cuda_cub20__uninitialized_fill7functorINS7_10device_ptrIiEEiEEEEvT0_T1_,"",@"SHT_CUDA_INFO"
	.sectionflags	@""
	.align	4


	//----- nvinfo : EIATTR_CUDA_API_VERSION
	.align		4
        /*0000*/ 	.byte	0x04, 0x37
        /*0002*/ 	.short	(.L_355 - .L_354)
.L_354:
        /*0004*/ 	.word	0x00000082


	//----- nvinfo : EIATTR_KPARAM_INFO
	.align		4
.L_355:
        /*0008*/ 	.byte	0x04, 0x17
        /*000a*/ 	.short	(.L_357 - .L_356)
.L_356:
        /*000c*/ 	.word	0x00000000
        /*0010*/ 	.short	0x0001
        /*0012*/ 	.short	0x0008
        /*0014*/ 	.byte	0x00, 0xf0, 0x41, 0x00


	//----- nvinfo : EIATTR_KPARAM_INFO
	.align		4
.L_357:
        /*0018*/ 	.byte	0x04, 0x17
        /*001a*/ 	.short	(.L_359 - .L_358)
.L_358:
        /*001c*/ 	.word	0x00000000
        /*0020*/ 	.short	0x0000
        /*0022*/ 	.short	0x0000
        /*0024*/ 	.byte	0x00, 0xf0, 0x21, 0x00


	//----- nvinfo : EIATTR_SPARSE_MMA_MASK
	.align		4
.L_359:
        /*0028*/ 	.byte	0x03, 0x50
        /*002a*/ 	.short	0x0000


	//----- nvinfo : EIATTR_MAXREG_COUNT
	.align		4
        /*002c*/ 	.byte	0x03, 0x1b
        /*002e*/ 	.short	0x00ff


	//----- nvinfo : EIATTR_MERCURY_ISA_VERSION
	.align		4
        /*0030*/ 	.byte	0x03, 0x5f
        /*0032*/ 	.short	0x0101


	//----- nvinfo : EIATTR_VRC_CTA_INIT_COUNT
	.align		4
        /*0034*/ 	.byte	0x02, 0x4a
	.zero		1
	.zero		1


	//----- nvinfo : EIATTR_EXIT_INSTR_OFFSETS
	.align		4
        /*0038*/ 	.byte	0x04, 0x1c
        /*003a*/ 	.short	(.L_361 - .L_360)


	//   ....[0]....
.L_360:
        /*003c*/ 	.word	0x00000130


	//   ....[1]....
        /*0040*/ 	.word	0x00000230


	//   ....[2]....
        /*0044*/ 	.word	0x00000260


	//----- nvinfo : EIATTR_MAX_THREADS
	.align		4
.L_361:
        /*0048*/ 	.byte	0x04, 0x05
        /*004a*/ 	.short	(.L_363 - .L_362)
.L_362:
        /*004c*/ 	.word	0x00000100
        /*0050*/ 	.word	0x00000001
        /*0054*/ 	.word	0x00000001


	//----- nvinfo : EIATTR_CBANK_PARAM_SIZE
	.align		4
.L_363:
        /*0058*/ 	.byte	0x03, 0x19
        /*005a*/ 	.short	0x0018


	//----- nvinfo : EIATTR_PARAM_CBANK
	.align		4
        /*005c*/ 	.byte	0x04, 0x0a
        /*005e*/ 	.short	(.L_365 - .L_364)
	.align		4
.L_364:
        /*0060*/ 	.word	index@(.nv.constant0._ZN3cub18CUB_300001_SM_10006detail8for_each13static_kernelINS2_12policy_hub_t12policy_500_tEmN6thrust24THRUST_300001_SM_1000_NS8cuda_cub20__uninitialized_fill7functorINS7_10device_ptrIiEEiEEEEvT0_T1_)
        /*0064*/ 	.short	0x0380
        /*0066*/ 	.short	0x0018


	//----- nvinfo : EIATTR_SW_WAR
	.align		4
.L_365:
        /*0068*/ 	.byte	0x04, 0x36
        /*006a*/ 	.short	(.L_367 - .L_366)
.L_366:
        /*006c*/ 	.word	0x00000008
.L_367:


//--------------------- .nv.info._ZN3cub18CUB_300001_SM_10006detail11EmptyKernelIvEEvv --------------------------
	.section	.nv.info._ZN3cub18CUB_300001_SM_10006detail11EmptyKernelIvEEvv,"",@"SHT_CUDA_INFO"
	.sectionflags	@""
	.align	4


	//----- nvinfo : EIATTR_CUDA_API_VERSION
	.align		4
        /*0000*/ 	.byte	0x04, 0x37
        /*0002*/ 	.short	(.L_369 - .L_368)
.L_368:
        /*0004*/ 	.word	0x00000082


	//----- nvinfo : EIATTR_SPARSE_MMA_MASK
	.align		4
.L_369:
        /*0008*/ 	.byte	0x03, 0x50
        /*000a*/ 	.short	0x0000


	//----- nvinfo : EIATTR_MAXREG_COUNT
	.align		4
        /*000c*/ 	.byte	0x03, 0x1b
        /*000e*/ 	.short	0x00ff


	//----- nvinfo : EIATTR_MERCURY_ISA_VERSION
	.align		4
        /*0010*/ 	.byte	0x03, 0x5f
        /*0012*/ 	.short	0x0101


	//----- nvinfo : EIATTR_VRC_CTA_INIT_COUNT
	.align		4
        /*0014*/ 	.byte	0x02, 0x4a
	.zero		1
	.zero		1


	//----- nvinfo : EIATTR_EXIT_INSTR_OFFSETS
	.align		4
        /*0018*/ 	.byte	0x04, 0x1c
        /*001a*/ 	.short	(.L_371 - .L_370)


	//   ....[0]....
.L_370:
        /*001c*/ 	.word	0x00000010


	//----- nvinfo : EIATTR_SW_WAR
	.align		4
.L_371:
        /*0020*/ 	.byte	0x04, 0x36
        /*0022*/ 	.short	(.L_373 - .L_372)
.L_372:
        /*0024*/ 	.word	0x00000008
.L_373:


//--------------------- .nv.info._Z9testprintPi   --------------------------
	.section	.nv.info._Z9testprintPi,"",@"SHT_CUDA_INFO"
	.sectionflags	@""
	.align	4


	//----- nvinfo : EIATTR_CUDA_API_VERSION
	.align		4
        /*0000*/ 	.byte	0x04, 0x37
        /*0002*/ 	.short	(.L_375 - .L_374)
.L_374:
        /*0004*/ 	.word	0x00000082


	//----- nvinfo : EIATTR_KPARAM_INFO
	.align		4
.L_375:
        /*0008*/ 	.byte	0x04, 0x17
        /*000a*/ 	.short	(.L_377 - .L_376)
.L_376:
        /*000c*/ 	.word	0x00000000
        /*0010*/ 	.short	0x0000
        /*0012*/ 	.short	0x0000
        /*0014*/ 	.byte	0x00, 0xf5, 0x21, 0x00


	//----- nvinfo : EIATTR_SPARSE_MMA_MASK
	.align		4
.L_377:
        /*0018*/ 	.byte	0x03, 0x50
        /*001a*/ 	.short	0x0000


	//----- nvinfo : EIATTR_MAXREG_COUNT
	.align		4
        /*001c*/ 	.byte	0x03, 0x1b
        /*001e*/ 	.short	0x00ff


	//----- nvinfo : EIATTR_EXTERNS
	.align		4
        /*0020*/ 	.byte	0x04, 0x0f
        /*0022*/ 	.short	(.L_379 - .L_378)


	//   ....[0]....
	.align		4
.L_378:
        /*0024*/ 	.word	index@(vprintf)


	//----- nvinfo : EIATTR_MERCURY_ISA_VERSION
	.align		4
.L_379:
        /*0028*/ 	.byte	0x03, 0x5f
        /*002a*/ 	.short	0x0101


	//----- nvinfo : EIATTR_VRC_CTA_INIT_COUNT
	.align		4
        /*002c*/ 	.byte	0x02, 0x4a
	.zero		1
	.zero		1


	//----- nvinfo : EIATTR_SYSCALL_OFFSETS
	.align		4
        /*0030*/ 	.byte	0x04, 0x46
        /*0032*/ 	.short	(.L_381 - .L_380)


	//   ....[0]....
.L_380:
        /*0034*/ 	.word	0x00000120


	//----- nvinfo : EIATTR_EXIT_INSTR_OFFSETS
	.align		4
.L_381:
        /*0038*/ 	.byte	0x04, 0x1c
        /*003a*/ 	.short	(.L_383 - .L_382)


	//   ....[0]....
.L_382:
        /*003c*/ 	.word	0x00000130


	//----- nvinfo : EIATTR_CBANK_PARAM_SIZE
	.align		4
.L_383:
        /*0040*/ 	.byte	0x03, 0x19
        /*0042*/ 	.short	0x0008


	//----- nvinfo : EIATTR_PARAM_CBANK
	.align		4
        /*0044*/ 	.byte	0x04, 0x0a
        /*0046*/ 	.short	(.L_385 - .L_384)
	.align		4
.L_384:
        /*0048*/ 	.word	index@(.nv.constant0._Z9testprintPi)
        /*004c*/ 	.short	0x0380
        /*004e*/ 	.short	0x0008


	//----- nvinfo : EIATTR_SW_WAR
	.align		4
.L_385:
        /*0050*/ 	.byte	0x04, 0x36
        /*0052*/ 	.short	(.L_387 - .L_386)
.L_386:
        /*0054*/ 	.word	0x00000008
.L_387:


//--------------------- .nv.info._Z6testhpPi      --------------------------
	.section	.nv.info._Z6testhpPi,"",@"SHT_CUDA_INFO"
	.sectionflags	@""
	.align	4


	//----- nvinfo : EIATTR_CUDA_API_VERSION
	.align		4
        /*0000*/ 	.byte	0x04, 0x37
        /*0002*/ 	.short	(.L_389 - .L_388)
.L_388:
        /*0004*/ 	.word	0x00000082


	//----- nvinfo : EIATTR_KPARAM_INFO
	.align		4
.L_389:
        /*0008*/ 	.byte	0x04, 0x17
        /*000a*/ 	.short	(.L_391 - .L_390)
.L_390:
        /*000c*/ 	.word	0x00000000
        /*0010*/ 	.short	0x0000
        /*0012*/ 	.short	0x0000
        /*0014*/ 	.byte	0x00, 0xf5, 0x21, 0x00


	//----- nvinfo : EIATTR_SPARSE_MMA_MASK
	.align		4
.L_391:
        /*0018*/ 	.byte	0x03, 0x50
        /*001a*/ 	.short	0x0000


	//----- nvinfo : EIATTR_MAXREG_COUNT
	.align		4
        /*001c*/ 	.byte	0x03, 0x1b
        /*001e*/ 	.short	0x00ff


	//----- nvinfo : EIATTR_EXTERNS
	.align		4
        /*0020*/ 	.byte	0x04, 0x0f
        /*0022*/ 	.short	(.L_393 - .L_392)


	//   ....[0]....
	.align		4
.L_392:
        /*0024*/ 	.word	index@(vprintf)


	//----- nvinfo : EIATTR_MERCURY_ISA_VERSION
	.align		4
.L_393:
        /*0028*/ 	.byte	0x03, 0x5f
        /*002a*/ 	.short	0x0101


	//----- nvinfo : EIATTR_VRC_CTA_INIT_COUNT
	.align		4
        /*002c*/ 	.byte	0x02, 0x4a
	.zero		1
	.zero		1


	//----- nvinfo : EIATTR_SYSCALL_OFFSETS
	.align		4
        /*0030*/ 	.byte	0x04, 0x46
        /*0032*/ 	.short	(.L_395 - .L_394)


	//   ....[0]....
.L_394:
        /*0034*/ 	.word	0x00000120


	//----- nvinfo : EIATTR_EXIT_INSTR_OFFSETS
	.align		4
.L_395:
        /*0038*/ 	.byte	0x04, 0x1c
        /*003a*/ 	.short	(.L_397 - .L_396)


	//   ....[0]....
.L_396:
        /*003c*/ 	.word	0x00000130


	//----- nvinfo : EIATTR_CBANK_PARAM_SIZE
	.align		4
.L_397:
        /*0040*/ 	.byte	0x03, 0x19
        /*0042*/ 	.short	0x0008


	//----- nvinfo : EIATTR_PARAM_CBANK
	.align		4
        /*0044*/ 	.byte	0x04, 0x0a
        /*0046*/ 	.short	(.L_399 - .L_398)
	.align		4
.L_398:
        /*0048*/ 	.word	index@(.nv.constant0._Z6testhpPi)
        /*004c*/ 	.short	0x0380
        /*004e*/ 	.short	0x0008


	//----- nvinfo : EIATTR_SW_WAR
	.align		4
.L_399:
        /*0050*/ 	.byte	0x04, 0x36
        /*0052*/ 	.short	(.L_401 - .L_400)
.L_400:
        /*0054*/ 	.word	0x00000008
.L_401:


//--------------------- .nv.info._Z9testscorePi   --------------------------
	.section	.nv.info._Z9testscorePi,"",@"SHT_CUDA_INFO"
	.sectionflags	@""
	.align	4


	//----- nvinfo : EIATTR_CUDA_API_VERSION
	.align		4
        /*0000*/ 	.byte	0x04, 0x37
        /*0002*/ 	.short	(.L_403 - .L_402)
.L_402:
        /*0004*/ 	.word	0x00000082


	//----- nvinfo : EIATTR_KPARAM_INFO
	.align		4
.L_403:
        /*0008*/ 	.byte	0x04, 0x17
        /*000a*/ 	.short	(.L_405 - .L_404)
.L_404:
        /*000c*/ 	.word	0x00000000
        /*0010*/ 	.short	0x0000
        /*0012*/ 	.short	0x0000
        /*0014*/ 	.byte	0x00, 0xf5, 0x21, 0x00


	//----- nvinfo : EIATTR_SPARSE_MMA_MASK
	.align		4
.L_405:
        /*0018*/ 	.byte	0x03, 0x50
        /*001a*/ 	.short	0x0000


	//----- nvinfo : EIATTR_MAXREG_COUNT
	.align		4
        /*001c*/ 	.byte	0x03, 0x1b
        /*001e*/ 	.short	0x00ff


	//----- nvinfo : EIATTR_EXTERNS
	.align		4
        /*0020*/ 	.byte	0x04, 0x0f
        /*0022*/ 	.short	(.L_407 - .L_406)


	//   ....[0]....
	.align		4
.L_406:
        /*0024*/ 	.word	index@(vprintf)


	//----- nvinfo : EIATTR_MERCURY_ISA_VERSION
	.align		4
.L_407:
        /*0028*/ 	.byte	0x03, 0x5f
        /*002a*/ 	.short	0x0101


	//----- nvinfo : EIATTR_VRC_CTA_INIT_COUNT
	.align		4
        /*002c*/ 	.byte	0x02, 0x4a
	.zero		1
	.zero		1


	//----- nvinfo : EIATTR_SYSCALL_OFFSETS
	.align		4
        /*0030*/ 	.byte	0x04, 0x46
        /*0032*/ 	.short	(.L_409 - .L_408)


	//   ....[0]....
.L_408:
        /*0034*/ 	.word	0x00000120


	//----- nvinfo : EIATTR_EXIT_INSTR_OFFSETS
	.align		4
.L_409:
        /*0038*/ 	.byte	0x04, 0x1c
        /*003a*/ 	.short	(.L_411 - .L_410)


	//   ....[0]....
.L_410:
        /*003c*/ 	.word	0x00000130


	//----- nvinfo : EIATTR_CBANK_PARAM_SIZE
	.align		4
.L_411:
        /*0040*/ 	.byte	0x03, 0x19
        /*0042*/ 	.short	0x0008


	//----- nvinfo : EIATTR_PARAM_CBANK
	.align		4
        /*0044*/ 	.byte	0x04, 0x0a
        /*0046*/ 	.short	(.L_413 - .L_412)
	.align		4
.L_412:
        /*0048*/ 	.word	index@(.nv.constant0._Z9testscorePi)
        /*004c*/ 	.short	0x0380
        /*004e*/ 	.short	0x0008


	//----- nvinfo : EIATTR_SW_WAR
	.align		4
.L_413:
        /*0050*/ 	.byte	0x04, 0x36
        /*0052*/ 	.short	(.L_415 - .L_414)
.L_414:
        /*0054*/ 	.word	0x00000008
.L_415:


//--------------------- .nv.info._Z11updatescorePiS_S_ --------------------------
	.section	.nv.info._Z11updatescorePiS_S_,"",@"SHT_CUDA_INFO"
	.sectionflags	@""
	.align	4


	//----- nvinfo : EIATTR_CUDA_API_VERSION
	.align		4
        /*0000*/ 	.byte	0x04, 0x37
        /*0002*/ 	.short	(.L_417 - .L_416)
.L_416:
        /*0004*/ 	.word	0x00000082


	//----- nvinfo : EIATTR_KPARAM_INFO
	.align		4
.L_417:
        /*0008*/ 	.byte	0x04, 0x17
        /*000a*/ 	.short	(.L_419 - .L_418)
.L_418:
        /*000c*/ 	.word	0x00000000
        /*0010*/ 	.short	0x0002
        /*0012*/ 	.short	0x0010
        /*0014*/ 	.byte	0x00, 0xf5, 0x21, 0x00


	//----- nvinfo : EIATTR_KPARAM_INFO
	.align		4
.L_419:
        /*0018*/ 	.byte	0x04, 0x17
        /*001a*/ 	.short	(.L_421 - .L_420)
.L_420:
        /*001c*/ 	.word	0x00000000
        /*0020*/ 	.short	0x0001
        /*0022*/ 	.short	0x0008
        /*0024*/ 	.byte	0x00, 0xf5, 0x21, 0x00


	//----- nvinfo : EIATTR_KPARAM_INFO
	.align		4
.L_421:
        /*0028*/ 	.byte	0x04, 0x17
        /*002a*/ 	.short	(.L_423 - .L_422)
.L_422:
        /*002c*/ 	.word	0x00000000
        /*0030*/ 	.short	0x0000
        /*0032*/ 	.short	0x0000
        /*0034*/ 	.byte	0x00, 0xf5, 0x21, 0x00


	//----- nvinfo : EIATTR_SPARSE_MMA_MASK
	.align		4
.L_423:
        /*0038*/ 	.byte	0x03, 0x50
        /*003a*/ 	.short	0x0000


	//----- nvinfo : EIATTR_MAXREG_COUNT
	.align		4
        /*003c*/ 	.byte	0x03, 0x1b
        /*003e*/ 	.short	0x00ff


	//----- nvinfo : EIATTR_MERCURY_ISA_VERSION
	.align		4
        /*0040*/ 	.byte	0x03, 0x5f
        /*0042*/ 	.short	0x0101


	//----- nvinfo : EIATTR_VRC_CTA_INIT_COUNT
	.align		4
        /*0044*/ 	.byte	0x02, 0x4a
	.zero		1
	.zero		1


	//----- nvinfo : EIATTR_EXIT_INSTR_OFFSETS
	.align		4
        /*0048*/ 	.byte	0x04, 0x1c
        /*004a*/ 	.short	(.L_425 - .L_424)


	//   ....[0]....
.L_424:
        /*004c*/ 	.word	0x00000070


	//   ....[1]....
        /*0050*/ 	.word	0x00000100


	//----- nvinfo : EIATTR_CBANK_PARAM_SIZE
	.align		4
.L_425:
        /*0054*/ 	.byte	0x03, 0x19
        /*0056*/ 	.short	0x0018


	//----- nvinfo : EIATTR_PARAM_CBANK
	.align		4
        /*0058*/ 	.byte	0x04, 0x0a
        /*005a*/ 	.short	(.L_427 - .L_426)
	.align		4
.L_426:
        /*005c*/ 	.word	index@(.nv.constant0._Z11updatescorePiS_S_)
        /*0060*/ 	.short	0x0380
        /*0062*/ 	.short	0x0018


	//----- nvinfo : EIATTR_SW_WAR
	.align		4
.L_427:
        /*0064*/ 	.byte	0x04, 0x36
        /*0066*/ 	.short	(.L_429 - .L_428)
.L_428:
        /*0068*/ 	.word	0x00000008
.L_429:


//--------------------- .nv.info._Z14target_settingiiPiS_S_S_S_iS_S_ --------------------------
	.section	.nv.info._Z14target_settingiiPiS_S_S_S_iS_S_,"",@"SHT_CUDA_INFO"
	.sectionflags	@""
	.align	4


	//----- nvinfo : EIATTR_CUDA_API_VERSION
	.align		4
        /*0000*/ 	.byte	0x04, 0x37
        /*0002*/ 	.short	(.L_431 - .L_430)
.L_430:
        /*0004*/ 	.word	0x00000082


	//----- nvinfo : EIATTR_KPARAM_INFO
	.align		4
.L_431:
        /*0008*/ 	.byte	0x04, 0x17
        /*000a*/ 	.short	(.L_433 - .L_432)
.L_432:
        /*000c*/ 	.word	0x00000000
        /*0010*/ 	.short	0x0009
        /*0012*/ 	.short	0x0040
        /*0014*/ 	.byte	0x00, 0xf5, 0x21, 0x00


	//----- nvinfo : EIATTR_KPARAM_INFO
	.align		4
.L_433:
        /*0018*/ 	.byte	0x04, 0x17
        /*001a*/ 	.short	(.L_435 - .L_434)
.L_434:
        /*001c*/ 	.word	0x00000000
        /*0020*/ 	.short	0x0008
        /*0022*/ 	.short	0x0038
        /*0024*/ 	.byte	0x00, 0xf5, 0x21, 0x00


	//----- nvinfo : EIATTR_KPARAM_INFO
	.align		4
.L_435:
        /*0028*/ 	.byte	0x04, 0x17
        /*002a*/ 	.short	(.L_437 - .L_436)
.L_436:
        /*002c*/ 	.word	0x00000000
        /*0030*/ 	.short	0x0007
        /*0032*/ 	.short	0x0030
        /*0034*/ 	.byte	0x00, 0xf0, 0x11, 0x00


	//----- nvinfo : EIATTR_KPARAM_INFO
	.align		4
.L_437:
        /*0038*/ 	.byte	0x04, 0x17
        /*003a*/ 	.short	(.L_439 - .L_438)
.L_438:
        /*003c*/ 	.word	0x00000000
        /*0040*/ 	.short	0x0006
        /*0042*/ 	.short	0x0028
        /*0044*/ 	.byte	0x00, 0xf5, 0x21, 0x00


	//----- nvinfo : EIATTR_KPARAM_INFO
	.align		4
.L_439:
        /*0048*/ 	.byte	0x04, 0x17
        /*004a*/ 	.short	(.L_441 - .L_440)
.L_440:
        /*004c*/ 	.word	0x00000000
        /*0050*/ 	.short	0x0005
        /*0052*/ 	.short	0x0020
        /*0054*/ 	.byte	0x00, 0xf5, 0x21, 0x00


	//----- nvinfo : EIATTR_KPARAM_INFO
	.align		4
.L_441:
        /*0058*/ 	.byte	0x04, 0x17
        /*005a*/ 	.short	(.L_443 - .L_442)
.L_442:
        /*005c*/ 	.word	0x00000000
        /*0060*/ 	.short	0x0004
        /*0062*/ 	.short	0x0018
        /*0064*/ 	.byte	0x00, 0xf5, 0x21, 0x00


	//----- nvinfo : EIATTR_KPARAM_INFO
	.align		4
.L_443:
        /*0068*/ 	.byte	0x04, 0x17
        /*006a*/ 	.short	(.L_445 - .L_444)
.L_444:
        /*006c*/ 	.word	0x00000000
        /*0070*/ 	.short	0x0003
        /*0072*/ 	.short	0x0010
        /*0074*/ 	.byte	0x00, 0xf5, 0x21, 0x00


	//----- nvinfo : EIATTR_KPARAM_INFO
	.align		4
.L_445:
        /*0078*/ 	.byte	0x04, 0x17
        /*007a*/ 	.short	(.L_447 - .L_446)
.L_446:
        /*007c*/ 	.word	0x00000000
        /*0080*/ 	.short	0x0002
        /*0082*/ 	.short	0x0008
        /*0084*/ 	.byte	0x00, 0xf5, 0x21, 0x00


	//----- nvinfo : EIATTR_KPARAM_INFO
	.align		4
.L_447:
        /*0088*/ 	.byte	0x04, 0x17
        /*008a*/ 	.short	(.L_449 - .L_448)
.L_448:
        /*008c*/ 	.word	0x00000000
        /*0090*/ 	.short	0x0001
        /*0092*/ 	.short	0x0004
        /*0094*/ 	.byte	0x00, 0xf0, 0x11, 0x00


	//----- nvinfo : EIATTR_KPARAM_INFO
	.align		4
.L_449:
        /*0098*/ 	.byte	0x04, 0x17
        /*009a*/ 	.short	(.L_451 - .L_450)
.L_450:
        /*009c*/ 	.word	0x00000000
        /*00a0*/ 	.short	0x0000
        /*00a2*/ 	.short	0x0000
        /*00a4*/ 	.byte	0x00, 0xf0, 0x11, 0x00


	//----- nvinfo : EIATTR_SPARSE_MMA_MASK
	.align		4
.L_451:
        /*00a8*/ 	.byte	0x03, 0x50
        /*00aa*/ 	.short	0x0000


	//----- nvinfo : EIATTR_MAXREG_COUNT
	.align		4
        /*00ac*/ 	.byte	0x03, 0x1b
        /*00ae*/ 	.short	0x00ff


	//----- nvinfo : EIATTR_NUM_BARRIERS
	.align		4
        /*00b0*/ 	.byte	0x02, 0x4c
        /*00b2*/ 	.byte	0x01
	.zero		1


	//----- nvinfo : EIATTR_MERCURY_ISA_VERSION
	.align		4
        /*00b4*/ 	.byte	0x03, 0x5f
        /*00b6*/ 	.short	0x0101


	//----- nvinfo : EIATTR_VRC_CTA_INIT_COUNT
	.align		4
        /*00b8*/ 	.byte	0x02, 0x4a
	.zero		1
	.zero		1


	//----- nvinfo : EIATTR_EXIT_INSTR_OFFSETS
	.align		4
        /*00bc*/ 	.byte	0x04, 0x1c
        /*00be*/ 	.short	(.L_453 - .L_452)


	//   ....[0]....
.L_452:
        /*00c0*/ 	.word	0x000007e0


	//   ....[1]....
        /*00c4*/ 	.word	0x00000850


	//   ....[2]....
        /*00c8*/ 	.word	0x00000880


	//----- nvinfo : EIATTR_CRS_STACK_SIZE
	.align		4
.L_453:
        /*00cc*/ 	.byte	0x04, 0x1e
        /*00ce*/ 	.short	(.L_455 - .L_454)
.L_454:
        /*00d0*/ 	.word	0x00000000


	//----- nvinfo : EIATTR_CBANK_PARAM_SIZE
	.align		4
.L_455:
        /*00d4*/ 	.byte	0x03, 0x19
        /*00d6*/ 	.short	0x0048


	//----- nvinfo : EIATTR_PARAM_CBANK
	.align		4
        /*00d8*/ 	.byte	0x04, 0x0a
        /*00da*/ 	.short	(.L_457 - .L_456)
	.align		4
.L_456:
        /*00dc*/ 	.word	index@(.nv.constant0._Z14target_settingiiPiS_S_S_S_iS_S_)
        /*00e0*/ 	.short	0x0380
        /*00e2*/ 	.short	0x0048


	//----- nvinfo : EIATTR_SW_WAR
	.align		4
.L_457:
        /*00e4*/ 	.byte	0x04, 0x36
        /*00e6*/ 	.short	(.L_459 - .L_458)
.L_458:
        /*00e8*/ 	.word	0x00000008
.L_459:


//--------------------- .nv.info._Z12tank_targetsPiiiS_S_S_S_ --------------------------
	.section	.nv.info._Z12tank_targetsPiiiS_S_S_S_,"",@"SHT_CUDA_INFO"
	.sectionflags	@""
	.align	4


	//----- nvinfo : EIATTR_CUDA_API_VERSION
	.align		4
        /*0000*/ 	.byte	0x04, 0x37
        /*0002*/ 	.short	(.L_461 - .L_460)
.L_460:
        /*0004*/ 	.word	0x00000082


	//----- nvinfo : EIATTR_KPARAM_INFO
	.align		4
.L_461:
        /*0008*/ 	.byte	0x04, 0x17
        /*000a*/ 	.short	(.L_463 - .L_462)
.L_462:
        /*000c*/ 	.word	0x00000000
        /*0010*/ 	.short	0x0006
        /*0012*/ 	.short	0x0028
        /*0014*/ 	.byte	0x00, 0xf5, 0x21, 0x00


	//----- nvinfo : EIATTR_KPARAM_INFO
	.align		4
.L_463:
        /*0018*/ 	.byte	0x04, 0x17
        /*001a*/ 	.short	(.L_465 - .L_464)
.L_464:
        /*001c*/ 	.word	0x00000000
        /*0020*/ 	.short	0x0005
        /*0022*/ 	.short	0x0020
        /*0024*/ 	.byte	0x00, 0xf5, 0x21, 0x00


	//----- nvinfo : EIATTR_KPARAM_INFO
	.align		4
.L_465:
        /*0028*/ 	.byte	0x04, 0x17
        /*002a*/ 	.short	(.L_467 - .L_466)
.L_466:
        /*002c*/ 	.word	0x00000000
        /*0030*/ 	.short	0x0004
        /*0032*/ 	.short	0x0018
        /*0034*/ 	.byte	0x00, 0xf5, 0x21, 0x00


	//----- nvinfo : EIATTR_KPARAM_INFO
	.align		4
.L_467:
        /*0038*/ 	.byte	0x04, 0x17
        /*003a*/ 	.short	(.L_469 - .L_468)
.L_468:
        /*003c*/ 	.word	0x00000000
        /*0040*/ 	.short	0x0003
        /*0042*/ 	.short	0x0010
        /*0044*/ 	.byte	0x00, 0xf5, 0x21, 0x00


	//----- nvinfo : EIATTR_KPARAM_INFO
	.align		4
.L_469:
        /*0048*/ 	.byte	0x04, 0x17
        /*004a*/ 	.short	(.L_471 - .L_470)
.L_470:
        /*004c*/ 	.word	0x00000000
        /*0050*/ 	.short	0x0002
        /*0052*/ 	.short	0x000c
        /*0054*/ 	.byte	0x00, 0xf0, 0x11, 0x00


	//----- nvinfo : EIATTR_KPARAM_INFO
	.align		4
.L_471:
        /*0058*/ 	.byte	0x04, 0x17
        /*005a*/ 	.short	(.L_473 - .L_472)
.L_472:
        /*005c*/ 	.word	0x00000000
        /*0060*/ 	.short	0x0001
        /*0062*/ 	.short	0x0008
        /*0064*/ 	.byte	0x00, 0xf0, 0x11, 0x00


	//----- nvinfo : EIATTR_KPARAM_INFO
	.align		4
.L_473:
        /*0068*/ 	.byte	0x04, 0x17
        /*006a*/ 	.short	(.L_475 - .L_474)
.L_474:
        /*006c*/ 	.word	0x00000000
        /*0070*/ 	.short	0x0000
        /*0072*/ 	.short	0x0000
        /*0074*/ 	.byte	0x00, 0xf5, 0x21, 0x00


	//----- nvinfo : EIATTR_SPARSE_MMA_MASK
	.align		4
.L_475:
        /*0078*/ 	.byte	0x03, 0x50
        /*007a*/ 	.short	0x0000


	//----- nvinfo : EIATTR_MAXREG_COUNT
	.align		4
        /*007c*/ 	.byte	0x03, 0x1b
        /*007e*/ 	.short	0x00ff


	//----- nvinfo : EIATTR_MERCURY_ISA_VERSION
	.align		4
        /*0080*/ 	.byte	0x03, 0x5f
        /*0082*/ 	.short	0x0101


	//----- nvinfo : EIATTR_VRC_CTA_INIT_COUNT
	.align		4
        /*0084*/ 	.byte	0x02, 0x4a
	.zero		1
	.zero		1


	//----- nvinfo : EIATTR_EXIT_INSTR_OFFSETS
	.align		4
        /*0088*/ 	.byte	0x04, 0x1c
        /*008a*/ 	.short	(.L_477 - .L_476)


	//   ....[0]....
.L_476:
        /*008c*/ 	.word	0x000003c0


	//----- nvinfo : EIATTR_CRS_STACK_SIZE
	.align		4
.L_477:
        /*0090*/ 	.byte	0x04, 0x1e
        /*0092*/ 	.short	(.L_479 - .L_478)
.L_478:
        /*0094*/ 	.word	0x00000000


	//----- nvinfo : EIATTR_CBANK_PARAM_SIZE
	.align		4
.L_479:
        /*0098*/ 	.byte	0x03, 0x19
        /*009a*/ 	.short	0x0030


	//----- nvinfo : EIATTR_PARAM_CBANK
	.align		4
        /*009c*/ 	.byte	0x04, 0x0a
        /*009e*/ 	.short	(.L_481 - .L_480)
	.align		4
.L_480:
        /*00a0*/ 	.word	index@(.nv.constant0._Z12tank_targetsPiiiS_S_S_S_)
        /*00a4*/ 	.short	0x0380
        /*00a6*/ 	.short	0x0030


	//----- nvinfo : EIATTR_SW_WAR
	.align		4
.L_481:
        /*00a8*/ 	.byte	0x04, 0x36
        /*00aa*/ 	.short	(.L_483 - .L_482)
.L_482:
        /*00ac*/ 	.word	0x00000008
.L_483:


//--------------------- .nv.callgraph             --------------------------
	.section	.nv.callgraph,"",@"SHT_CUDA_CALLGRAPH"
	.align	4
	.sectionentsize	8
	.align		4
        /*0000*/ 	.word	0x00000000
	.align		4
        /*0004*/ 	.word	0xffffffff
	.align		4
        /*0008*/ 	.word	index@(_Z9testprintPi)
	.align		4
        /*000c*/ 	.word	index@(vprintf)
	.align		4
        /*0010*/ 	.word	index@(_Z6testhpPi)
	.align		4
        /*0014*/ 	.word	index@(vprintf)
	.align		4
        /*0018*/ 	.word	index@(_Z9testscorePi)
	.align		4
        /*001c*/ 	.word	index@(vprintf)
	.align		4
        /*0020*/ 	.word	0x00000000
	.align		4
        /*0024*/ 	.word	0xfffffffe
	.align		4
        /*0028*/ 	.word	0x00000000
	.align		4
        /*002c*/ 	.word	0xfffffffd
	.align		4
        /*0030*/ 	.word	0x00000000
	.align		4
        /*0034*/ 	.word	0xfffffffc


//--------------------- .nv.constant4             --------------------------
	.section	.nv.constant4,"a",@progbits
	.align	8
	.align		8
.nv.constant4:
        /*0000*/ 	.dword	_ZN34_INTERNAL_05f3525a_4_k_cu_a51ba0a64cuda3std3__45__cpo5beginE
	.align		8
        /*0008*/ 	.dword	_ZN34_INTERNAL_05f3525a_4_k_cu_a51ba0a64cuda3std3__45__cpo3endE
	.align		8
        /*0010*/ 	.dword	_ZN34_INTERNAL_05f3525a_4_k_cu_a51ba0a64cuda3std3__45__cpo6cbeginE
	.align		8
        /*0018*/ 	.dword	_ZN34_INTERNAL_05f3525a_4_k_cu_a51ba0a64cuda3std3__45__cpo4cendE
	.align		8
        /*0020*/ 	.dword	_ZN34_INTERNAL_05f3525a_4_k_cu_a51ba0a64cuda3std3__45__cpo6rbeginE
	.align		8
        /*0028*/ 	.dword	_ZN34_INTERNAL_05f3525a_4_k_cu_a51ba0a64cuda3std3__45__cpo4rendE
	.align		8
        /*0030*/ 	.dword	_ZN34_INTERNAL_05f3525a_4_k_cu_a51ba0a64cuda3std3__45__cpo7crbeginE
	.align		8
        /*0038*/ 	.dword	_ZN34_INTERNAL_05f3525a_4_k_cu_a51ba0a64cuda3std3__45__cpo5crendE
	.align		8
        /*0040*/ 	.dword	_ZN34_INTERNAL_05f3525a_4_k_cu_a51ba0a64cuda3std3__436_GLOBAL__N__05f3525a_4_k_cu_a51ba0a66ignoreE
	.align		8
        /*0048*/ 	.dword	_ZN34_INTERNAL_05f3525a_4_k_cu_a51ba0a64cuda3std3__419piecewise_constructE
	.align		8
        /*0050*/ 	.dword	_ZN34_INTERNAL_05f3525a_4_k_cu_a51ba0a64cuda3std3__48in_placeE
	.align		8
        /*0058*/ 	.dword	_ZN34_INTERNAL_05f3525a_4_k_cu_a51ba0a64cuda3std3__420unreachable_sentinelE
	.align		8
        /*0060*/ 	.dword	_ZN34_INTERNAL_05f3525a_4_k_cu_a51ba0a64cuda3std3__47nulloptE
	.align		8
        /*0068*/ 	.dword	_ZN34_INTERNAL_05f3525a_4_k_cu_a51ba0a64cuda3std3__48unexpectE
	.align		8
        /*0070*/ 	.dword	_ZN34_INTERNAL_05f3525a_4_k_cu_a51ba0a64cuda3std6ranges3__45__cpo4swapE
	.align		8
        /*0078*/ 	.dword	_ZN34_INTERNAL_05f3525a_4_k_cu_a51ba0a64cuda3std6ranges3__45__cpo9iter_moveE
	.align		8
        /*0080*/ 	.dword	_ZN34_INTERNAL_05f3525a_4_k_cu_a51ba0a64cuda3std6ranges3__45__cpo5beginE
	.align		8
        /*0088*/ 	.dword	_ZN34_INTERNAL_05f3525a_4_k_cu_a51ba0a64cuda3std6ranges3__45__cpo3endE
	.align		8
        /*0090*/ 	.dword	_ZN34_INTERNAL_05f3525a_4_k_cu_a51ba0a64cuda3std6ranges3__45__cpo6cbeginE
	.align		8
        /*0098*/ 	.dword	_ZN34_INTERNAL_05f3525a_4_k_cu_a51ba0a64cuda3std6ranges3__45__cpo4cendE
	.align		8
        /*00a0*/ 	.dword	_ZN34_INTERNAL_05f3525a_4_k_cu_a51ba0a64cuda3std6ranges3__45__cpo7advanceE
	.align		8
        /*00a8*/ 	.dword	_ZN34_INTERNAL_05f3525a_4_k_cu_a51ba0a64cuda3std6ranges3__45__cpo9iter_swapE
	.align		8
        /*00b0*/ 	.dword	_ZN34_INTERNAL_05f3525a_4_k_cu_a51ba0a64cuda3std6ranges3__45__cpo4nextE
	.align		8
        /*00b8*/ 	.dword	_ZN34_INTERNAL_05f3525a_4_k_cu_a51ba0a64cuda3std6ranges3__45__cpo4prevE
	.align		8
        /*00c0*/ 	.dword	_ZN34_INTERNAL_05f3525a_4_k_cu_a51ba0a64cuda3std6ranges3__45__cpo4dataE
	.align		8
        /*00c8*/ 	.dword	_ZN34_INTERNAL_05f3525a_4_k_cu_a51ba0a64cuda3std6ranges3__45__cpo5cdataE
	.align		8
        /*00d0*/ 	.dword	_ZN34_INTERNAL_05f3525a_4_k_cu_a51ba0a64cuda3std6ranges3__45__cpo4sizeE
	.align		8
        /*00d8*/ 	.dword	_ZN34_INTERNAL_05f3525a_4_k_cu_a51ba0a64cuda3std6ranges3__45__cpo5ssizeE
	.align		8
        /*00e0*/ 	.dword	_ZN34_INTERNAL_05f3525a_4_k_cu_a51ba0a64cuda3std6ranges3__45__cpo8distanceE
	.align		8
        /*00e8*/ 	.dword	_ZN34_INTERNAL_05f3525a_4_k_cu_a51ba0a66thrust24THRUST_300001_SM_1000_NS8cuda_cub3parE
	.align		8
        /*00f0*/ 	.dword	_ZN34_INTERNAL_05f3525a_4_k_cu_a51ba0a66thrust24THRUST_300001_SM_1000_NS8cuda_cub10par_nosyncE
	.align		8
        /*00f8*/ 	.dword	_ZN34_INTERNAL_05f3525a_4_k_cu_a51ba0a66thrust24THRUST_300001_SM_1000_NS6system6detail10sequential3seqE
	.align		8
        /*0100*/ 	.dword	_ZN34_INTERNAL_05f3525a_4_k_cu_a51ba0a66thrust24THRUST_300001_SM_1000_NS12placeholders2_1E
	.align		8
        /*0108*/ 	.dword	_ZN34_INTERNAL_05f3525a_4_k_cu_a51ba0a66thrust24THRUST_300001_SM_1000_NS12placeholders2_2E
	.align		8
        /*0110*/ 	.dword	_ZN34_INTERNAL_05f3525a_4_k_cu_a51ba0a66thrust24THRUST_300001_SM_1000_NS12placeholders2_3E
	.align		8
        /*0118*/ 	.dword	_ZN34_INTERNAL_05f3525a_4_k_cu_a51ba0a66thrust24THRUST_300001_SM_1000_NS12placeholders2_4E
	.align		8
        /*0120*/ 	.dword	_ZN34_INTERNAL_05f3525a_4_k_cu_a51ba0a66thrust24THRUST_300001_SM_1000_NS12placeholders2_5E
	.align		8
        /*0128*/ 	.dword	_ZN34_INTERNAL_05f3525a_4_k_cu_a51ba0a66thrust24THRUST_300001_SM_1000_NS12placeholders2_6E
	.align		8
        /*0130*/ 	.dword	_ZN34_INTERNAL_05f3525a_4_k_cu_a51ba0a66thrust24THRUST_300001_SM_1000_NS12placeholders2_7E
	.align		8
        /*0138*/ 	.dword	_ZN34_INTERNAL_05f3525a_4_k_cu_a51ba0a66thrust24THRUST_300001_SM_1000_NS12placeholders2_8E
	.align		8
        /*0140*/ 	.dword	_ZN34_INTERNAL_05f3525a_4_k_cu_a51ba0a66thrust24THRUST_300001_SM_1000_NS12placeholders2_9E
	.align		8
        /*0148*/ 	.dword	_ZN34_INTERNAL_05f3525a_4_k_cu_a51ba0a66thrust24THRUST_300001_SM_1000_NS12placeholders3_10E
	.align		8
        /*0150*/ 	.dword	_ZN34_INTERNAL_05f3525a_4_k_cu_a51ba0a66thrust24THRUST_300001_SM_1000_NS3seqE
	.align		8
        /*0158*/ 	.dword	$str
	.align		8
        /*0160*/ 	.dword	$str$1
	.align		8
        /*0168*/ 	.dword	$str$2
	.align		8
        /*0170*/ 	.dword	vprintf


//--------------------- .text._ZN3cub18CUB_300001_SM_10006detail6reduce28DeviceReduceSingleTileKernelINS2_10policy_hubIiyN4cuda3std3__44plusIiEEE10Policy1000EPiSC_iS9_iiNS7_10__identityEEEvT0_T1_T2_T3_T4_T6_ --------------------------
	.section	.text._ZN3cub18CUB_300001_SM_10006detail6reduce28DeviceReduceSingleTileKernelINS2_10policy_hubIiyN4cuda3std3__44plusIiEEE10Policy1000EPiSC_iS9_iiNS7_10__identityEEEvT0_T1_T2_T3_T4_T6_,"ax",@progbits
	.align	128
        .global         _ZN3cub18CUB_300001_SM_10006detail6reduce28DeviceReduceSingleTileKernelINS2_10policy_hubIiyN4cuda3std3__44plusIiEEE10Policy1000EPiSC_iS9_iiNS7_10__identityEEEvT0_T1_T2_T3_T4_T6_
        .type           _ZN3cub18CUB_300001_SM_10006detail6reduce28DeviceReduceSingleTileKernelINS2_10policy_hubIiyN4cuda3std3__44plusIiEEE10Policy1000EPiSC_iS9_iiNS7_10__identityEEEvT0_T1_T2_T3_T4_T6_,@function
        .size           _ZN3cub18CUB_300001_SM_10006detail6reduce28DeviceReduceSingleTileKernelINS2_10policy_hubIiyN4cuda3std3__44plusIiEEE10Policy1000EPiSC_iS9_iiNS7_10__identityEEEvT0_T1_T2_T3_T4_T6_,(.L_x_301 - _ZN3cub18CUB_300001_SM_10006detail6reduce28DeviceReduceSingleTileKernelINS2_10policy_hubIiyN4cuda3std3__44plusIiEEE10Policy1000EPiSC_iS9_iiNS7_10__identityEEEvT0_T1_T2_T3_T4_T6_)
        .other          _ZN3cub18CUB_300001_SM_10006detail6reduce28DeviceReduceSingleTileKernelINS2_10policy_hubIiyN4cuda3std3__44plusIiEEE10Policy1000EPiSC_iS9_iiNS7_10__identityEEEvT0_T1_T2_T3_T4_T6_,@"STO_CUDA_ENTRY STV_DEFAULT"
_ZN3cub18CUB_300001_SM_10006detail6reduce28DeviceReduceSingleTileKernelINS2_10policy_hubIiyN4cuda3std3__44plusIiEEE10Policy1000EPiSC_iS9_iiNS7_10__identityEEEvT0_T1_T2_T3_T4_T6_:
.text._ZN3cub18CUB_300001_SM_10006detail6reduce28DeviceReduceSingleTileKernelINS2_10policy_hubIiyN4cuda3std3__44plusIiEEE10Policy1000EPiSC_iS9_iiNS7_10__identityEEEvT0_T1_T2_T3_T4_T6_:
[----:B------:R-:W-:Y:S01]  /*0000*/  LDC R1, c[0x0][0x37c] ;  /* 0x0000df00ff017b82 */ /* 0x000fe20000000800 */
[----:B------:R-:W0:Y:S01]  /*0010*/  LDCU UR4, c[0x0][0x390] ;  /* 0x00007200ff0477ac */ /* 0x000e220008000800 */
[----:B------:R-:W1:Y:S01]  /*0020*/  LDCU.64 UR6, c[0x0][0x358] ;  /* 0x00006b00ff0677ac */ /* 0x000e620008000a00 */
[----:B0-----:R-:W-:-:S05]  /*0030*/  IMAD.U32 R20, RZ, RZ, UR4 ;  /* 0x00000004ff147e24 */ /* 0x001fca000f8e00ff */
[----:B------:R-:W-:-:S13]  /*0040*/  ISETP.NE.AND P0, PT, R20, RZ, PT ;  /* 0x000000ff1400720c */ /* 0x000fda0003f05270 */
[----:B-1----:R-:W-:Y:S05]  /*0050*/  @P0 BRA `(.L_x_0) ;  /* 0x00000000001c0947 */ /* 0x002fea0003800000 */
[----:B------:R-:W0:Y:S02]  /*0060*/  S2R R0, SR_TID.X ;  /* 0x0000000000007919 */ /* 0x000e240000002100 */
[----:B0-----:R-:W-:-:S13]  /*0070*/  ISETP.NE.AND P0, PT, R0, RZ, PT ;  /* 0x000000ff0000720c */ /* 0x001fda0003f05270 */
[----:B------:R-:W-:Y:S05]  /*0080*/  @P0 EXIT ;  /* 0x000000000000094d */ /* 0x000fea0003800000 */
[----:B------:R-:W0:Y:S08]  /*0090*/  LDC R5, c[0x0][0x398] ;  /* 0x0000e600ff057b82 */ /* 0x000e300000000800 */
[----:B------:R-:W0:Y:S02]  /*00a0*/  LDC.64 R2, c[0x0][0x388] ;  /* 0x0000e200ff027b82 */ /* 0x000e240000000a00 */
[----:B0-----:R-:W-:Y:S01]  /*00b0*/  STG.E desc[UR6][R2.64], R5 ;  /* 0x0000000502007986 */ /* 0x001fe2000c101906 */
[----:B------:R-:W-:Y:S05]  /*00c0*/  EXIT ;  /* 0x000000000000794d */ /* 0x000fea0003800000 */
.L_x_0:
[----:B------:R-:W0:Y:S01]  /*00d0*/  LDCU UR4, c[0x0][0x380] ;  /* 0x00007000ff0477ac */ /* 0x000e220008000800 */
[----:B------:R-:W-:Y:S01]  /*00e0*/  BSSY.RECONVERGENT B0, `(.L_x_1) ;  /* 0x0000385000007945 */ /* 0x000fe20003800200 */
[----:B0-----:R-:W-:-:S09]  /*00f0*/  ULOP3.LUT UP0, URZ, UR4, 0xf, URZ, 0xc0, !UPT ;  /* 0x0000000f04ff7892 */ /* 0x001fd2000f80c0ff */
[----:B------:R-:W-:Y:S05]  /*0100*/  BRA.U UP0, `(.L_x_2) ;  /* 0x0000001900d87547 */ /* 0x000fea000b800000 */
[----:B------:R-:W-:-:S13]  /*0110*/  ISETP.GT.AND P0, PT, R20, 0xfff, PT ;  /* 0x00000fff1400780c */ /* 0x000fda0003f04270 */
[----:B------:R-:W-:Y:S05]  /*0120*/  @P0 BRA `(.L_x_3) ;  /* 0x0000000c008c0947 */ /* 0x000fea0003800000 */
[----:B------:R-:W0:Y:S01]  /*0130*/  S2R R9, SR_TID.X ;  /* 0x0000000000097919 */ /* 0x000e220000002100 */
[----:B------:R-:W-:Y:S01]  /*0140*/  BSSY.RECONVERGENT B1, `(.L_x_4) ;  /* 0x0000009000017945 */ /* 0x000fe20003800200 */
[----:B------:R-:W-:Y:S01]  /*0150*/  IMAD.MOV.U32 R0, RZ, RZ, RZ ;  /* 0x000000ffff007224 */ /* 0x000fe200078e00ff */
[----:B0-----:R-:W-:Y:S01]  /*0160*/  ISETP.GE.AND P0, PT, R9, R20, PT ;  /* 0x000000140900720c */ /* 0x001fe20003f06270 */
[----:B------:R-:W-:-:S12]  /*0170*/  IMAD.MOV.U32 R11, RZ, RZ, R9 ;  /* 0x000000ffff0b7224 */ /* 0x000fd800078e0009 */
[----:B------:R-:W-:Y:S05]  /*0180*/  @P0 BRA `(.L_x_5) ;  /* 0x0000000000100947 */ /* 0x000fea0003800000 */
[----:B------:R-:W0:Y:S02]  /*0190*/  LDC.64 R2, c[0x0][0x380] ;  /* 0x0000e000ff027b82 */ /* 0x000e240000000a00 */
[----:B0-----:R-:W-:-:S05]  /*01a0*/  IMAD.WIDE.U32 R2, R9, 0x4, R2 ;  /* 0x0000000409027825 */ /* 0x001fca00078e0002 */
[----:B------:R0:W5:Y:S01]  /*01b0*/  LDG.E.CONSTANT R0, desc[UR6][R2.64] ;  /* 0x0000000602007981 */ /* 0x000162000c1e9900 */
[----:B------:R-:W-:-:S07]  /*01c0*/  VIADD R11, R9, 0x100 ;  /* 0x00000100090b7836 */ /* 0x000fce0000000000 */
.L_x_5:
[----:B------:R-:W-:Y:S05]  /*01d0*/  BSYNC.RECONVERGENT B1 ;  /* 0x0000000000017941 */ /* 0x000fea0003800200 */
.L_x_4:
[----:B------:R-:W-:Y:S01]  /*01e0*/  ISETP.GE.AND P0, PT, R11, R20, PT ;  /* 0x000000140b00720c */ /* 0x000fe20003f06270 */
[----:B------:R-:W-:-:S12]  /*01f0*/  BSSY.RECONVERGENT B1, `(.L_x_6) ;  /* 0x0000066000017945 */ /* 0x000fd80003800200 */
[----:B------:R-:W-:Y:S05]  /*0200*/  @P0 BRA `(.L_x_7) ;  /* 0x0000000400900947 */ /* 0x000fea0003800000 */
[----:B0-----:R-:W-:Y:S01]  /*0210*/  LOP3.LUT R3, RZ, R11, RZ, 0x33, !PT ;  /* 0x0000000bff037212 */ /* 0x001fe200078e33ff */
[----:B------:R-:W-:Y:S04]  /*0220*/  BSSY.RECONVERGENT B2, `(.L_x_8) ;  /* 0x0000015000027945 */ /* 0x000fe80003800200 */
[----:B------:R-:W-:-:S05]  /*0230*/  IMAD.IADD R4, R3, 0x1, R20 ;  /* 0x0000000103047824 */ /* 0x000fca00078e0214 */
[C---:B------:R-:W-:Y:S02]  /*0240*/  LOP3.LUT R2, R4.reuse, 0x300, RZ, 0xc0, !PT ;  /* 0x0000030004027812 */ /* 0x040fe400078ec0ff */
[----:B------:R-:W-:Y:S02]  /*0250*/  ISETP.GE.U32.AND P1, PT, R4, 0x300, PT ;  /* 0x000003000400780c */ /* 0x000fe40003f26070 */
[----:B------:R-:W-:-:S13]  /*0260*/  ISETP.NE.AND P0, PT, R2, 0x300, PT ;  /* 0x000003000200780c */ /* 0x000fda0003f05270 */
[----:B------:R-:W-:Y:S05]  /*0270*/  @!P0 BRA `(.L_x_9) ;  /* 0x00000000003c8947 */ /* 0x000fea0003800000 */
[----:B------:R-:W0:Y:S01]  /*0280*/  LDC.64 R2, c[0x0][0x380] ;  /* 0x0000e000ff027b82 */ /* 0x000e220000000a00 */
[----:B------:R-:W-:-:S04]  /*0290*/  LEA.HI R4, R4, 0x1, RZ, 0x18 ;  /* 0x0000000104047811 */ /* 0x000fc800078fc0ff */
[----:B------:R-:W-:-:S05]  /*02a0*/  LOP3.LUT R4, R4, 0x3, RZ, 0xc0, !PT ;  /* 0x0000000304047812 */ /* 0x000fca00078ec0ff */
[----:B------:R-:W-:Y:S02]  /*02b0*/  IMAD.MOV R4, RZ, RZ, -R4 ;  /* 0x000000ffff047224 */ /* 0x000fe400078e0a04 */
[----:B0-----:R-:W-:-:S04]  /*02c0*/  IMAD.WIDE.U32 R2, R11, 0x4, R2 ;  /* 0x000000040b027825 */ /* 0x001fc800078e0002 */
[----:B------:R-:W-:-:S07]  /*02d0*/  IMAD.MOV.U32 R5, RZ, RZ, R3 ;  /* 0x000000ffff057224 */ /* 0x000fce00078e0003 */
.L_x_10:
[----:B------:R-:W-:-:S06]  /*02e0*/  IMAD.MOV.U32 R3, RZ, RZ, R5 ;  /* 0x000000ffff037224 */ /* 0x000fcc00078e0005 */
[----:B------:R0:W2:Y:S01]  /*02f0*/  LDG.E.CONSTANT R3, desc[UR6][R2.64] ;  /* 0x0000000602037981 */ /* 0x0000a2000c1e9900 */
[----:B------:R-:W-:Y:S02]  /*0300*/  VIADD R4, R4, 0x1 ;  /* 0x0000000104047836 */ /* 0x000fe40000000000 */
[----:B------:R-:W-:-:S03]  /*0310*/  VIADD R11, R11, 0x100 ;  /* 0x000001000b0b7836 */ /* 0x000fc60000000000 */
[----:B------:R-:W-:Y:S02]  /*0320*/  ISETP.NE.AND P0, PT, R4, RZ, PT ;  /* 0x000000ff0400720c */ /* 0x000fe40003f05270 */
[----:B0-----:R-:W-:-:S05]  /*0330*/  IADD3 R2, P2, PT, R2, 0x400, RZ ;  /* 0x0000040002027810 */ /* 0x001fca0007f5e0ff */
[----:B------:R-:W-:Y:S02]  /*0340*/  IMAD.X R5, RZ, RZ, R5, P2 ;  /* 0x000000ffff057224 */ /* 0x000fe400010e0605 */
[----:B--2--5:R-:W-:-:S04]  /*0350*/  IMAD.IADD R0, R3, 0x1, R0 ;  /* 0x0000000103007824 */ /* 0x024fc800078e0200 */
[----:B------:R-:W-:Y:S05]  /*0360*/  @P0 BRA `(.L_x_10) ;  /* 0xfffffffc00dc0947 */ /* 0x000fea000383ffff */
.L_x_9:
[----:B------:R-:W-:Y:S05]  /*0370*/  BSYNC.RECONVERGENT B2 ;  /* 0x0000000000027941 */ /* 0x000fea0003800200 */
.L_x_8:
[----:B------:R-:W-:Y:S05]  /*0380*/  @!P1 BRA `(.L_x_7) ;  /* 0x0000000400309947 */ /* 0x000fea0003800000 */
[----:B------:R-:W-:Y:S01]  /*0390*/  IMAD.IADD R2, R20, 0x1, -R11 ;  /* 0x0000000114027824 */ /* 0x000fe200078e0a0b */
[----:B------:R-:W-:Y:S01]  /*03a0*/  BSSY.RECONVERGENT B2, `(.L_x_11) ;  /* 0x0000029000027945 */ /* 0x000fe20003800200 */
[----:B------:R-:W-:-:S03]  /*03b0*/  PLOP3.LUT P0, PT, PT, PT, PT, 0x80, 0x8 ;  /* 0x000000000008781c */ /* 0x000fc60003f0f070 */
[----:B------:R-:W-:-:S13]  /*03c0*/  ISETP.GT.AND P1, PT, R2, 0xc00, PT ;  /* 0x00000c000200780c */ /* 0x000fda0003f24270 */
[----:B------:R-:W-:Y:S05]  /*03d0*/  @!P1 BRA `(.L_x_12) ;  /* 0x0000000000949947 */ /* 0x000fea0003800000 */
[----:B------:R-:W-:Y:S01]  /*03e0*/  PLOP3.LUT P0, PT, PT, PT, PT, 0x8, 0x80 ;  /* 0x000000000080781c */ /* 0x000fe20003f0e170 */
[----:B------:R-:W-:-:S12]  /*03f0*/  VIADD R8, R20, 0xfffff400 ;  /* 0xfffff40014087836 */ /* 0x000fd80000000000 */
.L_x_13:
[----:B------:R-:W0:Y:S01]  /*0400*/  LDC.64 R4, c[0x0][0x380] ;  /* 0x0000e000ff047b82 */ /* 0x000e220000000a00 */
[C---:B------:R-:W-:Y:S02]  /*0410*/  VIADD R7, R11.reuse, 0x400 ;  /* 0x000004000b077836 */ /* 0x040fe40000000000 */
[C---:B------:R-:W-:Y:S02]  /*0420*/  VIADD R3, R11.reuse, 0x800 ;  /* 0x000008000b037836 */ /* 0x040fe40000000000 */
[----:B0-----:R-:W-:-:S05]  /*0430*/  IMAD.WIDE R22, R11, 0x4, R4 ;  /* 0x000000040b167825 */ /* 0x001fca00078e0204 */
[----:B------:R-:W2:Y:S01]  /*0440*/  LDG.E.CONSTANT R13, desc[UR6][R22.64] ;  /* 0x00000006160d7981 */ /* 0x000ea2000c1e9900 */
[----:B------:R-:W-:-:S03]  /*0450*/  IMAD.WIDE R6, R7, 0x4, R4 ;  /* 0x0000000407067825 */ /* 0x000fc600078e0204 */
[----:B------:R-:W2:Y:S04]  /*0460*/  LDG.E.CONSTANT R10, desc[UR6][R22.64+0x400] ;  /* 0x00040006160a7981 */ /* 0x000ea8000c1e9900 */
[----:B------:R-:W3:Y:S04]  /*0470*/  LDG.E.CONSTANT R12, desc[UR6][R22.64+0x800] ;  /* 0x00080006160c7981 */ /* 0x000ee8000c1e9900 */
[----:B------:R-:W3:Y:S01]  /*0480*/  LDG.E.CONSTANT R19, desc[UR6][R22.64+0xc00] ;  /* 0x000c000616137981 */ /* 0x000ee2000c1e9900 */
[----:B------:R-:W-:-:S03]  /*0490*/  IMAD.WIDE R2, R3, 0x4, R4 ;  /* 0x0000000403027825 */ /* 0x000fc600078e0204 */
[----:B------:R-:W4:Y:S04]  /*04a0*/  LDG.E.CONSTANT R16, desc[UR6][R6.64] ;  /* 0x0000000606107981 */ /* 0x000f28000c1e9900 */
[----:B------:R-:W4:Y:S01]  /*04b0*/  LDG.E.CONSTANT R15, desc[UR6][R6.64+0x400] ;  /* 0x00040006060f7981 */ /* 0x000f22000c1e9900 */
[----:B------:R-:W-:-:S03]  /*04c0*/  VIADD R25, R11, 0xc00 ;  /* 0x00000c000b197836 */ /* 0x000fc60000000000 */
[----:B------:R-:W4:Y:S04]  /*04d0*/  LDG.E.CONSTANT R14, desc[UR6][R6.64+0x800] ;  /* 0x00080006060e7981 */ /* 0x000f28000c1e9900 */
[----:B------:R-:W4:Y:S01]  /*04e0*/  LDG.E.CONSTANT R21, desc[UR6][R6.64+0xc00] ;  /* 0x000c000606157981 */ /* 0x000f22000c1e9900 */
[----:B------:R-:W-:-:S03]  /*04f0*/  IMAD.WIDE R4, R25, 0x4, R4 ;  /* 0x0000000419047825 */ /* 0x000fc600078e0204 */
[----:B------:R-:W4:Y:S04]  /*0500*/  LDG.E.CONSTANT R18, desc[UR6][R2.64] ;  /* 0x0000000602127981 */ /* 0x000f28000c1e9900 */
[----:B------:R-:W4:Y:S04]  /*0510*/  LDG.E.CONSTANT R17, desc[UR6][R2.64+0x400] ;  /* 0x0004000602117981 */ /* 0x000f28000c1e9900 */
[----:B------:R-:W4:Y:S04]  /*0520*/  LDG.E.CONSTANT R23, desc[UR6][R2.64+0x800] ;  /* 0x0008000602177981 */ /* 0x000f28000c1e9900 */
[----:B------:R-:W4:Y:S04]  /*0530*/  LDG.E.CONSTANT R24, desc[UR6][R2.64+0xc00] ;  /* 0x000c000602187981 */ /* 0x000f28000c1e9900 */
[----:B------:R-:W4:Y:S04]  /*0540*/  LDG.E.CONSTANT R25, desc[UR6][R4.64] ;  /* 0x0000000604197981 */ /* 0x000f28000c1e9900 */
[----:B------:R-:W4:Y:S04]  /*0550*/  LDG.E.CONSTANT R26, desc[UR6][R4.64+0x400] ;  /* 0x00040006041a7981 */ /* 0x000f28000c1e9900 */
[----:B------:R-:W4:Y:S04]  /*0560*/  LDG.E.CONSTANT R22, desc[UR6][R4.64+0x800] ;  /* 0x0008000604167981 */ /* 0x000f28000c1e9900 */
[----:B------:R-:W4:Y:S01]  /*0570*/  LDG.E.CONSTANT R27, desc[UR6][R4.64+0xc00] ;  /* 0x000c0006041b7981 */ /* 0x000f22000c1e9900 */
[----:B------:R-:W-:-:S05]  /*0580*/  VIADD R11, R11, 0x1000 ;  /* 0x000010000b0b7836 */ /* 0x000fca0000000000 */
[----:B------:R-:W-:Y:S02]  /*0590*/  ISETP.GE.AND P1, PT, R11, R8, PT ;  /* 0x000000080b00720c */ /* 0x000fe40003f26270 */
[----:B--2--5:R-:W-:-:S04]  /*05a0*/  IADD3 R10, PT, PT, R10, R13, R0 ;  /* 0x0000000d0a0a7210 */ /* 0x024fc80007ffe000 */
[----:B---3--:R-:W-:-:S04]  /*05b0*/  IADD3 R10, PT, PT, R19, R12, R10 ;  /* 0x0000000c130a7210 */ /* 0x008fc80007ffe00a */
[----:B----4-:R-:W-:-:S04]  /*05c0*/  IADD3 R10, PT, PT, R15, R16, R10 ;  /* 0x000000100f0a7210 */ /* 0x010fc80007ffe00a */
[----:B------:R-:W-:-:S04]  /*05d0*/  IADD3 R10, PT, PT, R21, R14, R10 ;  /* 0x0000000e150a7210 */ /* 0x000fc80007ffe00a */
[----:B------:R-:W-:-:S04]  /*05e0*/  IADD3 R10, PT, PT, R17, R18, R10 ;  /* 0x00000012110a7210 */ /* 0x000fc80007ffe00a */
[----:B------:R-:W-:-:S04]  /*05f0*/  IADD3 R10, PT, PT, R24, R23, R10 ;  /* 0x00000017180a7210 */ /* 0x000fc80007ffe00a */
[----:B------:R-:W-:-:S04]  /*0600*/  IADD3 R25, PT, PT, R26, R25, R10 ;  /* 0x000000191a197210 */ /* 0x000fc80007ffe00a */
[----:B------:R-:W-:Y:S01]  /*0610*/  IADD3 R0, PT, PT, R27, R22, R25 ;  /* 0x000000161b007210 */ /* 0x000fe20007ffe019 */
[----:B------:R-:W-:Y:S06]  /*0620*/  @!P1 BRA `(.L_x_13) ;  /* 0xfffffffc00749947 */ /* 0x000fec000383ffff */
.L_x_12:
[----:B------:R-:W-:Y:S05]  /*0630*/  BSYNC.RECONVERGENT B2 ;  /* 0x0000000000027941 */ /* 0x000fea0003800200 */
.L_x_11:
[----:B------:R-:W-:Y:S01]  /*0640*/  IMAD.IADD R2, R20, 0x1, -R11 ;  /* 0x0000000114027824 */ /* 0x000fe200078e0a0b */
[----:B------:R-:W-:Y:S04]  /*0650*/  BSSY.RECONVERGENT B2, `(.L_x_14) ;  /* 0x0000015000027945 */ /* 0x000fe80003800200 */
[----:B------:R-:W-:-:S13]  /*0660*/  ISETP.GT.AND P1, PT, R2, 0x400, PT ;  /* 0x000004000200780c */ /* 0x000fda0003f24270 */
[----:B------:R-:W-:Y:S05]  /*0670*/  @!P1 BRA `(.L_x_15) ;  /* 0x0000000000489947 */ /* 0x000fea0003800000 */
[----:B------:R-:W0:Y:S01]  /*0680*/  LDC.64 R4, c[0x0][0x380] ;  /* 0x0000e000ff047b82 */ /* 0x000e220000000a00 */
[C---:B------:R-:W-:Y:S02]  /*0690*/  VIADD R13, R11.reuse, 0x400 ;  /* 0x000004000b0d7836 */ /* 0x040fe40000000000 */
[----:B0-----:R-:W-:-:S05]  /*06a0*/  IMAD.WIDE R2, R11, 0x4, R4 ;  /* 0x000000040b027825 */ /* 0x001fca00078e0204 */
[----:B------:R-:W2:Y:S01]  /*06b0*/  LDG.E.CONSTANT R7, desc[UR6][R2.64] ;  /* 0x0000000602077981 */ /* 0x000ea2000c1e9900 */
[----:B------:R-:W-:-:S03]  /*06c0*/  IMAD.WIDE R4, R13, 0x4, R4 ;  /* 0x000000040d047825 */ /* 0x000fc600078e0204 */
[----:B------:R-:W2:Y:S04]  /*06d0*/  LDG.E.CONSTANT R6, desc[UR6][R2.64+0x400] ;  /* 0x0004000602067981 */ /* 0x000ea8000c1e9900 */
[----:B------:R-:W3:Y:S04]  /*06e0*/  LDG.E.CONSTANT R13, desc[UR6][R2.64+0x800] ;  /* 0x00080006020d7981 */ /* 0x000ee8000c1e9900 */
[----:B------:R-:W3:Y:S04]  /*06f0*/  LDG.E.CONSTANT R8, desc[UR6][R2.64+0xc00] ;  /* 0x000c000602087981 */ /* 0x000ee8000c1e9900 */
[----:B------:R-:W4:Y:S04]  /*0700*/  LDG.E.CONSTANT R15, desc[UR6][R4.64] ;  /* 0x00000006040f7981 */ /* 0x000f28000c1e9900 */
[----:B------:R-:W4:Y:S04]  /*0710*/  LDG.E.CONSTANT R10, desc[UR6][R4.64+0x400] ;  /* 0x00040006040a7981 */ /* 0x000f28000c1e9900 */
[----:B------:R-:W4:Y:S04]  /*0720*/  LDG.E.CONSTANT R17, desc[UR6][R4.64+0x800] ;  /* 0x0008000604117981 */ /* 0x000f28000c1e9900 */
[----:B------:R-:W4:Y:S01]  /*0730*/  LDG.E.CONSTANT R12, desc[UR6][R4.64+0xc00] ;  /* 0x000c0006040c7981 */ /* 0x000f22000c1e9900 */
[----:B------:R-:W-:Y:S01]  /*0740*/  PLOP3.LUT P0, PT, PT, PT, PT, 0x8, 0x80 ;  /* 0x000000000080781c */ /* 0x000fe20003f0e170 */
[----:B------:R-:W-:Y:S01]  /*0750*/  VIADD R11, R11, 0x800 ;  /* 0x000008000b0b7836 */ /* 0x000fe20000000000 */
[----:B--2--5:R-:W-:-:S04]  /*0760*/  IADD3 R6, PT, PT, R6, R7, R0 ;  /* 0x0000000706067210 */ /* 0x024fc80007ffe000 */
[----:B---3--:R-:W-:-:S04]  /*0770*/  IADD3 R6, PT, PT, R8, R13, R6 ;  /* 0x0000000d08067210 */ /* 0x008fc80007ffe006 */
[----:B----4-:R-:W-:-:S04]  /*0780*/  IADD3 R6, PT, PT, R10, R15, R6 ;  /* 0x0000000f0a067210 */ /* 0x010fc80007ffe006 */
[----:B------:R-:W-:-:S07]  /*0790*/  IADD3 R0, PT, PT, R12, R17, R6 ;  /* 0x000000110c007210 */ /* 0x000fce0007ffe006 */
.L_x_15:
[----:B------:R-:W-:Y:S05]  /*07a0*/  BSYNC.RECONVERGENT B2 ;  /* 0x0000000000027941 */ /* 0x000fea0003800200 */
.L_x_14:
[----:B------:R-:W-:-:S13]  /*07b0*/  ISETP.LT.OR P0, PT, R11, R20, P0 ;  /* 0x000000140b00720c */ /* 0x000fda0000701670 */
[----:B------:R-:W-:Y:S05]  /*07c0*/  @!P0 BRA `(.L_x_7) ;  /* 0x0000000000208947 */ /* 0x000fea0003800000 */
[----:B------:R-:W0:Y:S02]  /*07d0*/  LDC.64 R2, c[0x0][0x380] ;  /* 0x0000e000ff027b82 */ /* 0x000e240000000a00 */
[----:B0-----:R-:W-:-:S05]  /*07e0*/  IMAD.WIDE R2, R11, 0x4, R2 ;  /* 0x000000040b027825 */ /* 0x001fca00078e0202 */
[----:B------:R-:W2:Y:S04]  /*07f0*/  LDG.E.CONSTANT R5, desc[UR6][R2.64] ;  /* 0x0000000602057981 */ /* 0x000ea8000c1e9900 */
[----:B------:R-:W2:Y:S04]  /*0800*/  LDG.E.CONSTANT R4, desc[UR6][R2.64+0x400] ;  /* 0x0004000602047981 */ /* 0x000ea8000c1e9900 */
[----:B------:R-:W3:Y:S04]  /*0810*/  LDG.E.CONSTANT R7, desc[UR6][R2.64+0x800] ;  /* 0x0008000602077981 */ /* 0x000ee8000c1e9900 */
[----:B------:R-:W3:Y:S01]  /*0820*/  LDG.E.CONSTANT R6, desc[UR6][R2.64+0xc00] ;  /* 0x000c000602067981 */ /* 0x000ee2000c1e9900 */
[----:B--2--5:R-:W-:-:S04]  /*0830*/  IADD3 R0, PT, PT, R4, R5, R0 ;  /* 0x0000000504007210 */ /* 0x024fc80007ffe000 */
[----:B---3--:R-:W-:-:S07]  /*0840*/  IADD3 R0, PT, PT, R6, R7, R0 ;  /* 0x0000000706007210 */ /* 0x008fce0007ffe000 */
.L_x_7:
[----:B------:R-:W-:Y:S05]  /*0850*/  BSYNC.RECONVERGENT B1 ;  /* 0x0000000000017941 */ /* 0x000fea0003800200 */
.L_x_6:
[----:B------:R-:W-:-:S13]  /*0860*/  ISETP.GE.AND P0, PT, R20, 0x100, PT ;  /* 0x000001001400780c */ /* 0x000fda0003f06270 */
[----:B------:R-:W-:Y:S05]  /*0870*/  @!P0 BRA `(.L_x_16) ;  /* 0x0000000000ac8947 */ /* 0x000fea0003800000 */
[----:B------:R-:W1:Y:S01]  /*0880*/  S2R R6, SR_LANEID ;  /* 0x0000000000067919 */ /* 0x000e620000000000 */
[----:B0----5:R-:W0:Y:S01]  /*0890*/  SHFL.DOWN PT, R2, R0, 0x1, 0x1f ;  /* 0x08201f0000027f89 */ /* 0x021e2200000e0000 */
[C---:B-1----:R-:W-:Y:S02]  /*08a0*/  ISETP.GT.AND P0, PT, R6.reuse, 0x1e, PT ;  /* 0x0000001e0600780c */ /* 0x042fe40003f04270 */
[----:B------:R-:W-:Y:S02]  /*08b0*/  ISETP.NE.AND P1, PT, R6, RZ, PT ;  /* 0x000000ff0600720c */ /* 0x000fe40003f25270 */
[----:B0-----:R-:W-:Y:S02]  /*08c0*/  SEL R3, R2, RZ, !P0 ;  /* 0x000000ff02037207 */ /* 0x001fe40004000000 */
[----:B------:R-:W-:-:S03]  /*08d0*/  ISETP.GT.AND P0, PT, R6, 0x1d, PT ;  /* 0x0000001d0600780c */ /* 0x000fc60003f04270 */
[----:B------:R-:W-:-:S05]  /*08e0*/  IMAD.IADD R3, R3, 0x1, R0 ;  /* 0x0000000103037824 */ /* 0x000fca00078e0200 */
[----:B------:R-:W0:Y:S01]  /*08f0*/  SHFL.DOWN PT, R2, R3, 0x2, 0x1f ;  /* 0x08401f0003027f89 */ /* 0x000e2200000e0000 */
[----:B------:R-:W1:Y:S01]  /*0900*/  @!P1 S2R R7, SR_CgaCtaId ;  /* 0x0000000000079919 */ /* 0x000e620000008800 */
[----:B0-----:R-:W-:Y:S02]  /*0910*/  SEL R2, R2, RZ, !P0 ;  /* 0x000000ff02027207 */ /* 0x001fe40004000000 */
[----:B------:R-:W-:-:S03]  /*0920*/  ISETP.GT.AND P0, PT, R6, 0x1b, PT ;  /* 0x0000001b0600780c */ /* 0x000fc60003f04270 */
[----:B------:R-:W-:-:S05]  /*0930*/  IMAD.IADD R2, R3, 0x1, R2 ;  /* 0x0000000103027824 */ /* 0x000fca00078e0202 */
[----:B------:R-:W0:Y:S02]  /*0940*/  SHFL.DOWN PT, R4, R2, 0x4, 0x1f ;  /* 0x08801f0002047f89 */ /* 0x000e2400000e0000 */
[----:B0-----:R-:W-:Y:S02]  /*0950*/  SEL R5, R4, RZ, !P0 ;  /* 0x000000ff04057207 */ /* 0x001fe40004000000 */
[----:B------:R-:W-:Y:S02]  /*0960*/  ISETP.GT.AND P0, PT, R6, 0x17, PT ;  /* 0x000000170600780c */ /* 0x000fe40003f04270 */
[----:B------:R-:W-:Y:S01]  /*0970*/  @!P1 MOV R4, 0x400 ;  /* 0x0000040000049802 */ /* 0x000fe20000000f00 */
[----:B------:R-:W-:Y:S01]  /*0980*/  IMAD.IADD R5, R2, 0x1, R5 ;  /* 0x0000000102057824 */ /* 0x000fe200078e0205 */
[----:B------:R-:W-:Y:S02]  /*0990*/  @!P1 SHF.R.U32.HI R2, RZ, 0x3, R9 ;  /* 0x00000003ff029819 */ /* 0x000fe40000011609 */
[----:B-1----:R-:W-:-:S02]  /*09a0*/  @!P1 LEA R7, R7, R4, 0x18 ;  /* 0x0000000407079211 */ /* 0x002fc400078ec0ff */
[----:B------:R-:W0:Y:S01]  /*09b0*/  SHFL.DOWN PT, R0, R5, 0x8, 0x1f ;  /* 0x09001f0005007f89 */ /* 0x000e2200000e0000 */
[----:B------:R-:W-:-:S05]  /*09c0*/  @!P1 LOP3.LUT R2, R2, 0x7c, RZ, 0xc0, !PT ;  /* 0x0000007c02029812 */ /* 0x000fca00078ec0ff */
[----:B------:R-:W-:Y:S01]  /*09d0*/  @!P1 IMAD.IADD R2, R2, 0x1, R7 ;  /* 0x0000000102029824 */ /* 0x000fe200078e0207 */
[----:B0-----:R-:W-:Y:S02]  /*09e0*/  SEL R0, R0, RZ, !P0 ;  /* 0x000000ff00007207 */ /* 0x001fe40004000000 */
[----:B------:R-:W-:-:S03]  /*09f0*/  ISETP.GT.AND P0, PT, R6, 0xf, PT ;  /* 0x0000000f0600780c */ /* 0x000fc60003f04270 */
[----:B------:R-:W-:-:S05]  /*0a00*/  IMAD.IADD R0, R5, 0x1, R0 ;  /* 0x0000000105007824 */ /* 0x000fca00078e0200 */
[----:B------:R-:W0:Y:S02]  /*0a10*/  SHFL.DOWN PT, R3, R0, 0x10, 0x1f ;  /* 0x0a001f0000037f89 */ /* 0x000e2400000e0000 */
[----:B0-----:R-:W-:Y:S02]  /*0a20*/  SEL R3, R3, RZ, !P0 ;  /* 0x000000ff03037207 */ /* 0x001fe40004000000 */
[----:B------:R-:W-:-:S03]  /*0a30*/  ISETP.NE.AND P0, PT, R9, RZ, PT ;  /* 0x000000ff0900720c */ /* 0x000fc60003f05270 */
[----:B------:R-:W-:-:S05]  /*0a40*/  IMAD.IADD R3, R0, 0x1, R3 ;  /* 0x0000000100037824 */ /* 0x000fca00078e0203 */
[----:B------:R0:W-:Y:S01]  /*0a50*/  @!P1 STS [R2+0x8], R3 ;  /* 0x0000080302009388 */ /* 0x0001e20000000800 */
[----:B------:R-:W-:Y:S06]  /*0a60*/  BAR.SYNC.DEFER_BLOCKING 0x0 ;  /* 0x0000000000007b1d */ /* 0x000fec0000010000 */
[----:B------:R-:W-:Y:S05]  /*0a70*/  @P0 BRA `(.L_x_17) ;  /* 0x0000002c00ac0947 */ /* 0x000fea0003800000 */
[----:B------:R-:W1:Y:S01]  /*0a80*/  S2UR UR5, SR_CgaCtaId ;  /* 0x00000000000579c3 */ /* 0x000e620000008800 */
[----:B------:R-:W-:Y:S02]  /*0a90*/  UMOV UR4, 0x400 ;  /* 0x0000040000047882 */ /* 0x000fe40000000000 */
[----:B-1----:R-:W-:-:S09]  /*0aa0*/  ULEA UR4, UR5, UR4, 0x18 ;  /* 0x0000000405047291 */ /* 0x002fd2000f8ec0ff */
[----:B------:R-:W-:Y:S04]  /*0ab0*/  LDS R0, [UR4+0xc] ;  /* 0x00000c04ff007984 */ /* 0x000fe80008000800 */
[----:B------:R-:W1:Y:S04]  /*0ac0*/  LDS.128 R4, [UR4+0x10] ;  /* 0x00001004ff047984 */ /* 0x000e680008000c00 */
[----:B------:R-:W2:Y:S01]  /*0ad0*/  LDS.64 R8, [UR4+0x20] ;  /* 0x00002004ff087984 */ /* 0x000ea20008000a00 */
[----:B-1----:R-:W-:-:S04]  /*0ae0*/  IADD3 R0, PT, PT, R4, R0, R3 ;  /* 0x0000000004007210 */ /* 0x002fc80007ffe003 */
[----:B------:R-:W-:-:S04]  /*0af0*/  IADD3 R0, PT, PT, R6, R0, R5 ;  /* 0x0000000006007210 */ /* 0x000fc80007ffe005 */
[----:B--2---:R-:W-:-:S05]  /*0b00*/  IADD3 R0, PT, PT, R8, R0, R7 ;  /* 0x0000000008007210 */ /* 0x004fca0007ffe007 */
[----:B0-----:R-:W-:Y:S01]  /*0b10*/  IMAD.IADD R3, R0, 0x1, R9 ;  /* 0x0000000100037824 */ /* 0x001fe200078e0209 */
[----:B------:R-:W-:Y:S06]  /*0b20*/  BRA `(.L_x_17) ;  /* 0x0000002c00807947 */ /* 0x000fec0003800000 */
.L_x_16:
[----:B0-----:R-:W-:Y:S01]  /*0b30*/  LOP3.LUT R2, R9, 0x3e0, RZ, 0xc0, !PT ;  /* 0x000003e009027812 */ /* 0x001fe200078ec0ff */
[----:B------:R-:W0:Y:S03]  /*0b40*/  S2R R8, SR_LANEID ;  /* 0x0000000000087919 */ /* 0x000e260000000000 */
[----:B------:R-:W-:Y:S01]  /*0b50*/  LOP3.LUT R5, RZ, R2, RZ, 0x33, !PT ;  /* 0x00000002ff057212 */ /* 0x000fe200078e33ff */
[----:B------:R-:W-:-:S04]  /*0b60*/  VIADD R3, R2, 0x20 ;  /* 0x0000002002037836 */ /* 0x000fc80000000000 */
[----:B------:R-:W-:Y:S01]  /*0b70*/  IMAD.IADD R5, R5, 0x1, R20 ;  /* 0x0000000105057824 */ /* 0x000fe200078e0214 */
[----:B------:R-:W-:-:S04]  /*0b80*/  ISETP.GT.AND P0, PT, R3, R20, PT ;  /* 0x000000140300720c */ /* 0x000fc80003f04270 */
[----:B------:R-:W-:-:S05]  /*0b90*/  SEL R5, R5, 0x1f, P0 ;  /* 0x0000001f05057807 */ /* 0x000fca0000000000 */
[----:B-----5:R-:W1:Y:S01]  /*0ba0*/  SHFL.DOWN PT, R2, R0, 0x1, R5 ;  /* 0x0820000000027989 */ /* 0x020e6200000e0005 */
[CC--:B0-----:R-:W-:Y:S01]  /*0bb0*/  ISETP.GE.AND P0, PT, R8.reuse, R5.reuse, PT ;  /* 0x000000050800720c */ /* 0x0c1fe20003f06270 */
[C---:B------:R-:W-:Y:S01]  /*0bc0*/  VIADD R4, R8.reuse, 0x2 ;  /* 0x0000000208047836 */ /* 0x040fe20000000000 */
[C---:B------:R-:W-:Y:S01]  /*0bd0*/  ISETP.NE.AND P1, PT, R8.reuse, RZ, PT ;  /* 0x000000ff0800720c */ /* 0x040fe20003f25270 */
[----:B------:R-:W-:Y:S01]  /*0be0*/  VIADD R6, R8, 0x4 ;  /* 0x0000000408067836 */ /* 0x000fe20000000000 */
[----:B-1----:R-:W-:Y:S02]  /*0bf0*/  SEL R3, R2, RZ, !P0 ;  /* 0x000000ff02037207 */ /* 0x002fe40004000000 */
[----:B------:R-:W-:-:S03]  /*0c00*/  ISETP.GT.AND P0, PT, R4, R5, PT ;  /* 0x000000050400720c */ /* 0x000fc60003f04270 */
[----:B------:R-:W-:-:S06]  /*0c10*/  IMAD.IADD R2, R3, 0x1, R0 ;  /* 0x0000000103027824 */ /* 0x000fcc00078e0200 */
[----:B------:R-:W0:Y:S01]  /*0c20*/  @!P1 S2R R10, SR_CgaCtaId ;  /* 0x00000000000a9919 */ /* 0x000e220000008800 */
[----:B------:R-:W-:Y:S01]  /*0c30*/  @!P1 MOV R7, 0x400 ;  /* 0x0000040000079802 */ /* 0x000fe20000000f00 */
[----:B------:R-:W1:Y:S02]  /*0c40*/  SHFL.DOWN PT, R3, R2, 0x2, R5 ;  /* 0x0840000002037989 */ /* 0x000e6400000e0005 */
[----:B-1----:R-:W-:Y:S02]  /*0c50*/  SEL R3, R3, RZ, !P0 ;  /* 0x000000ff03037207 */ /* 0x002fe40004000000 */
[----:B------:R-:W-:Y:S02]  /*0c60*/  ISETP.GT.AND P0, PT, R6, R5, PT ;  /* 0x000000050600720c */ /* 0x000fe40003f04270 */
[----:B------:R-:W-:Y:S01]  /*0c70*/  @!P1 SHF.R.U32.HI R6, RZ, 0x3, R9 ;  /* 0x00000003ff069819 */ /* 0x000fe20000011609 */
[----:B------:R-:W-:Y:S01]  /*0c80*/  IMAD.IADD R4, R2, 0x1, R3 ;  /* 0x0000000102047824 */ /* 0x000fe200078e0203 */
[----:B0-----:R-:W-:Y:S01]  /*0c90*/  @!P1 LEA R7, R10, R7, 0x18 ;  /* 0x000000070a079211 */ /* 0x001fe200078ec0ff */
[----:B------:R-:W-:Y:S01]  /*0ca0*/  VIADD R2, R8, 0x8 ;  /* 0x0000000808027836 */ /* 0x000fe20000000000 */
[----:B------:R-:W-:-:S02]  /*0cb0*/  @!P1 LOP3.LUT R6, R6, 0x7c, RZ, 0xc0, !PT ;  /* 0x0000007c06069812 */ /* 0x000fc400078ec0ff */
[----:B------:R-:W0:Y:S03]  /*0cc0*/  SHFL.DOWN PT, R3, R4, 0x4, R5 ;  /* 0x0880000004037989 */ /* 0x000e2600000e0005 */
[----:B------:R-:W-:Y:S01]  /*0cd0*/  @!P1 IMAD.IADD R6, R6, 0x1, R7 ;  /* 0x0000000106069824 */ /* 0x000fe200078e0207 */
[----:B0-----:R-:W-:Y:S02]  /*0ce0*/  SEL R3, R3, RZ, !P0 ;  /* 0x000000ff03037207 */ /* 0x001fe40004000000 */
[----:B------:R-:W-:-:S03]  /*0cf0*/  ISETP.GT.AND P0, PT, R2, R5, PT ;  /* 0x000000050200720c */ /* 0x000fc60003f04270 */
[----:B------:R-:W-:Y:S02]  /*0d00*/  IMAD.IADD R0, R4, 0x1, R3 ;  /* 0x0000000104007824 */ /* 0x000fe400078e0203 */
[----:B------:R-:W-:-:S03]  /*0d10*/  VIADD R4, R8, 0x10 ;  /* 0x0000001008047836 */ /* 0x000fc60000000000 */
[----:B------:R-:W0:Y:S02]  /*0d20*/  SHFL.DOWN PT, R3, R0, 0x8, R5 ;  /* 0x0900000000037989 */ /* 0x000e2400000e0005 */
[----:B0-----:R-:W-:Y:S02]  /*0d30*/  SEL R3, R3, RZ, !P0 ;  /* 0x000000ff03037207 */ /* 0x001fe40004000000 */
[----:B------:R-:W-:-:S03]  /*0d40*/  ISETP.GT.AND P0, PT, R4, R5, PT ;  /* 0x000000050400720c */ /* 0x000fc60003f04270 */
[----:B------:R-:W-:-:S05]  /*0d50*/  IMAD.IADD R2, R0, 0x1, R3 ;  /* 0x0000000100027824 */ /* 0x000fca00078e0203 */
[----:B------:R-:W0:Y:S02]  /*0d60*/  SHFL.DOWN PT, R3, R2, 0x10, R5 ;  /* 0x0a00000002037989 */ /* 0x000e2400000e0005 */
[----:B0-----:R-:W-:Y:S02]  /*0d70*/  SEL R3, R3, RZ, !P0 ;  /* 0x000000ff03037207 */ /* 0x001fe40004000000 */
[----:B------:R-:W-:-:S03]  /*0d80*/  ISETP.NE.AND P0, PT, R9, RZ, PT ;  /* 0x000000ff0900720c */ /* 0x000fc60003f05270 */
[----:B------:R-:W-:-:S05]  /*0d90*/  IMAD.IADD R3, R2, 0x1, R3 ;  /* 0x0000000102037824 */ /* 0x000fca00078e0203 */
[----:B------:R4:W-:Y:S01]  /*0da0*/  @!P1 STS [R6+0x8], R3 ;  /* 0x0000080306009388 */ /* 0x0009e20000000800 */
[----:B------:R-:W-:Y:S06]  /*0db0*/  BAR.SYNC.DEFER_BLOCKING 0x0 ;  /* 0x0000000000007b1d */ /* 0x000fec0000010000 */
[----:B------:R-:W-:Y:S05]  /*0dc0*/  @P0 BRA `(.L_x_17) ;  /* 0x0000002800d80947 */ /* 0x000fea0003800000 */
[----:B------:R-:W0:Y:S01]  /*0dd0*/  S2UR UR5, SR_CgaCtaId ;  /* 0x00000000000579c3 */ /* 0x000e220000008800 */
[----:B------:R-:W-:Y:S01]  /*0de0*/  UMOV UR4, 0x400 ;  /* 0x0000040000047882 */ /* 0x000fe20000000000 */
[C---:B------:R-:W-:Y:S02]  /*0df0*/  ISETP.GT.AND P2, PT, R20.reuse, 0x40, PT ;  /* 0x000000401400780c */ /* 0x040fe40003f44270 */
[C---:B------:R-:W-:Y:S02]  /*0e00*/  ISETP.GT.AND P1, PT, R20.reuse, 0x20, PT ;  /* 0x000000201400780c */ /* 0x040fe40003f24270 */
[----:B------:R-:W-:Y:S01]  /*0e10*/  ISETP.GT.AND P3, PT, R20, 0x80, PT ;  /* 0x000000801400780c */ /* 0x000fe20003f64270 */
[----:B0-----:R-:W-:-:S09]  /*0e20*/  ULEA UR4, UR5, UR4, 0x18 ;  /* 0x0000000405047291 */ /* 0x001fd2000f8ec0ff */
[----:B----4-:R-:W0:Y:S04]  /*0e30*/  LDS.128 R4, [UR4+0x10] ;  /* 0x00001004ff047984 */ /* 0x010e280008000c00 */
[----:B------:R-:W1:Y:S04]  /*0e40*/  LDS R0, [UR4+0xc] ;  /* 0x00000c04ff007984 */ /* 0x000e680008000800 */
[----:B------:R-:W2:Y:S01]  /*0e50*/  LDS.64 R8, [UR4+0x20] ;  /* 0x00002004ff087984 */ /* 0x000ea20008000a00 */
[----:B0-----:R-:W-:Y:S02]  /*0e60*/  SEL R4, R4, RZ, P2 ;  /* 0x000000ff04047207 */ /* 0x001fe40001000000 */
[----:B------:R-:W-:-:S02]  /*0e70*/  ISETP.GT.AND P2, PT, R20, 0x60, PT ;  /* 0x000000601400780c */ /* 0x000fc40003f44270 */
[----:B-1----:R-:W-:Y:S02]  /*0e80*/  SEL R0, R0, RZ, P1 ;  /* 0x000000ff00007207 */ /* 0x002fe40000800000 */
[----:B------:R-:W-:Y:S02]  /*0e90*/  SEL R5, R5, RZ, P2 ;  /* 0x000000ff05057207 */ /* 0x000fe40001000000 */
[----:B------:R-:W-:Y:S02]  /*0ea0*/  IADD3 R0, PT, PT, R4, R0, R3 ;  /* 0x0000000004007210 */ /* 0x000fe40007ffe003 */
[----:B------:R-:W-:Y:S02]  /*0eb0*/  ISETP.GT.AND P1, PT, R20, 0xa0, PT ;  /* 0x000000a01400780c */ /* 0x000fe40003f24270 */
[----:B------:R-:W-:Y:S02]  /*0ec0*/  SEL R6, R6, RZ, P3 ;  /* 0x000000ff06067207 */ /* 0x000fe40001800000 */
[----:B------:R-:W-:-:S02]  /*0ed0*/  ISETP.GT.AND P2, PT, R20, 0xc0, PT ;  /* 0x000000c01400780c */ /* 0x000fc40003f44270 */
[----:B------:R-:W-:Y:S02]  /*0ee0*/  ISETP.GT.AND P3, PT, R20, 0xe0, PT ;  /* 0x000000e01400780c */ /* 0x000fe40003f64270 */
[----:B------:R-:W-:Y:S02]  /*0ef0*/  SEL R7, R7, RZ, P1 ;  /* 0x000000ff07077207 */ /* 0x000fe40000800000 */
[----:B------:R-:W-:Y:S02]  /*0f00*/  IADD3 R0, PT, PT, R6, R0, R5 ;  /* 0x0000000006007210 */ /* 0x000fe40007ffe005 */
[----:B--2---:R-:W-:Y:S02]  /*0f10*/  SEL R8, R8, RZ, P2 ;  /* 0x000000ff08087207 */ /* 0x004fe40001000000 */
[----:B------:R-:W-:Y:S02]  /*0f20*/  SEL R9, R9, RZ, P3 ;  /* 0x000000ff09097207 */ /* 0x000fe40001800000 */
[----:B------:R-:W-:-:S05]  /*0f30*/  IADD3 R0, PT, PT, R8, R0, R7 ;  /* 0x0000000008007210 */ /* 0x000fca0007ffe007 */
[----:B------:R-:W-:Y:S01]  /*0f40*/  IMAD.IADD R3, R0, 0x1, R9 ;  /* 0x0000000100037824 */ /* 0x000fe200078e0209 */
[----:B------:R-:W-:Y:S06]  /*0f50*/  BRA `(.L_x_17) ;  /* 0x0000002800747947 */ /* 0x000fec0003800000 */
.L_x_3:
[----:B------:R-:W0:Y:S01]  /*0f60*/  S2R R0, SR_TID.X ;  /* 0x0000000000007919 */ /* 0x000e220000002100 */
[----:B------:R-:W1:Y:S01]  /*0f70*/  LDC.64 R2, c[0x0][0x380] ;  /* 0x0000e000ff027b82 */ /* 0x000e620000000a00 */
[----:B0-----:R-:W-:-:S04]  /*0f80*/  IMAD.SHL.U32 R5, R0, 0x4, RZ ;  /* 0x0000000400057824 */ /* 0x001fc800078e00ff */
[----:B-1----:R-:W-:-:S05]  /*0f90*/  IMAD.WIDE.U32 R2, R5, 0x4, R2 ;  /* 0x0000000405027825 */ /* 0x002fca00078e0002 */
[----:B------:R-:W2:Y:S04]  /*0fa0*/  LDG.E.128.CONSTANT R4, desc[UR6][R2.64] ;  /* 0x0000000602047981 */ /* 0x000ea8000c1e9d00 */
[----:B------:R-:W3:Y:S04]  /*0fb0*/  LDG.E.128.CONSTANT R8, desc[UR6][R2.64+0x1000] ;  /* 0x0010000602087981 */ /* 0x000ee8000c1e9d00 */
[----:B------:R-:W4:Y:S04]  /*0fc0*/  LDG.E.128.CONSTANT R12, desc[UR6][R2.64+0x2000] ;  /* 0x00200006020c7981 */ /* 0x000f28000c1e9d00 */
[----:B------:R-:W5:Y:S01]  /*0fd0*/  LDG.E.128.CONSTANT R16, desc[UR6][R2.64+0x3000] ;  /* 0x0030000602107981 */ /* 0x000f62000c1e9d00 */
[----:B------:R-:W-:Y:S01]  /*0fe0*/  ISETP.GE.U32.AND P0, PT, R20, 0x2000, PT ;  /* 0x000020001400780c */ /* 0x000fe20003f06070 */
[----:B------:R-:W-:Y:S01]  /*0ff0*/  IMAD.MOV.U32 R23, RZ, RZ, 0x1000 ;  /* 0x00001000ff177424 */ /* 0x000fe200078e00ff */
[----:B--2---:R-:W-:-:S04]  /*1000*/  IADD3 R5, PT, PT, R6, R5, R4 ;  /* 0x0000000506057210 */ /* 0x004fc80007ffe004 */
[----:B---3--:R-:W-:-:S04]  /*1010*/  IADD3 R5, PT, PT, R8, R7, R5 ;  /* 0x0000000708057210 */ /* 0x008fc80007ffe005 */
[----:B------:R-:W-:-:S04]  /*1020*/  IADD3 R5, PT, PT, R10, R9, R5 ;  /* 0x000000090a057210 */ /* 0x000fc80007ffe005 */
[----:B----4-:R-:W-:-:S04]  /*1030*/  IADD3 R5, PT, PT, R12, R11, R5 ;  /* 0x0000000b0c057210 */ /* 0x010fc80007ffe005 */
[----:B------:R-:W-:-:S04]  /*1040*/  IADD3 R5, PT, PT, R14, R13, R5 ;  /* 0x0000000d0e057210 */ /* 0x000fc80007ffe005 */
[----:B-----5:R-:W-:-:S04]  /*1050*/  IADD3 R5, PT, PT, R16, R15, R5 ;  /* 0x0000000f10057210 */ /* 0x020fc80007ffe005 */
[----:B------:R-:W-:-:S05]  /*1060*/  IADD3 R5, PT, PT, R18, R17, R5 ;  /* 0x0000001112057210 */ /* 0x000fca0007ffe005 */
[----:B------:R-:W-:Y:S01]  /*1070*/  IMAD.IADD R21, R19, 0x1, R5 ;  /* 0x0000000113157824 */ /* 0x000fe200078e0205 */
[----:B------:R-:W-:Y:S06]  /*1080*/  @!P0 BRA `(.L_x_18) ;  /* 0x00000000005c8947 */ /* 0x000fec0003800000 */
[----:B------:R-:W0:Y:S01]  /*1090*/  LDC R24, c[0x0][0x390] ;  /* 0x0000e400ff187b82 */ /* 0x000e220000000800 */
[----:B------:R-:W-:Y:S02]  /*10a0*/  VIADD R22, R20, 0xfffff000 ;  /* 0xfffff00014167836 */ /* 0x000fe40000000000 */
[----:B------:R-:W-:-:S07]  /*10b0*/  IMAD.MOV.U32 R23, RZ, RZ, 0x1000 ;  /* 0x00001000ff177424 */ /* 0x000fce00078e00ff */
.L_x_20:
[----:B------:R-:W-:-:S05]  /*10c0*/  IMAD.WIDE R26, R23, 0x4, R2 ;  /* 0x00000004171a7825 */ /* 0x000fca00078e0202 */
[----:B------:R-:W2:Y:S04]  /*10d0*/  LDG.E.128.CONSTANT R12, desc[UR6][R26.64] ;  /* 0x000000061a0c7981 */ /* 0x000ea8000c1e9d00 */
[----:B------:R-:W3:Y:S04]  /*10e0*/  LDG.E.128.CONSTANT R16, desc[UR6][R26.64+0x1000] ;  /* 0x001000061a107981 */ /* 0x000ee8000c1e9d00 */
[----:B------:R-:W4:Y:S04]  /*10f0*/  LDG.E.128.CONSTANT R4, desc[UR6][R26.64+0x2000] ;  /* 0x002000061a047981 */ /* 0x000f28000c1e9d00 */
[----:B------:R-:W5:Y:S01]  /*1100*/  LDG.E.128.CONSTANT R8, desc[UR6][R26.64+0x3000] ;  /* 0x003000061a087981 */ /* 0x000f62000c1e9d00 */
[----:B0-----:R-:W-:Y:S01]  /*1110*/  IMAD.MOV.U32 R20, RZ, RZ, R24 ;  /* 0x000000ffff147224 */ /* 0x001fe200078e0018 */
[----:B--2---:R-:W-:-:S04]  /*1120*/  IADD3 R13, PT, PT, R13, R12, R21 ;  /* 0x0000000c0d0d7210 */ /* 0x004fc80007ffe015 */
[----:B------:R-:W-:-:S04]  /*1130*/  IADD3 R13, PT, PT, R15, R14, R13 ;  /* 0x0000000e0f0d7210 */ /* 0x000fc80007ffe00d */
[----:B---3--:R-:W-:-:S04]  /*1140*/  IADD3 R13, PT, PT, R17, R16, R13 ;  /* 0x00000010110d7210 */ /* 0x008fc80007ffe00d */
[----:B------:R-:W-:-:S04]  /*1150*/  IADD3 R13, PT, PT, R19, R18, R13 ;  /* 0x00000012130d7210 */ /* 0x000fc80007ffe00d */
[----:B----4-:R-:W-:Y:S01]  /*1160*/  IADD3 R13, PT, PT, R5, R4, R13 ;  /* 0x00000004050d7210 */ /* 0x010fe20007ffe00d */
[----:B------:R-:W-:-:S03]  /*1170*/  IMAD.IADD R4, R20, 0x1, -R23 ;  /* 0x0000000114047824 */ /* 0x000fc600078e0a17 */
[----:B------:R-:W-:Y:S02]  /*1180*/  IADD3 R13, PT, PT, R7, R6, R13 ;  /* 0x00000006070d7210 */ /* 0x000fe40007ffe00d */
[----:B------:R-:W-:Y:S02]  /*1190*/  ISETP.GE.AND P0, PT, R4, 0x1000, PT ;  /* 0x000010000400780c */ /* 0x000fe40003f06270 */
[----:B-----5:R-:W-:-:S04]  /*11a0*/  IADD3 R13, PT, PT, R9, R8, R13 ;  /* 0x00000008090d7210 */ /* 0x020fc80007ffe00d */
[----:B------:R-:W-:-:S07]  /*11b0*/  IADD3 R21, PT, PT, R11, R10, R13 ;  /* 0x0000000a0b157210 */ /* 0x000fce0007ffe00d */
[----:B------:R-:W-:Y:S05]  /*11c0*/  @!P0 BRA `(.L_x_19) ;  /* 0x0000000400fc8947 */ /* 0x000fea0003800000 */
[----:B------:R-:W-:-:S05]  /*11d0*/  VIADD R23, R23, 0x1000 ;  /* 0x0000100017177836 */ /* 0x000fca0000000000 */
[----:B------:R-:W-:-:S13]  /*11e0*/  ISETP.GT.AND P0, PT, R23, R22, PT ;  /* 0x000000161700720c */ /* 0x000fda0003f04270 */
[----:B------:R-:W-:Y:S05]  /*11f0*/  @!P0 BRA `(.L_x_20) ;  /* 0xfffffffc00b08947 */ /* 0x000fea000383ffff */
.L_x_18:
[----:B------:R-:W-:-:S13]  /*1200*/  ISETP.GE.AND P0, PT, R23, R20, PT ;  /* 0x000000141700720c */ /* 0x000fda0003f06270 */
[----:B------:R-:W-:Y:S05]  /*1210*/  @P0 BRA `(.L_x_19) ;  /* 0x0000000400e80947 */ /* 0x000fea0003800000 */
[----:B------:R-:W-:Y:S01]  /*1220*/  IMAD.IADD R9, R20, 0x1, -R23 ;  /* 0x0000000114097824 */ /* 0x000fe200078e0a17 */
[----:B------:R-:W-:Y:S04]  /*1230*/  BSSY.RECONVERGENT B1, `(.L_x_19) ;  /* 0x0000078000017945 */ /* 0x000fe80003800200 */
[----:B------:R-:W-:-:S13]  /*1240*/  ISETP.GE.AND P0, PT, R0, R9, PT ;  /* 0x000000090000720c */ /* 0x000fda0003f06270 */
[----:B------:R-:W-:Y:S05]  /*1250*/  @P0 BRA `(.L_x_21) ;  /* 0x0000000400d40947 */ /* 0x000fea0003800000 */
[----:B------:R-:W-:Y:S01]  /*1260*/  LOP3.LUT R2, RZ, R0, RZ, 0x33, !PT ;  /* 0x00000000ff027212 */ /* 0x000fe200078e33ff */
[----:B------:R-:W-:Y:S01]  /*1270*/  BSSY.RECONVERGENT B2, `(.L_x_22) ;  /* 0x0000015000027945 */ /* 0x000fe20003800200 */
[----:B------:R-:W-:Y:S02]  /*1280*/  IMAD.MOV.U32 R8, RZ, RZ, R0 ;  /* 0x000000ffff087224 */ /* 0x000fe400078e0000 */
[----:B------:R-:W-:-:S04]  /*1290*/  IADD3 R2, PT, PT, -R23, R20, R2 ;  /* 0x0000001417027210 */ /* 0x000fc80007ffe102 */
[C---:B------:R-:W-:Y:S02]  /*12a0*/  LOP3.LUT R3, R2.reuse, 0x300, RZ, 0xc0, !PT ;  /* 0x0000030002037812 */ /* 0x040fe400078ec0ff */
[----:B------:R-:W-:Y:S02]  /*12b0*/  ISETP.GE.U32.AND P1, PT, R2, 0x300, PT ;  /* 0x000003000200780c */ /* 0x000fe40003f26070 */
[----:B------:R-:W-:-:S13]  /*12c0*/  ISETP.NE.AND P0, PT, R3, 0x300, PT ;  /* 0x000003000300780c */ /* 0x000fda0003f05270 */
[----:B------:R-:W-:Y:S05]  /*12d0*/  @!P0 BRA `(.L_x_23) ;  /* 0x0000000000388947 */ /* 0x000fea0003800000 */
[----:B------:R-:W0:Y:S01]  /*12e0*/  LDC.64 R4, c[0x0][0x380] ;  /* 0x0000e000ff047b82 */ /* 0x000e220000000a00 */
[----:B------:R-:W-:Y:S01]  /*12f0*/  LEA.HI R2, R2, 0x1, RZ, 0x18 ;  /* 0x0000000102027811 */ /* 0x000fe200078fc0ff */
[----:B------:R-:W-:Y:S02]  /*1300*/  IMAD.IADD R7, R0, 0x1, R23 ;  /* 0x0000000100077824 */ /* 0x000fe400078e0217 */
[----:B------:R-:W-:Y:S01]  /*1310*/  IMAD.MOV.U32 R8, RZ, RZ, R0 ;  /* 0x000000ffff087224 */ /* 0x000fe200078e0000 */
[----:B------:R-:W-:-:S05]  /*1320*/  LOP3.LUT R2, R2, 0x3, RZ, 0xc0, !PT ;  /* 0x0000000302027812 */ /* 0x000fca00078ec0ff */
[----:B------:R-:W-:-:S07]  /*1330*/  IMAD.MOV R6, RZ, RZ, -R2 ;  /* 0x000000ffff067224 */ /* 0x000fce00078e0a02 */
.L_x_24:
[----:B0-----:R-:W-:-:S06]  /*1340*/  IMAD.WIDE.U32 R2, R7, 0x4, R4 ;  /* 0x0000000407027825 */ /* 0x001fcc00078e0004 */
[----:B------:R-:W2:Y:S01]  /*1350*/  LDG.E.CONSTANT R2, desc[UR6][R2.64] ;  /* 0x0000000602027981 */ /* 0x000ea2000c1e9900 */
[----:B------:R-:W-:Y:S02]  /*1360*/  VIADD R6, R6, 0x1 ;  /* 0x0000000106067836 */ /* 0x000fe40000000000 */
[----:B------:R-:W-:Y:S02]  /*1370*/  VIADD R8, R8, 0x100 ;  /* 0x0000010008087836 */ /* 0x000fe40000000000 */
[----:B------:R-:W-:Y:S01]  /*1380*/  VIADD R7, R7, 0x100 ;  /* 0x0000010007077836 */ /* 0x000fe20000000000 */
[----:B------:R-:W-:Y:S01]  /*1390*/  ISETP.NE.AND P0, PT, R6, RZ, PT ;  /* 0x000000ff0600720c */ /* 0x000fe20003f05270 */
[----:B--2---:R-:W-:-:S12]  /*13a0*/  IMAD.IADD R21, R2, 0x1, R21 ;  /* 0x0000000102157824 */ /* 0x004fd800078e0215 */
[----:B------:R-:W-:Y:S05]  /*13b0*/  @P0 BRA `(.L_x_24) ;  /* 0xfffffffc00e00947 */ /* 0x000fea000383ffff */
.L_x_23:
[----:B------:R-:W-:Y:S05]  /*13c0*/  BSYNC.RECONVERGENT B2 ;  /* 0x0000000000027941 */ /* 0x000fea0003800200 */
.L_x_22:
[----:B------:R-:W-:Y:S05]  /*13d0*/  @!P1 BRA `(.L_x_21) ;  /* 0x0000000400749947 */ /* 0x000fea0003800000 */
[----:B------:R-:W0:Y:S01]  /*13e0*/  LDCU.64 UR4, c[0x0][0x380] ;  /* 0x00007000ff0477ac */ /* 0x000e220008000a00 */
[----:B------:R-:W-:Y:S01]  /*13f0*/  IMAD.IADD R5, R9, 0x1, -R8 ;  /* 0x0000000109057824 */ /* 0x000fe200078e0a08 */
[C---:B------:R-:W-:Y:S01]  /*1400*/  IADD3 R3, P0, PT, R8.reuse, R23, RZ ;  /* 0x0000001708037210 */ /* 0x040fe20007f1e0ff */
[----:B------:R-:W-:Y:S01]  /*1410*/  BSSY.RECONVERGENT B2, `(.L_x_25) ;  /* 0x0000033000027945 */ /* 0x000fe20003800200 */
[----:B------:R-:W-:Y:S02]  /*1420*/  IMAD.IADD R23, R8, 0x1, R23 ;  /* 0x0000000108177824 */ /* 0x000fe400078e0217 */
[----:B------:R-:W-:Y:S01]  /*1430*/  ISETP.GT.AND P1, PT, R5, 0xc00, PT ;  /* 0x00000c000500780c */ /* 0x000fe20003f24270 */
[----:B------:R-:W-:Y:S01]  /*1440*/  IMAD.X R4, RZ, RZ, RZ, P0 ;  /* 0x000000ffff047224 */ /* 0x000fe200000e06ff */
[----:B0-----:R-:W-:-:S04]  /*1450*/  LEA R2, P0, R3, UR4, 0x2 ;  /* 0x0000000403027c11 */ /* 0x001fc8000f8010ff */
[----:B------:R-:W-:Y:S02]  /*1460*/  LEA.HI.X R3, R3, UR5, R4, 0x2, P0 ;  /* 0x0000000503037c11 */ /* 0x000fe400080f1404 */
[----:B------:R-:W-:-:S05]  /*1470*/  IADD3 R2, P0, PT, R2, 0x800, RZ ;  /* 0x0000080002027810 */ /* 0x000fca0007f1e0ff */
[----:B------:R-:W-:Y:S01]  /*1480*/  IMAD.X R3, RZ, RZ, R3, P0 ;  /* 0x000000ffff037224 */ /* 0x000fe200000e0603 */
[----:B------:R-:W-:Y:S01]  /*1490*/  PLOP3.LUT P0, PT, PT, PT, PT, 0x80, 0x8 ;  /* 0x000000000008781c */ /* 0x000fe20003f0f070 */
[----:B------:R-:W-:-:S12]  /*14a0*/  @!P1 BRA `(.L_x_26) ;  /* 0x0000000000a49947 */ /* 0x000fd80003800000 */
[----:B------:R-:W-:Y:S01]  /*14b0*/  PLOP3.LUT P0, PT, PT, PT, PT, 0x8, 0x80 ;  /* 0x000000000080781c */ /* 0x000fe20003f0e170 */
[----:B------:R-:W-:-:S12]  /*14c0*/  VIADD R11, R9, 0xfffff400 ;  /* 0xfffff400090b7836 */ /* 0x000fd80000000000 */
.L_x_27:
[----:B------:R-:W0:Y:S01]  /*14d0*/  LDC.64 R4, c[0x0][0x380] ;  /* 0x0000e000ff047b82 */ /* 0x000e220000000a00 */
[C---:B------:R-:W-:Y:S01]  /*14e0*/  VIADD R27, R23.reuse, 0x400 ;  /* 0x00000400171b7836 */ /* 0x040fe20000000000 */
[----:B------:R-:W2:Y:S01]  /*14f0*/  LDG.E.CONSTANT R12, desc[UR6][R2.64+-0x400] ;  /* 0xfffc0006020c7981 */ /* 0x000ea2000c1e9900 */
[----:B------:R-:W-:-:S03]  /*1500*/  VIADD R7, R23, 0x800 ;  /* 0x0000080017077836 */ /* 0x000fc60000000000 */
[----:B------:R-:W3:Y:S04]  /*1510*/  LDG.E.CONSTANT R18, desc[UR6][R2.64] ;  /* 0x0000000602127981 */ /* 0x000ee8000c1e9900 */
[----:B------:R-:W3:Y:S04]  /*1520*/  LDG.E.CONSTANT R17, desc[UR6][R2.64+0x400] ;  /* 0x0004000602117981 */ /* 0x000ee8000c1e9900 */
[----:B------:R-:W4:Y:S01]  /*1530*/  LDG.E.CONSTANT R15, desc[UR6][R2.64+0xc00] ;  /* 0x000c0006020f7981 */ /* 0x000f22000c1e9900 */
[----:B------:R-:W-:-:S03]  /*1540*/  VIADD R29, R23, 0xc00 ;  /* 0x00000c00171d7836 */ /* 0x000fc60000000000 */
[----:B------:R-:W5:Y:S04]  /*1550*/  LDG.E.CONSTANT R14, desc[UR6][R2.64+0x1000] ;  /* 0x00100006020e7981 */ /* 0x000f68000c1e9900 */
[----:B------:R-:W5:Y:S01]  /*1560*/  LDG.E.CONSTANT R13, desc[UR6][R2.64+0x1400] ;  /* 0x00140006020d7981 */ /* 0x000f62000c1e9900 */
[----:B0-----:R-:W-:-:S03]  /*1570*/  IMAD.WIDE.U32 R24, R23, 0x4, R4 ;  /* 0x0000000417187825 */ /* 0x001fc600078e0004 */
[----:B------:R-:W5:Y:S04]  /*1580*/  LDG.E.CONSTANT R19, desc[UR6][R2.64+0x1c00] ;  /* 0x001c000602137981 */ /* 0x000f68000c1e9900 */
[----:B------:R-:W2:Y:S01]  /*1590*/  LDG.E.CONSTANT R10, desc[UR6][R24.64] ;  /* 0x00000006180a7981 */ /* 0x000ea2000c1e9900 */
[----:B------:R-:W-:-:S03]  /*15a0*/  IMAD.WIDE.U32 R26, R27, 0x4, R4 ;  /* 0x000000041b1a7825 */ /* 0x000fc600078e0004 */
[----:B------:R-:W5:Y:S01]  /*15b0*/  LDG.E.CONSTANT R20, desc[UR6][R2.64+0x2400] ;  /* 0x0024000602147981 */ /* 0x000f62000c1e9900 */
[----:B------:R-:W-:-:S03]  /*15c0*/  IMAD.WIDE.U32 R6, R7, 0x4, R4 ;  /* 0x0000000407067825 */ /* 0x000fc600078e0004 */
[----:B------:R-:W4:Y:S01]  /*15d0*/  LDG.E.CONSTANT R16, desc[UR6][R26.64] ;  /* 0x000000061a107981 */ /* 0x000f22000c1e9900 */
[----:B------:R-:W-:-:S03]  /*15e0*/  IMAD.WIDE.U32 R4, R29, 0x4, R4 ;  /* 0x000000041d047825 */ /* 0x000fc600078e0004 */
[----:B------:R-:W5:Y:S04]  /*15f0*/  LDG.E.CONSTANT R6, desc[UR6][R6.64] ;  /* 0x0000000606067981 */ /* 0x000f68000c1e9900 */
[----:B------:R-:W5:Y:S04]  /*1600*/  LDG.E.CONSTANT R25, desc[UR6][R2.64+0x2000] ;  /* 0x0020000602197981 */ /* 0x000f68000c1e9900 */
[----:B------:R0:W5:Y:S04]  /*1610*/  LDG.E.CONSTANT R5, desc[UR6][R4.64] ;  /* 0x0000000604057981 */ /* 0x000168000c1e9900 */
[----:B------:R-:W5:Y:S04]  /*1620*/  LDG.E.CONSTANT R24, desc[UR6][R2.64+0x2c00] ;  /* 0x002c000602187981 */ /* 0x000f68000c1e9900 */
[----:B------:R-:W5:Y:S04]  /*1630*/  LDG.E.CONSTANT R27, desc[UR6][R2.64+0x3000] ;  /* 0x00300006021b7981 */ /* 0x000f68000c1e9900 */
[----:B------:R1:W5:Y:S01]  /*1640*/  LDG.E.CONSTANT R22, desc[UR6][R2.64+0x3400] ;  /* 0x0034000602167981 */ /* 0x000362000c1e9900 */
[----:B------:R-:W-:-:S05]  /*1650*/  VIADD R8, R8, 0x1000 ;  /* 0x0000100008087836 */ /* 0x000fca0000000000 */
[----:B------:R-:W-:Y:S02]  /*1660*/  ISETP.GE.AND P1, PT, R8, R11, PT ;  /* 0x0000000b0800720c */ /* 0x000fe40003f26270 */
[----:B0-----:R-:W-:Y:S01]  /*1670*/  IADD3 R4, P2, PT, R2, 0x4000, RZ ;  /* 0x0000400002047810 */ /* 0x001fe20007f5e0ff */
[----:B------:R-:W-:-:S04]  /*1680*/  VIADD R23, R23, 0x1000 ;  /* 0x0000100017177836 */ /* 0x000fc80000000000 */
[----:B-1----:R-:W-:Y:S02]  /*1690*/  IMAD.X R3, RZ, RZ, R3, P2 ;  /* 0x000000ffff037224 */ /* 0x002fe400010e0603 */
[----:B------:R-:W-:Y:S01]  /*16a0*/  IMAD.MOV.U32 R2, RZ, RZ, R4 ;  /* 0x000000ffff027224 */ /* 0x000fe200078e0004 */
[----:B--2---:R-:W-:-:S04]  /*16b0*/  IADD3 R10, PT, PT, R12, R10, R21 ;  /* 0x0000000a0c0a7210 */ /* 0x004fc80007ffe015 */
[----:B---3--:R-:W-:-:S04]  /*16c0*/  IADD3 R10, PT, PT, R17, R18, R10 ;  /* 0x00000012110a7210 */ /* 0x008fc80007ffe00a */
[----:B----4-:R-:W-:-:S04]  /*16d0*/  IADD3 R10, PT, PT, R15, R16, R10 ;  /* 0x000000100f0a7210 */ /* 0x010fc80007ffe00a */
[----:B-----5:R-:W-:-:S04]  /*16e0*/  IADD3 R10, PT, PT, R13, R14, R10 ;  /* 0x0000000e0d0a7210 */ /* 0x020fc80007ffe00a */
[----:B------:R-:W-:-:S04]  /*16f0*/  IADD3 R6, PT, PT, R19, R6, R10 ;  /* 0x0000000613067210 */ /* 0x000fc80007ffe00a */
[----:B------:R-:W-:-:S04]  /*1700*/  IADD3 R6, PT, PT, R20, R25, R6 ;  /* 0x0000001914067210 */ /* 0x000fc80007ffe006 */
[----:B------:R-:W-:-:S04]  /*1710*/  IADD3 R5, PT, PT, R24, R5, R6 ;  /* 0x0000000518057210 */ /* 0x000fc80007ffe006 */
[----:B------:R-:W-:Y:S01]  /*1720*/  IADD3 R21, PT, PT, R22, R27, R5 ;  /* 0x0000001b16157210 */ /* 0x000fe20007ffe005 */
[----:B------:R-:W-:Y:S06]  /*1730*/  @!P1 BRA `(.L_x_27) ;  /* 0xfffffffc00649947 */ /* 0x000fec000383ffff */
.L_x_26:
[----:B------:R-:W-:Y:S05]  /*1740*/  BSYNC.RECONVERGENT B2 ;  /* 0x0000000000027941 */ /* 0x000fea0003800200 */
.L_x_25:
[----:B------:R-:W-:Y:S01]  /*1750*/  IMAD.IADD R4, R9, 0x1, -R8 ;  /* 0x0000000109047824 */ /* 0x000fe200078e0a08 */
[----:B------:R-:W-:Y:S04]  /*1760*/  BSSY.RECONVERGENT B2, `(.L_x_28) ;  /* 0x000001a000027945 */ /* 0x000fe80003800200 */
[----:B------:R-:W-:-:S13]  /*1770*/  ISETP.GT.AND P1, PT, R4, 0x400, PT ;  /* 0x000004000400780c */ /* 0x000fda0003f24270 */
[----:B------:R-:W-:Y:S05]  /*1780*/  @!P1 BRA `(.L_x_29) ;  /* 0x00000000005c9947 */ /* 0x000fea0003800000 */
[----:B------:R-:W0:Y:S01]  /*1790*/  LDC.64 R6, c[0x0][0x380] ;  /* 0x0000e000ff067b82 */ /* 0x000e220000000a00 */
[C---:B------:R-:W-:Y:S01]  /*17a0*/  VIADD R11, R23.reuse, 0x400 ;  /* 0x00000400170b7836 */ /* 0x040fe20000000000 */
[----:B------:R-:W2:Y:S04]  /*17b0*/  LDG.E.CONSTANT R10, desc[UR6][R2.64+-0x400] ;  /* 0xfffc0006020a7981 */ /* 0x000ea8000c1e9900 */
[----:B------:R-:W3:Y:S04]  /*17c0*/  LDG.E.CONSTANT R12, desc[UR6][R2.64+0x400] ;  /* 0x00040006020c7981 */ /* 0x000ee8000c1e9900 */
[----:B------:R-:W4:Y:S04]  /*17d0*/  LDG.E.CONSTANT R13, desc[UR6][R2.64+0xc00] ;  /* 0x000c0006020d7981 */ /* 0x000f28000c1e9900 */
[----:B------:R-:W5:Y:S04]  /*17e0*/  LDG.E.CONSTANT R15, desc[UR6][R2.64+0x1000] ;  /* 0x00100006020f7981 */ /* 0x000f68000c1e9900 */
[----:B------:R1:W5:Y:S01]  /*17f0*/  LDG.E.CONSTANT R14, desc[UR6][R2.64+0x1400] ;  /* 0x00140006020e7981 */ /* 0x000362000c1e9900 */
[----:B0-----:R-:W-:-:S04]  /*1800*/  IMAD.WIDE.U32 R4, R23, 0x4, R6 ;  /* 0x0000000417047825 */ /* 0x001fc800078e0006 */
[----:B------:R-:W-:Y:S02]  /*1810*/  IMAD.WIDE.U32 R6, R11, 0x4, R6 ;  /* 0x000000040b067825 */ /* 0x000fe400078e0006 */
[----:B------:R-:W2:Y:S04]  /*1820*/  LDG.E.CONSTANT R4, desc[UR6][R4.64] ;  /* 0x0000000604047981 */ /* 0x000ea8000c1e9900 */
[----:B------:R-:W3:Y:S04]  /*1830*/  LDG.E.CONSTANT R11, desc[UR6][R2.64] ;  /* 0x00000006020b7981 */ /* 0x000ee8000c1e9900 */
[----:B------:R-:W4:Y:S01]  /*1840*/  LDG.E.CONSTANT R7, desc[UR6][R6.64] ;  /* 0x0000000606077981 */ /* 0x000f22000c1e9900 */
[----:B------:R-:W-:Y:S01]  /*1850*/  PLOP3.LUT P0, PT, PT, PT, PT, 0x8, 0x80 ;  /* 0x000000000080781c */ /* 0x000fe20003f0e170 */
[----:B------:R-:W-:-:S02]  /*1860*/  VIADD R8, R8, 0x800 ;  /* 0x0000080008087836 */ /* 0x000fc40000000000 */
[----:B------:R-:W-:Y:S01]  /*1870*/  VIADD R23, R23, 0x800 ;  /* 0x0000080017177836 */ /* 0x000fe20000000000 */
[----:B--2---:R-:W-:Y:S02]  /*1880*/  IADD3 R10, PT, PT, R10, R4, R21 ;  /* 0x000000040a0a7210 */ /* 0x004fe40007ffe015 */
[----:B------:R-:W-:Y:S02]  /*1890*/  IADD3 R4, P1, PT, R2, 0x2000, RZ ;  /* 0x0000200002047810 */ /* 0x000fe40007f3e0ff */
[----:B---3--:R-:W-:-:S03]  /*18a0*/  IADD3 R10, PT, PT, R12, R11, R10 ;  /* 0x0000000b0c0a7210 */ /* 0x008fc60007ffe00a */
[----:B------:R-:W-:Y:S01]  /*18b0*/  IMAD.X R5, RZ, RZ, R3, P1 ;  /* 0x000000ffff057224 */ /* 0x000fe200008e0603 */
[----:B----4-:R-:W-:Y:S01]  /*18c0*/  IADD3 R10, PT, PT, R13, R7, R10 ;  /* 0x000000070d0a7210 */ /* 0x010fe20007ffe00a */
[----:B-1----:R-:W-:Y:S02]  /*18d0*/  IMAD.MOV.U32 R2, RZ, RZ, R4 ;  /* 0x000000ffff027224 */ /* 0x002fe400078e0004 */
[----:B------:R-:W-:Y:S01]  /*18e0*/  IMAD.MOV.U32 R3, RZ, RZ, R5 ;  /* 0x000000ffff037224 */ /* 0x000fe200078e0005 */
[----:B-----5:R-:W-:-:S07]  /*18f0*/  IADD3 R21, PT, PT, R14, R15, R10 ;  /* 0x0000000f0e157210 */ /* 0x020fce0007ffe00a */
.L_x_29:
[----:B------:R-:W-:Y:S05]  /*1900*/  BSYNC.RECONVERGENT B2 ;  /* 0x0000000000027941 */ /* 0x000fea0003800200 */
.L_x_28:
[----:B------:R-:W-:-:S13]  /*1910*/  ISETP.LT.OR P0, PT, R8, R9, P0 ;  /* 0x000000090800720c */ /* 0x000fda0000701670 */
[----:B------:R-:W-:Y:S05]  /*1920*/  @!P0 BRA `(.L_x_21) ;  /* 0x0000000000208947 */ /* 0x000fea0003800000 */
[----:B------:R-:W0:Y:S01]  /*1930*/  LDC.64 R4, c[0x0][0x380] ;  /* 0x0000e000ff047b82 */ /* 0x000e220000000a00 */
[----:B------:R-:W2:Y:S04]  /*1940*/  LDG.E.CONSTANT R6, desc[UR6][R2.64+-0x400] ;  /* 0xfffc000602067981 */ /* 0x000ea8000c1e9900 */
[----:B------:R-:W3:Y:S04]  /*1950*/  LDG.E.CONSTANT R7, desc[UR6][R2.64] ;  /* 0x0000000602077981 */ /* 0x000ee8000c1e9900 */
[----:B------:R-:W3:Y:S01]  /*1960*/  LDG.E.CONSTANT R8, desc[UR6][R2.64+0x400] ;  /* 0x0004000602087981 */ /* 0x000ee2000c1e9900 */
[----:B0-----:R-:W-:-:S06]  /*1970*/  IMAD.WIDE.U32 R4, R23, 0x4, R4 ;  /* 0x0000000417047825 */ /* 0x001fcc00078e0004 */
[----:B------:R-:W2:Y:S02]  /*1980*/  LDG.E.CONSTANT R4, desc[UR6][R4.64] ;  /* 0x0000000604047981 */ /* 0x000ea4000c1e9900 */
[----:B--2---:R-:W-:-:S04]  /*1990*/  IADD3 R6, PT, PT, R6, R4, R21 ;  /* 0x0000000406067210 */ /* 0x004fc80007ffe015 */
[----:B---3--:R-:W-:-:S07]  /*19a0*/  IADD3 R21, PT, PT, R8, R7, R6 ;  /* 0x0000000708157210 */ /* 0x008fce0007ffe006 */
.L_x_21:
[----:B------:R-:W-:Y:S05]  /*19b0*/  BSYNC.RECONVERGENT B1 ;  /* 0x0000000000017941 */ /* 0x000fea0003800200 */
.L_x_19:
[----:B------:R-:W0:Y:S01]  /*19c0*/  S2R R8, SR_LANEID ;  /* 0x0000000000087919 */ /* 0x000e220000000000 */
[----:B------:R-:W1:Y:S01]  /*19d0*/  SHFL.DOWN PT, R2, R21, 0x1, 0x1f ;  /* 0x08201f0015027f89 */ /* 0x000e6200000e0000 */
[C---:B0-----:R-:W-:Y:S02]  /*19e0*/  ISETP.GT.AND P0, PT, R8.reuse, 0x1e, PT ;  /* 0x0000001e0800780c */ /* 0x041fe40003f04270 */
[----:B------:R-:W-:Y:S02]  /*19f0*/  ISETP.NE.AND P1, PT, R8, RZ, PT ;  /* 0x000000ff0800720c */ /* 0x000fe40003f25270 */
[----:B-1----:R-:W-:Y:S02]  /*1a00*/  SEL R2, R2, RZ, !P0 ;  /* 0x000000ff02027207 */ /* 0x002fe40004000000 */
[----:B------:R-:W-:-:S03]  /*1a10*/  ISETP.GT.AND P0, PT, R8, 0x1d, PT ;  /* 0x0000001d0800780c */ /* 0x000fc60003f04270 */
[----:B------:R-:W-:-:S05]  /*1a20*/  IMAD.IADD R2, R2, 0x1, R21 ;  /* 0x0000000102027824 */ /* 0x000fca00078e0215 */
[----:B------:R-:W0:Y:S01]  /*1a30*/  SHFL.DOWN PT, R3, R2, 0x2, 0x1f ;  /* 0x08401f0002037f89 */ /* 0x000e2200000e0000 */
[----:B------:R-:W-:Y:S01]  /*1a40*/  @!P1 MOV R6, 0x400 ;  /* 0x0000040000069802 */ /* 0x000fe20000000f00 */
[----:B------:R-:W1:Y:S01]  /*1a50*/  @!P1 S2R R7, SR_CgaCtaId ;  /* 0x0000000000079919 */ /* 0x000e620000008800 */
[----:B0-----:R-:W-:Y:S02]  /*1a60*/  SEL R3, R3, RZ, !P0 ;  /* 0x000000ff03037207 */ /* 0x001fe40004000000 */
[----:B------:R-:W-:-:S03]  /*1a70*/  ISETP.GT.AND P0, PT, R8, 0x1b, PT ;  /* 0x0000001b0800780c */ /* 0x000fc60003f04270 */
[----:B------:R-:W-:-:S05]  /*1a80*/  IMAD.IADD R3, R2, 0x1, R3 ;  /* 0x0000000102037824 */ /* 0x000fca00078e0203 */
[----:B------:R-:W0:Y:S01]  /*1a90*/  SHFL.DOWN PT, R4, R3, 0x4, 0x1f ;  /* 0x08801f0003047f89 */ /* 0x000e2200000e0000 */
[----:B-1----:R-:W-:Y:S02]  /*1aa0*/  @!P1 LEA R6, R7, R6, 0x18 ;  /* 0x0000000607069211 */ /* 0x002fe400078ec0ff */
[----:B0-----:R-:W-:Y:S02]  /*1ab0*/  SEL R4, R4, RZ, !P0 ;  /* 0x000000ff04047207 */ /* 0x001fe40004000000 */
[----:B------:R-:W-:-:S03]  /*1ac0*/  ISETP.GT.AND P0, PT, R8, 0x17, PT ;  /* 0x000000170800780c */ /* 0x000fc60003f04270 */
[----:B------:R-:W-:Y:S01]  /*1ad0*/  IMAD.IADD R4, R3, 0x1, R4 ;  /* 0x0000000103047824 */ /* 0x000fe200078e0204 */
[----:B------:R-:W-:-:S04]  /*1ae0*/  @!P1 SHF.R.U32.HI R3, RZ, 0x3, R0 ;  /* 0x00000003ff039819 */ /* 0x000fc80000011600 */
        /* <DEDUP_REMOVED lines=13> */
[----:B------:R-:W0:Y:S01]  /*1bc0*/  S2UR UR5, SR_CgaCtaId ;  /* 0x00000000000579c3 */ /* 0x000e220000008800 */
[----:B------:R-:W-:Y:S02]  /*1bd0*/  UMOV UR4, 0x400 ;  /* 0x0000040000047882 */ /* 0x000fe40000000000 */
[----:B0-----:R-:W-:-:S09]  /*1be0*/  ULEA UR4, UR5, UR4, 0x18 ;  /* 0x0000000405047291 */ /* 0x001fd2000f8ec0ff */
[----:B------:R-:W-:Y:S04]  /*1bf0*/  LDS R0, [UR4+0xc] ;  /* 0x00000c04ff007984 */ /* 0x000fe80008000800 */
[----:B---3--:R-:W0:Y:S04]  /*1c00*/  LDS.128 R4, [UR4+0x10] ;  /* 0x00001004ff047984 */ /* 0x008e280008000c00 */
[----:B------:R-:W1:Y:S01]  /*1c10*/  LDS.64 R8, [UR4+0x20] ;  /* 0x00002004ff087984 */ /* 0x000e620008000a00 */
[----:B0-----:R-:W-:-:S04]  /*1c20*/  IADD3 R0, PT, PT, R4, R0, R3 ;  /* 0x0000000004007210 */ /* 0x001fc80007ffe003 */
[----:B------:R-:W-:-:S04]  /*1c30*/  IADD3 R0, PT, PT, R6, R0, R5 ;  /* 0x0000000006007210 */ /* 0x000fc80007ffe005 */
[----:B-1----:R-:W-:-:S05]  /*1c40*/  IADD3 R0, PT, PT, R8, R0, R7 ;  /* 0x0000000008007210 */ /* 0x002fca0007ffe007 */
[----:B------:R-:W-:Y:S01]  /*1c50*/  IMAD.IADD R3, R0, 0x1, R9 ;  /* 0x0000000100037824 */ /* 0x000fe200078e0209 */
[----:B------:R-:W-:Y:S06]  /*1c60*/  BRA `(.L_x_17) ;  /* 0x0000001c00307947 */ /* 0x000fec0003800000 */
.L_x_2:
        /* <DEDUP_REMOVED lines=12> */
.L_x_32:
[----:B------:R-:W-:Y:S05]  /*1d30*/  BSYNC.RECONVERGENT B1 ;  /* 0x0000000000017941 */ /* 0x000fea0003800200 */
.L_x_31:
        /* <DEDUP_REMOVED lines=16> */
.L_x_37:
        /* <DEDUP_REMOVED lines=9> */
.L_x_36:
[----:B------:R-:W-:Y:S05]  /*1ed0*/  BSYNC.RECONVERGENT B2 ;  /* 0x0000000000027941 */ /* 0x000fea0003800200 */
.L_x_35:
        /* <DEDUP_REMOVED lines=8> */
.L_x_40:
        /* <DEDUP_REMOVED lines=35> */
.L_x_39:
[----:B------:R-:W-:Y:S05]  /*2190*/  BSYNC.RECONVERGENT B2 ;  /* 0x0000000000027941 */ /* 0x000fea0003800200 */
.L_x_38:
        /* <DEDUP_REMOVED lines=22> */
.L_x_42:
[----:B------:R-:W-:Y:S05]  /*2300*/  BSYNC.RECONVERGENT B2 ;  /* 0x0000000000027941 */ /* 0x000fea0003800200 */
.L_x_41:
        /* <DEDUP_REMOVED lines=10> */
.L_x_34:
[----:B------:R-:W-:Y:S05]  /*23b0*/  BSYNC.RECONVERGENT B1 ;  /* 0x0000000000017941 */ /* 0x000fea0003800200 */
.L_x_33:
        /* <DEDUP_REMOVED lines=38> */
[----:B------:R-:W0:Y:S04]  /*2620*/  LDS.128 R4, [UR4+0x10] ;  /* 0x00001004ff047984 */ /* 0x000e280008000c00 */
[----:B------:R-:W1:Y:S01]  /*2630*/  LDS.64 R8, [UR4+0x20] ;  /* 0x00002004ff087984 */ /* 0x000e620008000a00 */
[----:B0-----:R-:W-:-:S04]  /*2640*/  IADD3 R0, PT, PT, R4, R0, R3 ;  /* 0x0000000004007210 */ /* 0x001fc80007ffe003 */
[----:B------:R-:W-:-:S04]  /*2650*/  IADD3 R0, PT, PT, R6, R0, R5 ;  /* 0x0000000006007210 */ /* 0x000fc80007ffe005 */
[----:B-1----:R-:W-:-:S05]  /*2660*/  IADD3 R0, PT, PT, R8, R0, R7 ;  /* 0x0000000008007210 */ /* 0x002fca0007ffe007 */
[----:B--2---:R-:W-:Y:S01]  /*2670*/  IMAD.IADD R3, R0, 0x1, R9 ;  /* 0x0000000100037824 */ /* 0x004fe200078e0209 */
[----:B------:R-:W-:Y:S06]  /*2680*/  BRA `(.L_x_17) ;  /* 0x0000001000a87947 */ /* 0x000fec0003800000 */
.L_x_43:
        /* <DEDUP_REMOVED lines=16> */
[----:B------:R-:W1:Y:S02]  /*2790*/  SHFL.DOWN PT, R2, R3, 0x2, R7 ;  /* 0x0840000003027989 */ /* 0x000e6400000e0007 */
[----:B-1----:R-:W-:Y:S02]  /*27a0*/  SEL R2, R2, RZ, !P0 ;  /* 0x000000ff02027207 */ /* 0x002fe40004000000 */
[----:B------:R-:W-:-:S03]  /*27b0*/  ISETP.GT.AND P0, PT, R8, R7, PT ;  /* 0x000000070800720c */ /* 0x000fc60003f04270 */
[----:B------:R-:W-:Y:S01]  /*27c0*/  IMAD.IADD R2, R3, 0x1, R2 ;  /* 0x0000000103027824 */ /* 0x000fe200078e0202 */
[----:B------:R-:W-:-:S04]  /*27d0*/  @!P1 SHF.R.U32.HI R3, RZ, 0x3, R9 ;  /* 0x00000003ff039819 */ /* 0x000fc80000011609 */
[----:B------:R-:W1:Y:S02]  /*27e0*/  SHFL.DOWN PT, R4, R2, 0x4, R7 ;  /* 0x0880000002047989 */ /* 0x000e6400000e0007 */
[----:B-1----:R-:W-:Y:S01]  /*27f0*/  SEL R5, R4, RZ, !P0 ;  /* 0x000000ff04057207 */ /* 0x002fe20004000000 */
[C---:B------:R-:W-:Y:S02]  /*2800*/  VIADD R4, R6.reuse, 0x8 ;  /* 0x0000000806047836 */ /* 0x040fe40000000000 */
[----:B------:R-:W-:Y:S02]  /*2810*/  VIADD R6, R6, 0x10 ;  /* 0x0000001006067836 */ /* 0x000fe40000000000 */
[----:B------:R-:W-:Y:S01]  /*2820*/  IMAD.IADD R5, R2, 0x1, R5 ;  /* 0x0000000102057824 */ /* 0x000fe200078e0205 */
[----:B------:R-:W-:Y:S02]  /*2830*/  ISETP.GT.AND P0, PT, R4, R7, PT ;  /* 0x000000070400720c */ /* 0x000fe40003f04270 */
[----:B------:R-:W-:-:S02]  /*2840*/  @!P1 MOV R4, 0x400 ;  /* 0x0000040000049802 */ /* 0x000fc40000000f00 */
[----:B------:R-:W1:Y:S02]  /*2850*/  SHFL.DOWN PT, R0, R5, 0x8, R7 ;  /* 0x0900000005007989 */ /* 0x000e6400000e0007 */
[----:B0-----:R-:W-:Y:S02]  /*2860*/  @!P1 LEA R11, R11, R4, 0x18 ;  /* 0x000000040b0b9211 */ /* 0x001fe400078ec0ff */
[----:B------:R-:W-:-:S05]  /*2870*/  @!P1 LOP3.LUT R4, R3, 0x7c, RZ, 0xc0, !PT ;  /* 0x0000007c03049812 */ /* 0x000fca00078ec0ff */
[----:B------:R-:W-:Y:S01]  /*2880*/  @!P1 IMAD.IADD R4, R4, 0x1, R11 ;  /* 0x0000000104049824 */ /* 0x000fe200078e020b */
[----:B-1----:R-:W-:Y:S02]  /*2890*/  SEL R0, R0, RZ, !P0 ;  /* 0x000000ff00007207 */ /* 0x002fe40004000000 */
        /* <DEDUP_REMOVED lines=15> */
[----:B-1----:R-:W0:Y:S04]  /*2990*/  LDS.128 R4, [UR4+0x10] ;  /* 0x00001004ff047984 */ /* 0x002e280008000c00 */
        /* <DEDUP_REMOVED lines=18> */
.L_x_30:
[----:B------:R-:W0:Y:S01]  /*2ac0*/  S2R R0, SR_TID.X ;  /* 0x0000000000007919 */ /* 0x000e220000002100 */
[----:B------:R-:W0:Y:S02]  /*2ad0*/  LDC.64 R2, c[0x0][0x380] ;  /* 0x0000e000ff027b82 */ /* 0x000e240000000a00 */
[----:B0-----:R-:W-:-:S05]  /*2ae0*/  IMAD.WIDE.U32 R2, R0, 0x4, R2 ;  /* 0x0000000400027825 */ /* 0x001fca00078e0002 */
[----:B------:R-:W2:Y:S04]  /*2af0*/  LDG.E.CONSTANT R19, desc[UR6][R2.64] ;  /* 0x0000000602137981 */ /* 0x000ea8000c1e9900 */
[----:B------:R-:W2:Y:S04]  /*2b00*/  LDG.E.CONSTANT R4, desc[UR6][R2.64+0x400] ;  /* 0x0004000602047981 */ /* 0x000ea8000c1e9900 */
[----:B------:R-:W2:Y:S04]  /*2b10*/  LDG.E.CONSTANT R5, desc[UR6][R2.64+0x800] ;  /* 0x0008000602057981 */ /* 0x000ea8000c1e9900 */
[----:B------:R-:W3:Y:S04]  /*2b20*/  LDG.E.CONSTANT R6, desc[UR6][R2.64+0xc00] ;  /* 0x000c000602067981 */ /* 0x000ee8000c1e9900 */
[----:B------:R-:W3:Y:S04]  /*2b30*/  LDG.E.CONSTANT R7, desc[UR6][R2.64+0x1000] ;  /* 0x0010000602077981 */ /* 0x000ee8000c1e9900 */
[----:B------:R-:W4:Y:S04]  /*2b40*/  LDG.E.CONSTANT R8, desc[UR6][R2.64+0x1400] ;  /* 0x0014000602087981 */ /* 0x000f28000c1e9900 */
[----:B------:R-:W4:Y:S04]  /*2b50*/  LDG.E.CONSTANT R9, desc[UR6][R2.64+0x1800] ;  /* 0x0018000602097981 */ /* 0x000f28000c1e9900 */
[----:B------:R-:W5:Y:S04]  /*2b60*/  LDG.E.CONSTANT R10, desc[UR6][R2.64+0x1c00] ;  /* 0x001c0006020a7981 */ /* 0x000f68000c1e9900 */
[----:B------:R-:W5:Y:S04]  /*2b70*/  LDG.E.CONSTANT R11, desc[UR6][R2.64+0x2000] ;  /* 0x00200006020b7981 */ /* 0x000f68000c1e9900 */
[----:B------:R-:W5:Y:S04]  /*2b80*/  LDG.E.CONSTANT R12, desc[UR6][R2.64+0x2400] ;  /* 0x00240006020c7981 */ /* 0x000f68000c1e9900 */
[----:B------:R-:W5:Y:S04]  /*2b90*/  LDG.E.CONSTANT R13, desc[UR6][R2.64+0x2800] ;  /* 0x00280006020d7981 */ /* 0x000f68000c1e9900 */
[----:B------:R-:W5:Y:S04]  /*2ba0*/  LDG.E.CONSTANT R14, desc[UR6][R2.64+0x2c00] ;  /* 0x002c0006020e7981 */ /* 0x000f68000c1e9900 */
[----:B------:R-:W5:Y:S04]  /*2bb0*/  LDG.E.CONSTANT R15, desc[UR6][R2.64+0x3000] ;  /* 0x00300006020f7981 */ /* 0x000f68000c1e9900 */
[----:B------:R-:W5:Y:S04]  /*2bc0*/  LDG.E.CONSTANT R16, desc[UR6][R2.64+0x3400] ;  /* 0x0034000602107981 */ /* 0x000f68000c1e9900 */
[----:B------:R-:W5:Y:S04]  /*2bd0*/  LDG.E.CONSTANT R17, desc[UR6][R2.64+0x3800] ;  /* 0x0038000602117981 */ /* 0x000f68000c1e9900 */
[----:B------:R-:W5:Y:S01]  /*2be0*/  LDG.E.CONSTANT R18, desc[UR6][R2.64+0x3c00] ;  /* 0x003c000602127981 */ /* 0x000f62000c1e9900 */
[----:B------:R-:W-:-:S02]  /*2bf0*/  ISETP.GE.U32.AND P0, PT, R20, 0x2000, PT ;  /* 0x000020001400780c */ /* 0x000fc40003f06070 */
[----:B--2---:R-:W-:-:S04]  /*2c00*/  IADD3 R4, PT, PT, R5, R4, R19 ;  /* 0x0000000405047210 */ /* 0x004fc80007ffe013 */
[----:B---3--:R-:W-:-:S04]  /*2c10*/  IADD3 R4, PT, PT, R7, R6, R4 ;  /* 0x0000000607047210 */ /* 0x008fc80007ffe004 */
[----:B----4-:R-:W-:-:S04]  /*2c20*/  IADD3 R4, PT, PT, R9, R8, R4 ;  /* 0x0000000809047210 */ /* 0x010fc80007ffe004 */
[----:B-----5:R-:W-:Y:S01]  /*2c30*/  IADD3 R4, PT, PT, R11, R10, R4 ;  /* 0x0000000a0b047210 */ /* 0x020fe20007ffe004 */
[----:B------:R-:W-:-:S03]  /*2c40*/  IMAD.MOV.U32 R11, RZ, RZ, 0x1000 ;  /* 0x00001000ff0b7424 */ /* 0x000fc600078e00ff */
[----:B------:R-:W-:-:S04]  /*2c50*/  IADD3 R4, PT, PT, R13, R12, R4 ;  /* 0x0000000c0d047210 */ /* 0x000fc80007ffe004 */
[----:B------:R-:W-:-:S04]  /*2c60*/  IADD3 R4, PT, PT, R15, R14, R4 ;  /* 0x0000000e0f047210 */ /* 0x000fc80007ffe004 */
[----:B------:R-:W-:-:S05]  /*2c70*/  IADD3 R17, PT, PT, R17, R16, R4 ;  /* 0x0000001011117210 */ /* 0x000fca0007ffe004 */
[----:B------:R-:W-:Y:S01]  /*2c80*/  IMAD.IADD R8, R18, 0x1, R17 ;  /* 0x0000000112087824 */ /* 0x000fe200078e0211 */
[----:B------:R-:W-:Y:S06]  /*2c90*/  @!P0 BRA `(.L_x_44) ;  /* 0x00000000008c8947 */ /* 0x000fec0003800000 */
[----:B------:R-:W0:Y:S01]  /*2ca0*/  LDC R7, c[0x0][0x390] ;  /* 0x0000e400ff077b82 */ /* 0x000e220000000800 */
[----:B------:R-:W-:Y:S02]  /*2cb0*/  VIADD R6, R20, 0xfffff000 ;  /* 0xfffff00014067836 */ /* 0x000fe40000000000 */
[----:B------:R-:W-:-:S07]  /*2cc0*/  IMAD.MOV.U32 R11, RZ, RZ, 0x1000 ;  /* 0x00001000ff0b7424 */ /* 0x000fce00078e00ff */
.L_x_46:
[----:B------:R-:W-:-:S05]  /*2cd0*/  IMAD.WIDE R4, R11, 0x4, R2 ;  /* 0x000000040b047825 */ /* 0x000fca00078e0202 */
        /* <DEDUP_REMOVED lines=16> */
[----:B--2---:R-:W-:-:S04]  /*2de0*/  IADD3 R18, PT, PT, R18, R19, R8 ;  /* 0x0000001312127210 */ /* 0x004fc80007ffe008 */
[----:B---3--:R-:W-:Y:S01]  /*2df0*/  IADD3 R18, PT, PT, R21, R20, R18 ;  /* 0x0000001415127210 */ /* 0x008fe20007ffe012 */
[----:B0-----:R-:W-:-:S04]  /*2e00*/  IMAD.MOV.U32 R20, RZ, RZ, R7 ;  /* 0x000000ffff147224 */ /* 0x001fc800078e0007 */
[----:B------:R-:W-:Y:S01]  /*2e10*/  IMAD.IADD R8, R20, 0x1, -R11 ;  /* 0x0000000114087824 */ /* 0x000fe200078e0a0b */
[----:B----4-:R-:W-:-:S04]  /*2e20*/  IADD3 R18, PT, PT, R23, R22, R18 ;  /* 0x0000001617127210 */ /* 0x010fc80007ffe012 */
[----:B------:R-:W-:Y:S02]  /*2e30*/  ISETP.GE.AND P0, PT, R8, 0x1000, PT ;  /* 0x000010000800780c */ /* 0x000fe40003f06270 */
[----:B-----5:R-:W-:-:S04]  /*2e40*/  IADD3 R18, PT, PT, R25, R24, R18 ;  /* 0x0000001819127210 */ /* 0x020fc80007ffe012 */
[----:B------:R-:W-:-:S04]  /*2e50*/  IADD3 R14, PT, PT, R14, R17, R18 ;  /* 0x000000110e0e7210 */ /* 0x000fc80007ffe012 */
[----:B------:R-:W-:-:S04]  /*2e60*/  IADD3 R12, PT, PT, R15, R12, R14 ;  /* 0x0000000c0f0c7210 */ /* 0x000fc80007ffe00e */
[----:B------:R-:W-:-:S04]  /*2e70*/  IADD3 R10, PT, PT, R10, R13, R12 ;  /* 0x0000000d0a0a7210 */ /* 0x000fc80007ffe00c */
[----:B------:R-:W-:Y:S01]  /*2e80*/  IADD3 R8, PT, PT, R16, R9, R10 ;  /* 0x0000000910087210 */ /* 0x000fe20007ffe00a */
[----:B------:R-:W-:Y:S06]  /*2e90*/  @!P0 BRA `(.L_x_45) ;  /* 0x0000000400fc8947 */ /* 0x000fec0003800000 */
[----:B------:R-:W-:-:S05]  /*2ea0*/  VIADD R11, R11, 0x1000 ;  /* 0x000010000b0b7836 */ /* 0x000fca0000000000 */
[----:B------:R-:W-:-:S13]  /*2eb0*/  ISETP.GT.AND P0, PT, R11, R6, PT ;  /* 0x000000060b00720c */ /* 0x000fda0003f04270 */
[----:B------:R-:W-:Y:S05]  /*2ec0*/  @!P0 BRA `(.L_x_46) ;  /* 0xfffffffc00808947 */ /* 0x000fea000383ffff */
.L_x_44:
        /* <DEDUP_REMOVED lines=20> */
.L_x_50:
        /* <DEDUP_REMOVED lines=8> */
.L_x_49:
[----:B------:R-:W-:Y:S05]  /*3090*/  BSYNC.RECONVERGENT B2 ;  /* 0x0000000000027941 */ /* 0x000fea0003800200 */
.L_x_48:
        /* <DEDUP_REMOVED lines=16> */
.L_x_53:
        /* <DEDUP_REMOVED lines=20> */
[----:B------:R-:W5:Y:S04]  /*32e0*/  LDG.E.CONSTANT R22, desc[UR6][R2.64+0x2400] ;  /* 0x0024000602167981 */ /* 0x000f68000c1e9900 */
[----:B------:R0:W5:Y:S04]  /*32f0*/  LDG.E.CONSTANT R5, desc[UR6][R4.64] ;  /* 0x0000000604057981 */ /* 0x000168000c1e9900 */
        /* <DEDUP_REMOVED lines=17> */
.L_x_52:
[----:B------:R-:W-:Y:S05]  /*3410*/  BSYNC.RECONVERGENT B2 ;  /* 0x0000000000027941 */ /* 0x000fea0003800200 */
.L_x_51:
        /* <DEDUP_REMOVED lines=10> */
[----:B------:R-:W5:Y:S01]  /*34c0*/  LDG.E.CONSTANT R16, desc[UR6][R2.64+0x1400] ;  /* 0x0014000602107981 */ /* 0x000f62000c1e9900 */
[----:B0-----:R-:W-:-:S04]  /*34d0*/  IMAD.WIDE.U32 R4, R11, 0x4, R6 ;  /* 0x000000040b047825 */ /* 0x001fc800078e0006 */
[----:B------:R-:W-:Y:S02]  /*34e0*/  IMAD.WIDE.U32 R6, R13, 0x4, R6 ;  /* 0x000000040d067825 */ /* 0x000fe400078e0006 */
[----:B------:R0:W2:Y:S04]  /*34f0*/  LDG.E.CONSTANT R5, desc[UR6][R4.64] ;  /* 0x0000000604057981 */ /* 0x0000a8000c1e9900 */
[----:B------:R1:W3:Y:S04]  /*3500*/  LDG.E.CONSTANT R13, desc[UR6][R2.64] ;  /* 0x00000006020d7981 */ /* 0x0002e8000c1e9900 */
[----:B------:R-:W4:Y:S01]  /*3510*/  LDG.E.CONSTANT R7, desc[UR6][R6.64] ;  /* 0x0000000606077981 */ /* 0x000f22000c1e9900 */
[----:B0-----:R-:W-:Y:S01]  /*3520*/  IADD3 R4, P1, PT, R2, 0x2000, RZ ;  /* 0x0000200002047810 */ /* 0x001fe20007f3e0ff */
[----:B------:R-:W-:Y:S01]  /*3530*/  VIADD R10, R10, 0x800 ;  /* 0x000008000a0a7836 */ /* 0x000fe20000000000 */
[----:B------:R-:W-:Y:S01]  /*3540*/  PLOP3.LUT P0, PT, PT, PT, PT, 0x8, 0x80 ;  /* 0x000000000080781c */ /* 0x000fe20003f0e170 */
[----:B------:R-:W-:-:S02]  /*3550*/  VIADD R11, R11, 0x800 ;  /* 0x000008000b0b7836 */ /* 0x000fc40000000000 */
[----:B-1----:R-:W-:Y:S01]  /*3560*/  IMAD.MOV.U32 R2, RZ, RZ, R4 ;  /* 0x000000ffff027224 */ /* 0x002fe200078e0004 */
[----:B--2---:R-:W-:-:S04]  /*3570*/  IADD3 R12, PT, PT, R12, R5, R8 ;  /* 0x000000050c0c7210 */ /* 0x004fc80007ffe008 */
[----:B---3--:R-:W-:Y:S01]  /*3580*/  IADD3 R12, PT, PT, R14, R13, R12 ;  /* 0x0000000d0e0c7210 */ /* 0x008fe20007ffe00c */
[----:B------:R-:W-:-:S03]  /*3590*/  IMAD.X R5, RZ, RZ, R3, P1 ;  /* 0x000000ffff057224 */ /* 0x000fc600008e0603 */
[----:B----4-:R-:W-:Y:S01]  /*35a0*/  IADD3 R12, PT, PT, R15, R7, R12 ;  /* 0x000000070f0c7210 */ /* 0x010fe20007ffe00c */
[----:B------:R-:W-:-:S03]  /*35b0*/  IMAD.MOV.U32 R3, RZ, RZ, R5 ;  /* 0x000000ffff037224 */ /* 0x000fc600078e0005 */
[----:B-----5:R-:W-:-:S07]  /*35c0*/  IADD3 R8, PT, PT, R16, R17, R12 ;  /* 0x0000001110087210 */ /* 0x020fce0007ffe00c */
.L_x_55:
[----:B------:R-:W-:Y:S05]  /*35d0*/  BSYNC.RECONVERGENT B2 ;  /* 0x0000000000027941 */ /* 0x000fea0003800200 */
.L_x_54:
        /* <DEDUP_REMOVED lines=10> */
.L_x_47:
[----:B------:R-:W-:Y:S05]  /*3680*/  BSYNC.RECONVERGENT B1 ;  /* 0x0000000000017941 */ /* 0x000fea0003800200 */
.L_x_45:
[----:B------:R-:W0:Y:S01]  /*3690*/  S2R R9, SR_LANEID ;  /* 0x0000000000097919 */ /* 0x000e220000000000 */
[----:B------:R-:W1:Y:S01]  /*36a0*/  SHFL.DOWN PT, R2, R8, 0x1, 0x1f ;  /* 0x08201f0008027f89 */ /* 0x000e6200000e0000 */
[C---:B0-----:R-:W-:Y:S02]  /*36b0*/  ISETP.GT.AND P0, PT, R9.reuse, 0x1e, PT ;  /* 0x0000001e0900780c */ /* 0x041fe40003f04270 */
[C---:B------:R-:W-:Y:S02]  /*36c0*/  ISETP.NE.AND P1, PT, R9.reuse, RZ, PT ;  /* 0x000000ff0900720c */ /* 0x040fe40003f25270 */
        /* <DEDUP_REMOVED lines=37> */
[----:B0-----:R-:W-:-:S07]  /*3920*/  IMAD.IADD R3, R0, 0x1, R9 ;  /* 0x0000000100037824 */ /* 0x001fce00078e0209 */
.L_x_17:
[----:B------:R-:W-:Y:S05]  /*3930*/  BSYNC.RECONVERGENT B0 ;  /* 0x0000000000007941 */ /* 0x000fea0003800200 */
.L_x_1:
[----:B------:R-:W-:Y:S05]  /*3940*/  @P0 EXIT ;  /* 0x000000000000094d */ /* 0x000fea0003800000 */
[----:B-1----:R-:W1:Y:S01]  /*3950*/  LDC.64 R4, c[0x0][0x388] ;  /* 0x0000e200ff047b82 */ /* 0x002e620000000a00 */
[----:B------:R-:W0:Y:S02]  /*3960*/  LDCU UR4, c[0x0][0x398] ;  /* 0x00007300ff0477ac */ /* 0x000e240008000800 */
[----:B0-234-:R-:W-:-:S05]  /*3970*/  VIADD R3, R3, UR4 ;  /* 0x0000000403037c36 */ /* 0x01dfca0008000000 */
[----:B-1----:R-:W-:Y:S01]  /*3980*/  STG.E desc[UR6][R4.64], R3 ;  /* 0x0000000304007986 */ /* 0x002fe2000c101906 */
[----:B------:R-:W-:Y:S05]  /*3990*/  EXIT ;  /* 0x000000000000794d */ /* 0x000fea0003800000 */
.L_x_56:
[----:B------:R-:W-:-:S00]  /*39a0*/  BRA `(.L_x_56) ;  /* 0xfffffffc00fc7947 */ /* 0x000fc0000383ffff */
[----:B------:R-:W-:-:S00]  /*39b0*/  NOP ;  /* 0x0000000000007918 */ /* 0x000fc00000000000 */
        /* <DEDUP_REMOVED lines=12> */
.L_x_301:


//--------------------- .text._ZN3cub18CUB_300001_SM_10006detail6reduce18DeviceReduceKernelINS2_10policy_hubIiyN4cuda3std3__44plusIiEEE10Policy1000EN6thrust24THRUST_300001_SM_1000_NS6detail15normal_iteratorINSD_10device_ptrIiEEEEyS9_iNS7_10__identityEEEvT0_PT3_T1_NS0_13GridEvenShareISN_EET2_T4_ --------------------------
	.section	.text._ZN3cub18CUB_300001_SM_10006detail6reduce18DeviceReduceKernelINS2_10policy_hubIiyN4cuda3std3__44plusIiEEE10Policy1000EN6thrust24THRUST_300001_SM_1000_NS6detail15normal_iteratorINSD_10device_ptrIiEEEEyS9_iNS7_10__identityEEEvT0_PT3_T1_NS0_13GridEvenShareISN_EET2_T4_,"ax",@progbits
	.align	128
        .global         _ZN3cub18CUB_300001_SM_10006detail6reduce18DeviceReduceKernelINS2_10policy_hubIiyN4cuda3std3__44plusIiEEE10Policy1000EN6thrust24THRUST_300001_SM_1000_NS6detail15normal_iteratorINSD_10device_ptrIiEEEEyS9_iNS7_10__identityEEEvT0_PT3_T1_NS0_13GridEvenShareISN_EET2_T4_
        .type           _ZN3cub18CUB_300001_SM_10006detail6reduce18DeviceReduceKernelINS2_10policy_hubIiyN4cuda3std3__44plusIiEEE10Policy1000EN6thrust24THRUST_300001_SM_1000_NS6detail15normal_iteratorINSD_10device_ptrIiEEEEyS9_iNS7_10__identityEEEvT0_PT3_T1_NS0_13GridEvenShareISN_EET2_T4_,@function
        .size           _ZN3cub18CUB_300001_SM_10006detail6reduce18DeviceReduceKernelINS2_10policy_hubIiyN4cuda3std3__44plusIiEEE10Policy1000EN6thrust24THRUST_300001_SM_1000_NS6detail15normal_iteratorINSD_10device_ptrIiEEEEyS9_iNS7_10__identityEEEvT0_PT3_T1_NS0_13GridEvenShareISN_EET2_T4_,(.L_x_302 - _ZN3cub18CUB_300001_SM_10006detail6reduce18DeviceReduceKernelINS2_10policy_hubIiyN4cuda3std3__44plusIiEEE10Policy1000EN6thrust24THRUST_300001_SM_1000_NS6detail15normal_iteratorINSD_10device_ptrIiEEEEyS9_iNS7_10__identityEEEvT0_PT3_T1_NS0_13GridEvenShareISN_EET2_T4_)
        .other          _ZN3cub18CUB_300001_SM_10006detail6reduce18DeviceReduceKernelINS2_10policy_hubIiyN4cuda3std3__44plusIiEEE10Policy1000EN6thrust24THRUST_300001_SM_1000_NS6detail15normal_iteratorINSD_10device_ptrIiEEEEyS9_iNS7_10__identityEEEvT0_PT3_T1_NS0_13GridEvenShareISN_EET2_T4_,@"STO_CUDA_ENTRY STV_DEFAULT"
_ZN3cub18CUB_300001_SM_10006detail6reduce18DeviceReduceKernelINS2_10policy_hubIiyN4cuda3std3__44plusIiEEE10Policy1000EN6thrust24THRUST_300001_SM_1000_NS6detail15normal_iteratorINSD_10device_ptrIiEEEEyS9_iNS7_10__identityEEEvT0_PT3_T1_NS0_13GridEvenShareISN_EET2_T4_:
.text._ZN3cub18CUB_300001_SM_10006detail6reduce18DeviceReduceKernelINS2_10policy_hubIiyN4cuda3std3__44plusIiEEE10Policy1000EN6thrust24THRUST_300001_SM_1000_NS6detail15normal_iteratorINSD_10device_ptrIiEEEEyS9_iNS7_10__identityEEEvT0_PT3_T1_NS0_13GridEvenShareISN_EET2_T4_:
[----:B------:R-:W-:Y:S08]  /*0000*/  LDC R1, c[0x0][0x37c] ;  /* 0x0000df00ff017b82 */ /* 0x000ff00000000800 */
[----:B------:R-:W0:Y:S01]  /*0010*/  S2UR UR16, SR_CTAID.X ;  /* 0x00000000001079c3 */ /* 0x000e220000002500 */
[----:B------:R-:W1:Y:S01]  /*0020*/  LDCU.64 UR8, c[0x0][0x3b8] ;  /* 0x00007700ff0877ac */ /* 0x000e620008000a00 */
[----:B------:R-:W-:Y:S01]  /*0030*/  BSSY.RECONVERGENT B0, `(.L_x_57) ;  /* 0x0000201000007945 */ /* 0x000fe20003800200 */
[----:B------:R-:W2:Y:S01]  /*0040*/  LDCU UR5, c[0x0][0x3c0] ;  /* 0x00007800ff0577ac */ /* 0x000ea20008000800 */
[----:B------:R-:W3:Y:S01]  /*0050*/  LDCU.64 UR14, c[0x0][0x358] ;  /* 0x00006b00ff0e77ac */ /* 0x000ee20008000a00 */
[----:B-1----:R-:W-:-:S02]  /*0060*/  IMAD.U32 R2, RZ, RZ, UR8 ;  /* 0x00000008ff027e24 */ /* 0x002fc4000f8e00ff */
[----:B------:R-:W-:Y:S01]  /*0070*/  IMAD.U32 R3, RZ, RZ, UR9 ;  /* 0x00000009ff037e24 */ /* 0x000fe2000f8e00ff */
[----:B--2---:R-:W-:Y:S02]  /*0080*/  USHF.L.U32 UR5, UR5, 0xc, URZ ;  /* 0x0000000c05057899 */ /* 0x004fe400080006ff */
[----:B0-----:R-:W-:Y:S02]  /*0090*/  USHF.L.U32 UR7, UR16, 0xc, URZ ;  /* 0x0000000c10077899 */ /* 0x001fe400080006ff */
[----:B------:R-:W-:-:S04]  /*00a0*/  USHF.R.S32.HI UR4, URZ, 0x1f, UR5 ;  /* 0x0000001fff047899 */ /* 0x000fc80008011405 */
[----:B------:R-:W-:-:S04]  /*00b0*/  IADD3 R23, P1, PT, R2, -UR7, RZ ;  /* 0x8000000702177c10 */ /* 0x000fc8000ff3e0ff */
[----:B------:R-:W-:Y:S02]  /*00c0*/  ISETP.GT.U32.AND P0, PT, R23, 0xfff, PT ;  /* 0x00000fff1700780c */ /* 0x000fe40003f04070 */
[----:B------:R-:W-:-:S04]  /*00d0*/  IADD3.X R22, PT, PT, R3, -0x1, RZ, P1, !PT ;  /* 0xffffffff03167810 */ /* 0x000fc80000ffe4ff */
[----:B------:R-:W-:-:S13]  /*00e0*/  ISETP.GT.U32.AND.EX P0, PT, R22, RZ, PT, P0 ;  /* 0x000000ff1600720c */ /* 0x000fda0003f04100 */
[----:B---3--:R-:W-:Y:S05]  /*00f0*/  @P0 BRA `(.L_x_58) ;  /* 0x0000000c00ac0947 */ /* 0x008fea0003800000 */
[----:B------:R-:W0:Y:S01]  /*0100*/  S2R R3, SR_TID.X ;  /* 0x0000000000037919 */ /* 0x000e220000002100 */
[----:B------:R-:W-:Y:S01]  /*0110*/  VIADD R0, R2, -UR7 ;  /* 0x8000000702007c36 */ /* 0x000fe20008000000 */
[----:B------:R-:W-:Y:S01]  /*0120*/  BSSY.RECONVERGENT B1, `(.L_x_59) ;  /* 0x000000a000017945 */ /* 0x000fe20003800200 */
[----:B------:R-:W-:-:S03]  /*0130*/  IMAD.MOV.U32 R4, RZ, RZ, RZ ;  /* 0x000000ffff047224 */ /* 0x000fc600078e00ff */
[----:B0-----:R-:W-:Y:S01]  /*0140*/  ISETP.GE.AND P0, PT, R3, R0, PT ;  /* 0x000000000300720c */ /* 0x001fe20003f06270 */
[----:B------:R-:W-:-:S12]  /*0150*/  IMAD.MOV.U32 R5, RZ, RZ, R3 ;  /* 0x000000ffff057224 */ /* 0x000fd800078e0003 */
[----:B------:R-:W-:Y:S05]  /*0160*/  @P0 BRA `(.L_x_60) ;  /* 0x0000000000140947 */ /* 0x000fea0003800000 */
[----:B------:R-:W0:Y:S01]  /*0170*/  LDC.64 R6, c[0x0][0x380] ;  /* 0x0000e000ff067b82 */ /* 0x000e220000000a00 */
[----:B------:R-:W-:-:S04]  /*0180*/  VIADD R5, R3, UR7 ;  /* 0x0000000703057c36 */ /* 0x000fc80008000000 */
[----:B0-----:R-:W-:-:S05]  /*0190*/  IMAD.WIDE.U32 R6, R5, 0x4, R6 ;  /* 0x0000000405067825 */ /* 0x001fca00078e0006 */
[----:B------:R0:W5:Y:S01]  /*01a0*/  LDG.E R4, desc[UR14][R6.64] ;  /* 0x0000000e06047981 */ /* 0x000162000c1e1900 */
[----:B------:R-:W-:-:S07]  /*01b0*/  VIADD R5, R3, 0x100 ;  /* 0x0000010003057836 */ /* 0x000fce0000000000 */
.L_x_60:
[----:B------:R-:W-:Y:S05]  /*01c0*/  BSYNC.RECONVERGENT B1 ;  /* 0x0000000000017941 */ /* 0x000fea0003800200 */
.L_x_59:
[----:B------:R-:W-:Y:S01]  /*01d0*/  ISETP.GE.AND P0, PT, R5, R0, PT ;  /* 0x000000000500720c */ /* 0x000fe20003f06270 */
[----:B------:R-:W-:-:S12]  /*01e0*/  BSSY.RECONVERGENT B1, `(.L_x_61) ;  /* 0x000006c000017945 */ /* 0x000fd80003800200 */
[----:B------:R-:W-:Y:S05]  /*01f0*/  @P0 BRA `(.L_x_62) ;  /* 0x0000000400a80947 */ /* 0x000fea0003800000 */
[----:B0-----:R-:W-:Y:S01]  /*0200*/  LOP3.LUT R7, RZ, R5, RZ, 0x33, !PT ;  /* 0x00000005ff077212 */ /* 0x001fe200078e33ff */
[----:B------:R-:W-:Y:S03]  /*0210*/  BSSY.RECONVERGENT B2, `(.L_x_63) ;  /* 0x0000030000027945 */ /* 0x000fe60003800200 */
[----:B------:R-:W-:-:S04]  /*0220*/  IADD3 R7, PT, PT, R2, -UR7, R7 ;  /* 0x8000000702077c10 */ /* 0x000fc8000fffe007 */
[C---:B------:R-:W-:Y:S02]  /*0230*/  ISETP.GE.U32.AND P1, PT, R7.reuse, 0xf00, PT ;  /* 0x00000f000700780c */ /* 0x040fe40003f26070 */
[----:B------:R-:W-:-:S04]  /*0240*/  LEA.HI R2, R7, 0x1, RZ, 0x18 ;  /* 0x0000000107027811 */ /* 0x000fc800078fc0ff */
[----:B------:R-:W-:-:S04]  /*0250*/  LOP3.LUT R21, R2, 0xf, RZ, 0xc0, !PT ;  /* 0x0000000f02157812 */ /* 0x000fc800078ec0ff */
[----:B------:R-:W-:-:S03]  /*0260*/  ISETP.NE.AND P0, PT, R21, RZ, PT ;  /* 0x000000ff1500720c */ /* 0x000fc60003f05270 */
[----:B------:R-:W-:Y:S10]  /*0270*/  @!P1 BRA `(.L_x_64) ;  /* 0x0000000000a49947 */ /* 0x000ff40003800000 */
[----:B------:R-:W0:Y:S01]  /*0280*/  LDCU.64 UR8, c[0x0][0x380] ;  /* 0x00007000ff0877ac */ /* 0x000e220008000a00 */
[----:B------:R-:W-:Y:S01]  /*0290*/  IMAD.WIDE.U32 R6, R5, 0x4, RZ ;  /* 0x0000000405067825 */ /* 0x000fe200078e00ff */
[----:B------:R-:W-:Y:S01]  /*02a0*/  LOP3.LUT R8, R2, 0x1fffff0, RZ, 0xc0, !PT ;  /* 0x01fffff002087812 */ /* 0x000fe200078ec0ff */
[----:B------:R-:W-:-:S04]  /*02b0*/  UIMAD.WIDE.U32 UR4, UR16, 0x4000, URZ ;  /* 0x00004000100478a5 */ /* 0x000fc8000f8e00ff */
[----:B------:R-:W-:Y:S02]  /*02c0*/  IMAD.MOV R8, RZ, RZ, -R8 ;  /* 0x000000ffff087224 */ /* 0x000fe400078e0a08 */
[----:B------:R-:W-:Y:S02]  /*02d0*/  LOP3.LUT R14, R6, UR4, RZ, 0xfc, !PT ;  /* 0x00000004060e7c12 */ /* 0x000fe4000f8efcff */
[----:B------:R-:W-:Y:S02]  /*02e0*/  LOP3.LUT R7, R7, UR5, RZ, 0xfc, !PT ;  /* 0x0000000507077c12 */ /* 0x000fe4000f8efcff */
[----:B0-----:R-:W-:-:S04]  /*02f0*/  IADD3 R14, P1, PT, R14, UR8, RZ ;  /* 0x000000080e0e7c10 */ /* 0x001fc8000ff3e0ff */
[----:B------:R-:W-:-:S04]  /*0300*/  IADD3 R14, P2, PT, R14, 0x2000, RZ ;  /* 0x000020000e0e7810 */ /* 0x000fc80007f5e0ff */
[----:B------:R-:W-:-:S09]  /*0310*/  IADD3.X R7, PT, PT, RZ, UR9, R7, P2, P1 ;  /* 0x00000009ff077c10 */ /* 0x000fd200097e2407 */
.L_x_65:
[----:B------:R-:W-:-:S05]  /*0320*/  IMAD.MOV.U32 R6, RZ, RZ, R14 ;  /* 0x000000ffff067224 */ /* 0x000fca00078e000e */
[----:B------:R-:W2:Y:S04]  /*0330*/  LDG.E R15, desc[UR14][R6.64+-0x2000] ;  /* 0xffe0000e060f7981 */ /* 0x000ea8000c1e1900 */
[----:B------:R-:W2:Y:S04]  /*0340*/  LDG.E R16, desc[UR14][R6.64+-0x1c00] ;  /* 0xffe4000e06107981 */ /* 0x000ea8000c1e1900 */
[----:B------:R-:W3:Y:S04]  /*0350*/  LDG.E R18, desc[UR14][R6.64+-0x1800] ;  /* 0xffe8000e06127981 */ /* 0x000ee8000c1e1900 */
[----:B------:R-:W3:Y:S04]  /*0360*/  LDG.E R17, desc[UR14][R6.64+-0x1400] ;  /* 0xffec000e06117981 */ /* 0x000ee8000c1e1900 */
[----:B------:R-:W4:Y:S04]  /*0370*/  LDG.E R20, desc[UR14][R6.64+-0x1000] ;  /* 0xfff0000e06147981 */ /* 0x000f28000c1e1900 */
        /* <DEDUP_REMOVED lines=10> */
[----:B------:R0:W4:Y:S01]  /*0420*/  LDG.E R10, desc[UR14][R6.64+0x1c00] ;  /* 0x001c000e060a7981 */ /* 0x000122000c1e1900 */
[----:B------:R-:W-:-:S02]  /*0430*/  VIADD R8, R8, 0x10 ;  /* 0x0000001008087836 */ /* 0x000fc40000000000 */
[----:B------:R-:W-:-:S03]  /*0440*/  VIADD R5, R5, 0x1000 ;  /* 0x0000100005057836 */ /* 0x000fc60000000000 */
[----:B------:R-:W-:Y:S02]  /*0450*/  ISETP.NE.AND P1, PT, R8, RZ, PT ;  /* 0x000000ff0800720c */ /* 0x000fe40003f25270 */
[----:B--2--5:R-:W-:-:S04]  /*0460*/  IADD3 R15, PT, PT, R16, R15, R4 ;  /* 0x0000000f100f7210 */ /* 0x024fc80007ffe004 */
[----:B---3--:R-:W-:-:S04]  /*0470*/  IADD3 R15, PT, PT, R17, R18, R15 ;  /* 0x00000012110f7210 */ /* 0x008fc80007ffe00f */
[----:B----4-:R-:W-:-:S04]  /*0480*/  IADD3 R15, PT, PT, R19, R20, R15 ;  /* 0x00000014130f7210 */ /* 0x010fc80007ffe00f */
[----:B------:R-:W-:-:S04]  /*0490*/  IADD3 R15, PT, PT, R23, R22, R15 ;  /* 0x00000016170f7210 */ /* 0x000fc80007ffe00f */
[----:B------:R-:W-:-:S04]  /*04a0*/  IADD3 R15, PT, PT, R25, R24, R15 ;  /* 0x00000018190f7210 */ /* 0x000fc80007ffe00f */
[----:B------:R-:W-:Y:S02]  /*04b0*/  IADD3 R13, PT, PT, R13, R14, R15 ;  /* 0x0000000e0d0d7210 */ /* 0x000fe40007ffe00f */
[----:B------:R-:W-:-:S05]  /*04c0*/  IADD3 R14, P2, PT, R6, 0x4000, RZ ;  /* 0x00004000060e7810 */ /* 0x000fca0007f5e0ff */
[----:B0-----:R-:W-:Y:S01]  /*04d0*/  IMAD.X R7, RZ, RZ, R7, P2 ;  /* 0x000000ffff077224 */ /* 0x001fe200010e0607 */
[----:B------:R-:W-:-:S04]  /*04e0*/  IADD3 R9, PT, PT, R12, R9, R13 ;  /* 0x000000090c097210 */ /* 0x000fc80007ffe00d */
[----:B------:R-:W-:Y:S01]  /*04f0*/  IADD3 R4, PT, PT, R10, R11, R9 ;  /* 0x0000000b0a047210 */ /* 0x000fe20007ffe009 */
[----:B------:R-:W-:Y:S06]  /*0500*/  @P1 BRA `(.L_x_65) ;  /* 0xfffffffc00841947 */ /* 0x000fec000383ffff */
.L_x_64:
[----:B------:R-:W-:Y:S05]  /*0510*/  BSYNC.RECONVERGENT B2 ;  /* 0x0000000000027941 */ /* 0x000fea0003800200 */
.L_x_63:
[----:B------:R-:W-:Y:S05]  /*0520*/  @!P0 BRA `(.L_x_62) ;  /* 0x0000000000dc8947 */ /* 0x000fea0003800000 */
[----:B------:R-:W-:Y:S01]  /*0530*/  ISETP.GE.U32.AND P0, PT, R21, 0x8, PT ;  /* 0x000000081500780c */ /* 0x000fe20003f06070 */
[----:B------:R-:W-:Y:S01]  /*0540*/  BSSY.RECONVERGENT B2, `(.L_x_66) ;  /* 0x0000016000027945 */ /* 0x000fe20003800200 */
[----:B------:R-:W-:-:S04]  /*0550*/  LOP3.LUT R16, R2, 0x7, RZ, 0xc0, !PT ;  /* 0x0000000702107812 */ /* 0x000fc800078ec0ff */
[----:B------:R-:W-:-:S07]  /*0560*/  ISETP.NE.AND P1, PT, R16, RZ, PT ;  /* 0x000000ff1000720c */ /* 0x000fce0003f25270 */
[----:B------:R-:W-:Y:S06]  /*0570*/  @!P0 BRA `(.L_x_67) ;  /* 0x0000000000488947 */ /* 0x000fec0003800000 */
[----:B------:R-:W0:Y:S01]  /*0580*/  LDCU.64 UR4, c[0x0][0x380] ;  /* 0x00007000ff0477ac */ /* 0x000e220008000a00 */
[----:B------:R-:W-:-:S04]  /*0590*/  IADD3 R7, P0, PT, R5, UR7, RZ ;  /* 0x0000000705077c10 */ /* 0x000fc8000ff1e0ff */
[----:B------:R-:W-:Y:S02]  /*05a0*/  LEA.HI.X.SX32 R8, R5, RZ, 0x1, P0 ;  /* 0x000000ff05087211 */ /* 0x000fe400000f0eff */
[----:B0-----:R-:W-:-:S04]  /*05b0*/  LEA R6, P0, R7, UR4, 0x2 ;  /* 0x0000000407067c11 */ /* 0x001fc8000f8010ff */
[----:B------:R-:W-:-:S05]  /*05c0*/  LEA.HI.X R7, R7, UR5, R8, 0x2, P0 ;  /* 0x0000000507077c11 */ /* 0x000fca00080f1408 */
[----:B------:R-:W2:Y:S04]  /*05d0*/  LDG.E R9, desc[UR14][R6.64] ;  /* 0x0000000e06097981 */ /* 0x000ea8000c1e1900 */
[----:B------:R-:W2:Y:S04]  /*05e0*/  LDG.E R8, desc[UR14][R6.64+0x400] ;  /* 0x0004000e06087981 */ /* 0x000ea8000c1e1900 */
[----:B------:R-:W3:Y:S04]  /*05f0*/  LDG.E R11, desc[UR14][R6.64+0x800] ;  /* 0x0008000e060b7981 */ /* 0x000ee8000c1e1900 */
[----:B------:R-:W3:Y:S04]  /*0600*/  LDG.E R10, desc[UR14][R6.64+0xc00] ;  /* 0x000c000e060a7981 */ /* 0x000ee8000c1e1900 */
[----:B------:R-:W4:Y:S04]  /*0610*/  LDG.E R13, desc[UR14][R6.64+0x1000] ;  /* 0x0010000e060d7981 */ /* 0x000f28000c1e1900 */
[----:B------:R-:W4:Y:S04]  /*0620*/  LDG.E R12, desc[UR14][R6.64+0x1400] ;  /* 0x0014000e060c7981 */ /* 0x000f28000c1e1900 */
[----:B------:R-:W4:Y:S04]  /*0630*/  LDG.E R15, desc[UR14][R6.64+0x1800] ;  /* 0x0018000e060f7981 */ /* 0x000f28000c1e1900 */
[----:B------:R-:W4:Y:S01]  /*0640*/  LDG.E R14, desc[UR14][R6.64+0x1c00] ;  /* 0x001c000e060e7981 */ /* 0x000f22000c1e1900 */
[----:B------:R-:W-:Y:S01]  /*0650*/  VIADD R5, R5, 0x800 ;  /* 0x0000080005057836 */ /* 0x000fe20000000000 */
[----:B--2--5:R-:W-:-:S04]  /*0660*/  IADD3 R8, PT, PT, R8, R9, R4 ;  /* 0x0000000908087210 */ /* 0x024fc80007ffe004 */
[----:B---3--:R-:W-:-:S04]  /*0670*/  IADD3 R8, PT, PT, R10, R11, R8 ;  /* 0x0000000b0a087210 */ /* 0x008fc80007ffe008 */
[----:B----4-:R-:W-:-:S04]  /*0680*/  IADD3 R8, PT, PT, R12, R13, R8 ;  /* 0x0000000d0c087210 */ /* 0x010fc80007ffe008 */
[----:B------:R-:W-:-:S07]  /*0690*/  IADD3 R4, PT, PT, R14, R15, R8 ;  /* 0x0000000f0e047210 */ /* 0x000fce0007ffe008 */
.L_x_67:
[----:B------:R-:W-:Y:S05]  /*06a0*/  BSYNC.RECONVERGENT B2 ;  /* 0x0000000000027941 */ /* 0x000fea0003800200 */
.L_x_66:
        /* <DEDUP_REMOVED lines=14> */
[----:B------:R-:W3:Y:S01]  /*0790*/  LDG.E R10, desc[UR14][R6.64+0xc00] ;  /* 0x000c000e060a7981 */ /* 0x000ee2000c1e1900 */
[----:B------:R-:W-:Y:S01]  /*07a0*/  VIADD R5, R5, 0x400 ;  /* 0x0000040005057836 */ /* 0x000fe20000000000 */
[----:B--2--5:R-:W-:-:S04]  /*07b0*/  IADD3 R4, PT, PT, R8, R9, R4 ;  /* 0x0000000908047210 */ /* 0x024fc80007ffe004 */
[----:B---3--:R-:W-:-:S07]  /*07c0*/  IADD3 R4, PT, PT, R10, R11, R4 ;  /* 0x0000000b0a047210 */ /* 0x008fce0007ffe004 */
.L_x_69:
[----:B------:R-:W-:Y:S05]  /*07d0*/  BSYNC.RECONVERGENT B2 ;  /* 0x0000000000027941 */ /* 0x000fea0003800200 */
.L_x_68:
[----:B------:R-:W-:Y:S05]  /*07e0*/  @!P1 BRA `(.L_x_62) ;  /* 0x00000000002c9947 */ /* 0x000fea0003800000 */
[----:B------:R-:W0:Y:S01]  /*07f0*/  LDC.64 R6, c[0x0][0x380] ;  /* 0x0000e000ff067b82 */ /* 0x000e220000000a00 */
[----:B------:R-:W-:Y:S02]  /*0800*/  IMAD.U32 R9, RZ, RZ, UR16 ;  /* 0x00000010ff097e24 */ /* 0x000fe4000f8e00ff */
[----:B------:R-:W-:Y:S02]  /*0810*/  IMAD.MOV R2, RZ, RZ, -R2 ;  /* 0x000000ffff027224 */ /* 0x000fe400078e0a02 */
[----:B0-----:R-:W-:-:S07]  /*0820*/  IMAD.WIDE.U32 R6, R9, 0x4000, R6 ;  /* 0x0000400009067825 */ /* 0x001fce00078e0006 */
.L_x_70:
[----:B------:R-:W-:-:S06]  /*0830*/  IMAD.WIDE R8, R5, 0x4, R6 ;  /* 0x0000000405087825 */ /* 0x000fcc00078e0206 */
[----:B------:R-:W2:Y:S01]  /*0840*/  LDG.E R9, desc[UR14][R8.64] ;  /* 0x0000000e08097981 */ /* 0x000ea2000c1e1900 */
[----:B------:R-:W-:Y:S02]  /*0850*/  VIADD R2, R2, 0x1 ;  /* 0x0000000102027836 */ /* 0x000fe40000000000 */
[----:B------:R-:W-:-:S03]  /*0860*/  VIADD R5, R5, 0x100 ;  /* 0x0000010005057836 */ /* 0x000fc60000000000 */
[----:B------:R-:W-:Y:S01]  /*0870*/  ISETP.NE.AND P0, PT, R2, RZ, PT ;  /* 0x000000ff0200720c */ /* 0x000fe20003f05270 */
[----:B--2--5:R-:W-:-:S12]  /*0880*/  IMAD.IADD R4, R9, 0x1, R4 ;  /* 0x0000000109047824 */ /* 0x024fd800078e0204 */
[----:B------:R-:W-:Y:S05]  /*0890*/  @P0 BRA `(.L_x_70) ;  /* 0xfffffffc00e40947 */ /* 0x000fea000383ffff */
.L_x_62:
[----:B------:R-:W-:Y:S05]  /*08a0*/  BSYNC.RECONVERGENT B1 ;  /* 0x0000000000017941 */ /* 0x000fea0003800200 */
.L_x_61:
[----:B------:R-:W-:-:S13]  /*08b0*/  ISETP.GE.AND P0, PT, R0, 0x100, PT ;  /* 0x000001000000780c */ /* 0x000fda0003f06270 */
[----:B------:R-:W-:Y:S05]  /*08c0*/  @!P0 BRA `(.L_x_71) ;  /* 0x0000000000ac8947 */ /* 0x000fea0003800000 */
[----:B------:R-:W1:Y:S01]  /*08d0*/  S2R R8, SR_LANEID ;  /* 0x0000000000087919 */ /* 0x000e620000000000 */
[----:B-----5:R-:W2:Y:S01]  /*08e0*/  SHFL.DOWN PT, R0, R4, 0x1, 0x1f ;  /* 0x08201f0004007f89 */ /* 0x020ea200000e0000 */
[C---:B-1----:R-:W-:Y:S02]  /*08f0*/  ISETP.GT.AND P0, PT, R8.reuse, 0x1e, PT ;  /* 0x0000001e0800780c */ /* 0x042fe40003f04270 */
[----:B------:R-:W-:Y:S02]  /*0900*/  ISETP.NE.AND P1, PT, R8, RZ, PT ;  /* 0x000000ff0800720c */ /* 0x000fe40003f25270 */
[----:B--2---:R-:W-:Y:S02]  /*0910*/  SEL R5, R0, RZ, !P0 ;  /* 0x000000ff00057207 */ /* 0x004fe40004000000 */
[----:B------:R-:W-:-:S03]  /*0920*/  ISETP.GT.AND P0, PT, R8, 0x1d, PT ;  /* 0x0000001d0800780c */ /* 0x000fc60003f04270 */
[----:B------:R-:W-:-:S05]  /*0930*/  IMAD.IADD R5, R5, 0x1, R4 ;  /* 0x0000000105057824 */ /* 0x000fca00078e0204 */
[----:B------:R-:W1:Y:S01]  /*0940*/  SHFL.DOWN PT, R0, R5, 0x2, 0x1f ;  /* 0x08401f0005007f89 */ /* 0x000e6200000e0000 */
[----:B0-----:R-:W0:Y:S01]  /*0950*/  @!P1 S2R R6, SR_CgaCtaId ;  /* 0x0000000000069919 */ /* 0x001e220000008800 */
[----:B-1----:R-:W-:Y:S02]  /*0960*/  SEL R0, R0, RZ, !P0 ;  /* 0x000000ff00007207 */ /* 0x002fe40004000000 */
[----:B------:R-:W-:-:S03]  /*0970*/  ISETP.GT.AND P0, PT, R8, 0x1b, PT ;  /* 0x0000001b0800780c */ /* 0x000fc60003f04270 */
[----:B------:R-:W-:Y:S01]  /*0980*/  IMAD.IADD R0, R5, 0x1, R0 ;  /* 0x0000000105007824 */ /* 0x000fe200078e0200 */
[----:B------:R-:W-:-:S04]  /*0990*/  @!P1 MOV R5, 0x400 ;  /* 0x0000040000059802 */ /* 0x000fc80000000f00 */
[----:B------:R-:W1:Y:S01]  /*09a0*/  SHFL.DOWN PT, R2, R0, 0x4, 0x1f ;  /* 0x08801f0000027f89 */ /* 0x000e6200000e0000 */
[----:B0-----:R-:W-:Y:S02]  /*09b0*/  @!P1 LEA R5, R6, R5, 0x18 ;  /* 0x0000000506059211 */ /* 0x001fe400078ec0ff */
[----:B-1----:R-:W-:Y:S02]  /*09c0*/  SEL R7, R2, RZ, !P0 ;  /* 0x000000ff02077207 */ /* 0x002fe40004000000 */
        /* <DEDUP_REMOVED lines=19> */
[----:B--2---:R-:W-:Y:S04]  /*0b00*/  LDS R0, [UR4+0xc] ;  /* 0x00000c04ff007984 */ /* 0x004fe80008000800 */
[----:B------:R-:W0:Y:S04]  /*0b10*/  LDS.128 R4, [UR4+0x10] ;  /* 0x00001004ff047984 */ /* 0x000e280008000c00 */
[----:B------:R-:W1:Y:S01]  /*0b20*/  LDS.64 R2, [UR4+0x20] ;  /* 0x00002004ff027984 */ /* 0x000e620008000a00 */
[----:B0-----:R-:W-:-:S04]  /*0b30*/  IADD3 R0, PT, PT, R4, R0, R9 ;  /* 0x0000000004007210 */ /* 0x001fc80007ffe009 */
[----:B------:R-:W-:-:S04]  /*0b40*/  IADD3 R0, PT, PT, R6, R0, R5 ;  /* 0x0000000006007210 */ /* 0x000fc80007ffe005 */
[----:B-1----:R-:W-:-:S05]  /*0b50*/  IADD3 R0, PT, PT, R2, R0, R7 ;  /* 0x0000000002007210 */ /* 0x002fca0007ffe007 */
[----:B------:R-:W-:Y:S01]  /*0b60*/  IMAD.IADD R9, R0, 0x1, R3 ;  /* 0x0000000100097824 */ /* 0x000fe200078e0203 */
[----:B------:R-:W-:Y:S06]  /*0b70*/  BRA `(.L_x_72) ;  /* 0x0000001400307947 */ /* 0x000fec0003800000 */
.L_x_71:
[----:B------:R-:W-:Y:S01]  /*0b80*/  LOP3.LUT R2, R3, 0x3e0, RZ, 0xc0, !PT ;  /* 0x000003e003027812 */ /* 0x000fe200078ec0ff */
[----:B------:R-:W1:Y:S03]  /*0b90*/  S2R R10, SR_LANEID ;  /* 0x00000000000a7919 */ /* 0x000e660000000000 */
[----:B0-----:R-:W-:Y:S01]  /*0ba0*/  LOP3.LUT R7, RZ, R2, RZ, 0x33, !PT ;  /* 0x00000002ff077212 */ /* 0x001fe200078e33ff */
[----:B------:R-:W-:-:S04]  /*0bb0*/  VIADD R5, R2, 0x20 ;  /* 0x0000002002057836 */ /* 0x000fc80000000000 */
[----:B------:R-:W-:Y:S01]  /*0bc0*/  IMAD.IADD R7, R0, 0x1, R7 ;  /* 0x0000000100077824 */ /* 0x000fe200078e0207 */
[----:B------:R-:W-:-:S04]  /*0bd0*/  ISETP.GT.AND P0, PT, R5, R0, PT ;  /* 0x000000000500720c */ /* 0x000fc80003f04270 */
[----:B------:R-:W-:-:S05]  /*0be0*/  SEL R7, R7, 0x1f, P0 ;  /* 0x0000001f07077807 */ /* 0x000fca0000000000 */
[----:B-----5:R-:W0:Y:S01]  /*0bf0*/  SHFL.DOWN PT, R2, R4, 0x1, R7 ;  /* 0x0820000004027989 */ /* 0x020e2200000e0007 */
[CC--:B-1----:R-:W-:Y:S01]  /*0c00*/  ISETP.GE.AND P0, PT, R10.reuse, R7.reuse, PT ;  /* 0x000000070a00720c */ /* 0x0c2fe20003f06270 */
[C---:B------:R-:W-:Y:S01]  /*0c10*/  VIADD R6, R10.reuse, 0x2 ;  /* 0x000000020a067836 */ /* 0x040fe20000000000 */
[C---:B------:R-:W-:Y:S01]  /*0c20*/  ISETP.NE.AND P1, PT, R10.reuse, RZ, PT ;  /* 0x000000ff0a00720c */ /* 0x040fe20003f25270 */
[----:B------:R-:W-:Y:S01]  /*0c30*/  VIADD R8, R10, 0x4 ;  /* 0x000000040a087836 */ /* 0x000fe20000000000 */
[----:B0-----:R-:W-:Y:S02]  /*0c40*/  SEL R5, R2, RZ, !P0 ;  /* 0x000000ff02057207 */ /* 0x001fe40004000000 */
        /* <DEDUP_REMOVED lines=35> */
[----:B------:R-:W0:Y:S04]  /*0e80*/  LDS.128 R4, [UR4+0x10] ;  /* 0x00001004ff047984 */ /* 0x000e280008000c00 */
[----:B------:R-:W2:Y:S04]  /*0e90*/  LDS R2, [UR4+0xc] ;  /* 0x00000c04ff027984 */ /* 0x000ea80008000800 */
[----:B------:R-:W3:Y:S01]  /*0ea0*/  LDS.64 R10, [UR4+0x20] ;  /* 0x00002004ff0a7984 */ /* 0x000ee20008000a00 */
[----:B0-----:R-:W-:Y:S02]  /*0eb0*/  SEL R4, R4, RZ, P2 ;  /* 0x000000ff04047207 */ /* 0x001fe40001000000 */
[----:B------:R-:W-:-:S02]  /*0ec0*/  ISETP.GT.AND P2, PT, R0, 0x60, PT ;  /* 0x000000600000780c */ /* 0x000fc40003f44270 */
[----:B--2---:R-:W-:Y:S02]  /*0ed0*/  SEL R2, R2, RZ, P1 ;  /* 0x000000ff02027207 */ /* 0x004fe40000800000 */
        /* <DEDUP_REMOVED lines=8> */
[----:B---3--:R-:W-:Y:S02]  /*0f60*/  SEL R10, R10, RZ, P2 ;  /* 0x000000ff0a0a7207 */ /* 0x008fe40001000000 */
[----:B------:R-:W-:Y:S02]  /*0f70*/  SEL R11, R11, RZ, P3 ;  /* 0x000000ff0b0b7207 */ /* 0x000fe40001800000 */
[----:B------:R-:W-:-:S05]  /*0f80*/  IADD3 R2, PT, PT, R10, R2, R7 ;  /* 0x000000020a027210 */ /* 0x000fca0007ffe007 */
[----:B-1----:R-:W-:Y:S01]  /*0f90*/  IMAD.IADD R9, R2, 0x1, R11 ;  /* 0x0000000102097824 */ /* 0x002fe200078e020b */
[----:B------:R-:W-:Y:S06]  /*0fa0*/  BRA `(.L_x_72) ;  /* 0x0000001000247947 */ /* 0x000fec0003800000 */
.L_x_58:
[----:B------:R-:W0:Y:S01]  /*0fb0*/  S2R R0, SR_TID.X ;  /* 0x0000000000007919 */ /* 0x000e220000002100 */
[----:B------:R-:W1:Y:S01]  /*0fc0*/  LDC.64 R4, c[0x0][0x380] ;  /* 0x0000e000ff047b82 */ /* 0x000e620000000a00 */
[----:B0-----:R-:W-:-:S04]  /*0fd0*/  VIADD R7, R0, UR7 ;  /* 0x0000000700077c36 */ /* 0x001fc80008000000 */
[----:B-1----:R-:W-:-:S05]  /*0fe0*/  IMAD.WIDE.U32 R4, R7, 0x4, R4 ;  /* 0x0000000407047825 */ /* 0x002fca00078e0004 */
[----:B------:R-:W2:Y:S04]  /*0ff0*/  LDG.E R6, desc[UR14][R4.64] ;  /* 0x0000000e04067981 */ /* 0x000ea8000c1e1900 */
[----:B------:R-:W2:Y:S04]  /*1000*/  LDG.E R7, desc[UR14][R4.64+0x400] ;  /* 0x0004000e04077981 */ /* 0x000ea8000c1e1900 */
[----:B------:R-:W2:Y:S04]  /*1010*/  LDG.E R8, desc[UR14][R4.64+0x800] ;  /* 0x0008000e04087981 */ /* 0x000ea8000c1e1900 */
[----:B------:R-:W3:Y:S04]  /*1020*/  LDG.E R9, desc[UR14][R4.64+0xc00] ;  /* 0x000c000e04097981 */ /* 0x000ee8000c1e1900 */
[----:B------:R-:W3:Y:S04]  /*1030*/  LDG.E R10, desc[UR14][R4.64+0x1000] ;  /* 0x0010000e040a7981 */ /* 0x000ee8000c1e1900 */
[----:B------:R-:W4:Y:S04]  /*1040*/  LDG.E R11, desc[UR14][R4.64+0x1400] ;  /* 0x0014000e040b7981 */ /* 0x000f28000c1e1900 */
[----:B------:R-:W4:Y:S04]  /*1050*/  LDG.E R12, desc[UR14][R4.64+0x1800] ;  /* 0x0018000e040c7981 */ /* 0x000f28000c1e1900 */
[----:B------:R-:W5:Y:S04]  /*1060*/  LDG.E R13, desc[UR14][R4.64+0x1c00] ;  /* 0x001c000e040d7981 */ /* 0x000f68000c1e1900 */
[----:B------:R-:W5:Y:S04]  /*1070*/  LDG.E R14, desc[UR14][R4.64+0x2000] ;  /* 0x0020000e040e7981 */ /* 0x000f68000c1e1900 */
[----:B------:R-:W5:Y:S04]  /*1080*/  LDG.E R15, desc[UR14][R4.64+0x2400] ;  /* 0x0024000e040f7981 */ /* 0x000f68000c1e1900 */
[----:B------:R-:W5:Y:S04]  /*1090*/  LDG.E R16, desc[UR14][R4.64+0x2800] ;  /* 0x0028000e04107981 */ /* 0x000f68000c1e1900 */
[----:B------:R-:W5:Y:S04]  /*10a0*/  LDG.E R17, desc[UR14][R4.64+0x2c00] ;  /* 0x002c000e04117981 */ /* 0x000f68000c1e1900 */
[----:B------:R-:W5:Y:S04]  /*10b0*/  LDG.E R18, desc[UR14][R4.64+0x3000] ;  /* 0x0030000e04127981 */ /* 0x000f68000c1e1900 */
[----:B------:R-:W5:Y:S04]  /*10c0*/  LDG.E R19, desc[UR14][R4.64+0x3400] ;  /* 0x0034000e04137981 */ /* 0x000f68000c1e1900 */
[----:B------:R-:W5:Y:S04]  /*10d0*/  LDG.E R20, desc[UR14][R4.64+0x3800] ;  /* 0x0038000e04147981 */ /* 0x000f68000c1e1900 */
[----:B------:R-:W5:Y:S01]  /*10e0*/  LDG.E R21, desc[UR14][R4.64+0x3c00] ;  /* 0x003c000e04157981 */ /* 0x000f62000c1e1900 */
[----:B------:R-:W-:-:S04]  /*10f0*/  ISETP.GE.U32.AND P0, PT, R23, UR5, PT ;  /* 0x0000000517007c0c */ /* 0x000fc8000bf06070 */
[----:B------:R-:W-:Y:S02]  /*1100*/  ISETP.GE.U32.AND.EX P0, PT, R22, UR4, PT, P0 ;  /* 0x0000000416007c0c */ /* 0x000fe4000bf06100 */
[----:B--2---:R-:W-:-:S04]  /*1110*/  IADD3 R6, PT, PT, R8, R7, R6 ;  /* 0x0000000708067210 */ /* 0x004fc80007ffe006 */
[----:B---3--:R-:W-:-:S04]  /*1120*/  IADD3 R6, PT, PT, R10, R9, R6 ;  /* 0x000000090a067210 */ /* 0x008fc80007ffe006 */
[----:B----4-:R-:W-:-:S04]  /*1130*/  IADD3 R6, PT, PT, R12, R11, R6 ;  /* 0x0000000b0c067210 */ /* 0x010fc80007ffe006 */
[----:B-----5:R-:W-:-:S04]  /*1140*/  IADD3 R6, PT, PT, R14, R13, R6 ;  /* 0x0000000d0e067210 */ /* 0x020fc80007ffe006 */
[----:B------:R-:W-:-:S04]  /*1150*/  IADD3 R6, PT, PT, R16, R15, R6 ;  /* 0x0000000f10067210 */ /* 0x000fc80007ffe006 */
[----:B------:R-:W-:-:S04]  /*1160*/  IADD3 R6, PT, PT, R18, R17, R6 ;  /* 0x0000001112067210 */ /* 0x000fc80007ffe006 */
[----:B------:R-:W-:-:S05]  /*1170*/  IADD3 R6, PT, PT, R20, R19, R6 ;  /* 0x0000001314067210 */ /* 0x000fca0007ffe006 */
[----:B------:R-:W-:Y:S01]  /*1180*/  IMAD.IADD R8, R21, 0x1, R6 ;  /* 0x0000000115087824 */ /* 0x000fe200078e0206 */
[----:B------:R-:W-:Y:S06]  /*1190*/  @!P0 BRA `(.L_x_73) ;  /* 0x0000000c00008947 */ /* 0x000fec0003800000 */
[----:B------:R-:W-:Y:S01]  /*11a0*/  UIADD3 UR8, UP0, UPT, UR5, UR7, URZ ;  /* 0x0000000705087290 */ /* 0x000fe2000ff1e0ff */
[----:B------:R-:W-:Y:S01]  /*11b0*/  IADD3 R20, P1, PT, R2, -0x1000, RZ ;  /* 0xfffff00002147810 */ /* 0x000fe20007f3e0ff */
[----:B------:R-:W0:Y:S01]  /*11c0*/  LDCU.64 UR12, c[0x0][0x380] ;  /* 0x00007000ff0c77ac */ /* 0x000e220008000a00 */
[----:B------:R-:W-:Y:S02]  /*11d0*/  LOP3.LUT R5, RZ, R0, RZ, 0x33, !PT ;  /* 0x00000000ff057212 */ /* 0x000fe400078e33ff */
[----:B------:R-:W-:Y:S01]  /*11e0*/  IADD3.X R9, PT, PT, R3, -0x1, RZ, P1, !PT ;  /* 0xffffffff03097810 */ /* 0x000fe20000ffe4ff */
[----:B------:R-:W-:Y:S01]  /*11f0*/  UIADD3.X UR9, UPT, UPT, URZ, UR4, URZ, UP0, !UPT ;  /* 0x00000004ff097290 */ /* 0x000fe200087fe4ff */
[----:B------:R-:W-:Y:S01]  /*1200*/  ISETP.LT.U32.AND P0, PT, R20, UR8, PT ;  /* 0x0000000814007c0c */ /* 0x000fe2000bf01070 */
[----:B------:R-:W-:Y:S01]  /*1210*/  UMOV UR6, UR5 ;  /* 0x0000000500067c82 */ /* 0x000fe20008000000 */
[----:B------:R-:W-:Y:S01]  /*1220*/  IADD3 R11, P2, PT, R0, UR8, RZ ;  /* 0x00000008000b7c10 */ /* 0x000fe2000ff5e0ff */
[----:B------:R-:W-:Y:S01]  /*1230*/  UMOV UR4, URZ ;  /* 0x000000ff00047c82 */ /* 0x000fe20008000000 */
[----:B------:R-:W-:Y:S01]  /*1240*/  IADD3 R5, PT, PT, R2, -UR5, R5 ;  /* 0x8000000502057c10 */ /* 0x000fe2000fffe005 */
[----:B------:R-:W-:Y:S01]  /*1250*/  IMAD.U32 R10, RZ, RZ, UR9 ;  /* 0x00000009ff0a7e24 */ /* 0x000fe2000f8e00ff */
[----:B------:R-:W-:Y:S01]  /*1260*/  UMOV UR10, UR8 ;  /* 0x00000008000a7c82 */ /* 0x000fe20008000000 */
[----:B------:R-:W-:-:S02]  /*1270*/  IMAD.X R4, RZ, RZ, UR9, P2 ;  /* 0x00000009ff047e24 */ /* 0x000fc400090e06ff */
[----:B------:R-:W-:Y:S01]  /*1280*/  VIADD R7, R5, -UR7 ;  /* 0x8000000705077c36 */ /* 0x000fe20008000000 */
[----:B------:R-:W-:Y:S01]  /*1290*/  ISETP.GT.U32.AND.EX P0, PT, R10, R9, PT, P0 ;  /* 0x000000090a00720c */ /* 0x000fe20003f04100 */
[----:B------:R-:W-:Y:S01]  /*12a0*/  UMOV UR7, UR9 ;  /* 0x0000000900077c82 */ /* 0x000fe20008000000 */
[----:B0-----:R-:W-:-:S04]  /*12b0*/  LEA R6, P1, R11, UR12, 0x2 ;  /* 0x0000000c0b067c11 */ /* 0x001fc8000f8210ff */
[----:B------:R-:W-:Y:S02]  /*12c0*/  IADD3 R6, P2, PT, R6, 0x2000, RZ ;  /* 0x0000200006067810 */ /* 0x000fe40007f5e0ff */
[----:B------:R-:W-:-:S05]  /*12d0*/  LEA.HI.X R11, R11, UR13, R4, 0x2, P1 ;  /* 0x0000000d0b0b7c11 */ /* 0x000fca00088f1404 */
[----:B------:R-:W-:Y:S01]  /*12e0*/  IMAD.X R11, RZ, RZ, R11, P2 ;  /* 0x000000ffff0b7224 */ /* 0x000fe200010e060b */
[----:B------:R-:W-:Y:S06]  /*12f0*/  @P0 BRA `(.L_x_74) ;  /* 0x0000000000d40947 */ /* 0x000fec0003800000 */
[----:B------:R-:W0:Y:S01]  /*1300*/  LDC.64 R2, c[0x0][0x3b8] ;  /* 0x0000ee00ff027b82 */ /* 0x000e220000000a00 */
[----:B------:R-:W1:Y:S01]  /*1310*/  LDCU.64 UR12, c[0x0][0x380] ;  /* 0x00007000ff0c77ac */ /* 0x000e620008000a00 */
[----:B------:R-:W-:Y:S01]  /*1320*/  NOP ;  /* 0x0000000000007918 */ /* 0x000fe20000000000 */
.L_x_75:
[----:B------:R-:W-:-:S05]  /*1330*/  IADD3 R5, P0, PT, R0, UR8, RZ ;  /* 0x0000000800057c10 */ /* 0x000fca000ff1e0ff */
[----:B------:R-:W-:Y:S01]  /*1340*/  IMAD.X R10, RZ, RZ, UR9, P0 ;  /* 0x00000009ff0a7e24 */ /* 0x000fe200080e06ff */
[----:B-1----:R-:W-:-:S04]  /*1350*/  LEA R4, P0, R5, UR12, 0x2 ;  /* 0x0000000c05047c11 */ /* 0x002fc8000f8010ff */
[----:B------:R-:W-:-:S05]  /*1360*/  LEA.HI.X R5, R5, UR13, R10, 0x2, P0 ;  /* 0x0000000d05057c11 */ /* 0x000fca00080f140a */
        /* <DEDUP_REMOVED lines=15> */
[----:B------:R1:W5:Y:S01]  /*1460*/  LDG.E R21, desc[UR14][R4.64+0x3c00] ;  /* 0x003c000e04157981 */ /* 0x000362000c1e1900 */
[----:B------:R-:W-:-:S02]  /*1470*/  USHF.R.S32.HI UR11, URZ, 0x1f, UR5 ;  /* 0x0000001fff0b7899 */ /* 0x000fc40008011405 */
[----:B------:R-:W-:-:S04]  /*1480*/  UIADD3 UR6, UP0, UPT, UR5, UR10, URZ ;  /* 0x0000000a05067290 */ /* 0x000fc8000ff1e0ff */
[----:B------:R-:W-:Y:S01]  /*1490*/  UIADD3.X UR7, UPT, UPT, UR11, UR7, URZ, UP0, !UPT ;  /* 0x000000070b077290 */ /* 0x000fe200087fe4ff */
[----:B--2---:R-:W-:Y:S02]  /*14a0*/  IADD3 R22, PT, PT, R22, R23, R8 ;  /* 0x0000001716167210 */ /* 0x004fe40007ffe008 */
[----:B0-----:R-:W-:-:S04]  /*14b0*/  IADD3 R8, P1, PT, R2, -UR8, RZ ;  /* 0x8000000802087c10 */ /* 0x001fc8000ff3e0ff */
[----:B------:R-:W-:Y:S02]  /*14c0*/  ISETP.GE.U32.AND P0, PT, R8, UR5, PT ;  /* 0x0000000508007c0c */ /* 0x000fe4000bf06070 */
[----:B---3--:R-:W-:Y:S02]  /*14d0*/  IADD3 R22, PT, PT, R25, R24, R22 ;  /* 0x0000001819167210 */ /* 0x008fe40007ffe016 */
[----:B-1----:R-:W-:-:S04]  /*14e0*/  IADD3.X R4, PT, PT, R3, ~UR9, RZ, P1, !PT ;  /* 0x8000000903047c10 */ /* 0x002fc80008ffe4ff */
[----:B------:R-:W-:Y:S02]  /*14f0*/  ISETP.GE.U32.AND.EX P0, PT, R4, UR11, PT, P0 ;  /* 0x0000000b04007c0c */ /* 0x000fe4000bf06100 */
[----:B----4-:R-:W-:-:S04]  /*1500*/  IADD3 R22, PT, PT, R27, R26, R22 ;  /* 0x0000001a1b167210 */ /* 0x010fc80007ffe016 */
[----:B-----5:R-:W-:-:S04]  /*1510*/  IADD3 R18, PT, PT, R19, R18, R22 ;  /* 0x0000001213127210 */ /* 0x020fc80007ffe016 */
[----:B------:R-:W-:-:S04]  /*1520*/  IADD3 R10, PT, PT, R10, R15, R18 ;  /* 0x0000000f0a0a7210 */ /* 0x000fc80007ffe012 */
[----:B------:R-:W-:-:S04]  /*1530*/  IADD3 R10, PT, PT, R16, R17, R10 ;  /* 0x00000011100a7210 */ /* 0x000fc80007ffe00a */
[----:B------:R-:W-:-:S04]  /*1540*/  IADD3 R10, PT, PT, R13, R14, R10 ;  /* 0x0000000e0d0a7210 */ /* 0x000fc80007ffe00a */
[----:B------:R-:W-:Y:S01]  /*1550*/  IADD3 R8, PT, PT, R21, R12, R10 ;  /* 0x0000000c15087210 */ /* 0x000fe20007ffe00a */
[----:B------:R-:W-:Y:S06]  /*1560*/  @!P0 BRA `(.L_x_73) ;  /* 0x00000008000c8947 */ /* 0x000fec0003800000 */
[----:B------:R-:W-:Y:S02]  /*1570*/  UIADD3 UR8, UP0, UPT, UR5, UR8, URZ ;  /* 0x0000000805087290 */ /* 0x000fe4000ff1e0ff */
[----:B------:R-:W-:Y:S01]  /*1580*/  IMAD.U32 R5, RZ, RZ, UR5 ;  /* 0x00000005ff057e24 */ /* 0x000fe2000f8e00ff */
[----:B------:R-:W-:Y:S01]  /*1590*/  UIADD3 UR4, UPT, UPT, UR4, 0x1, URZ ;  /* 0x0000000104047890 */ /* 0x000fe2000fffe0ff */
[----:B------:R-:W-:Y:S01]  /*15a0*/  IMAD.MOV.U32 R10, RZ, RZ, R6 ;  /* 0x000000ffff0a7224 */ /* 0x000fe200078e0006 */
[----:B------:R-:W-:Y:S01]  /*15b0*/  UIADD3.X UR9, UPT, UPT, UR11, UR9, URZ, UP0, !UPT ;  /* 0x000000090b097290 */ /* 0x000fe200087fe4ff */
[----:B------:R-:W-:Y:S01]  /*15c0*/  VIADD R7, R7, -UR5 ;  /* 0x8000000507077c36 */ /* 0x000fe20008000000 */
[----:B------:R-:W-:Y:S01]  /*15d0*/  ISETP.LT.U32.AND P0, PT, R20, UR8, PT ;  /* 0x0000000814007c0c */ /* 0x000fe2000bf01070 */
[----:B------:R-:W-:Y:S01]  /*15e0*/  IMAD.WIDE R10, R5, 0x4, R10 ;  /* 0x00000004050a7825 */ /* 0x000fe200078e020a */
[----:B------:R-:W-:-:S03]  /*15f0*/  UMOV UR10, UR6 ;  /* 0x00000006000a7c82 */ /* 0x000fc60008000000 */
[----:B------:R-:W-:Y:S02]  /*1600*/  IMAD.U32 R4, RZ, RZ, UR9 ;  /* 0x00000009ff047e24 */ /* 0x000fe4000f8e00ff */
[----:B------:R-:W-:-:S03]  /*1610*/  IMAD.MOV.U32 R6, RZ, RZ, R10 ;  /* 0x000000ffff067224 */ /* 0x000fc600078e000a */
[----:B------:R-:W-:-:S13]  /*1620*/  ISETP.GT.U32.AND.EX P0, PT, R4, R9, PT, P0 ;  /* 0x000000090400720c */ /* 0x000fda0003f04100 */
[----:B------:R-:W-:Y:S05]  /*1630*/  @!P0 BRA `(.L_x_75) ;  /* 0xfffffffc003c8947 */ /* 0x000fea000383ffff */
[----:B------:R-:W-:-:S05]  /*1640*/  UMOV UR6, UR5 ;  /* 0x0000000500067c82 */ /* 0x000fca0008000000 */
.L_x_74:
[C---:B------:R-:W-:Y:S01]  /*1650*/  VIADD R5, R2.reuse, -UR8 ;  /* 0x8000000802057c36 */ /* 0x040fe20008000000 */
[----:B------:R-:W-:Y:S01]  /*1660*/  ISETP.LE.U32.AND P1, PT, R2, UR8, PT ;  /* 0x0000000802007c0c */ /* 0x000fe2000bf23070 */
[----:B------:R-:W-:Y:S01]  /*1670*/  IMAD.U32 R4, RZ, RZ, UR9 ;  /* 0x00000009ff047e24 */ /* 0x000fe2000f8e00ff */
[----:B------:R-:W-:Y:S02]  /*1680*/  BSSY.RECONVERGENT B1, `(.L_x_73) ;  /* 0x0000071000017945 */ /* 0x000fe40003800200 */
[----:B------:R-:W-:-:S04]  /*1690*/  ISETP.GE.AND P0, PT, R0, R5, PT ;  /* 0x000000050000720c */ /* 0x000fc80003f06270 */
[----:B------:R-:W-:-:S13]  /*16a0*/  ISETP.GE.U32.OR.EX P0, PT, R4, R3, P0, P1 ;  /* 0x000000030400720c */ /* 0x000fda0000706510 */
[----:B------:R-:W-:Y:S05]  /*16b0*/  @P0 BRA `(.L_x_76) ;  /* 0x0000000400b40947 */ /* 0x000fea0003800000 */
[----:B------:R-:W0:Y:S01]  /*16c0*/  LDC R4, c[0x0][0x3c0] ;  /* 0x0000f000ff047b82 */ /* 0x000e220000000800 */
[----:B------:R-:W-:Y:S01]  /*16d0*/  USHF.L.U32 UR5, UR16, 0xc, URZ ;  /* 0x0000000c10057899 */ /* 0x000fe200080006ff */
[----:B------:R-:W-:Y:S01]  /*16e0*/  LOP3.LUT R3, RZ, R0, RZ, 0x33, !PT ;  /* 0x00000000ff037212 */ /* 0x000fe200078e33ff */
[----:B------:R-:W-:Y:S02]  /*16f0*/  BSSY.RECONVERGENT B2, `(.L_x_77) ;  /* 0x000002e000027945 */ /* 0x000fe40003800200 */
[----:B------:R-:W-:-:S06]  /*1700*/  UIADD3 UR5, UPT, UPT, UR5, UR6, URZ ;  /* 0x0000000605057290 */ /* 0x000fcc000fffe0ff */
[----:B------:R-:W-:Y:S01]  /*1710*/  IADD3 R2, PT, PT, R2, -UR5, R3 ;  /* 0x8000000502027c10 */ /* 0x000fe2000fffe003 */
[----:B0-----:R-:W-:-:S04]  /*1720*/  IMAD R3, R4, UR4, RZ ;  /* 0x0000000404037c24 */ /* 0x001fc8000f8e02ff */
[----:B------:R-:W-:-:S05]  /*1730*/  IMAD R2, R3, -0x1000, R2 ;  /* 0xfffff00003027824 */ /* 0x000fca00078e0202 */
[C---:B------:R-:W-:Y:S02]  /*1740*/  ISETP.GE.U32.AND P0, PT, R2.reuse, 0xf00, PT ;  /* 0x00000f000200780c */ /* 0x040fe40003f06070 */
[----:B------:R-:W-:Y:S01]  /*1750*/  LEA.HI R20, R2, 0x1, RZ, 0x18 ;  /* 0x0000000102147811 */ /* 0x000fe200078fc0ff */
[----:B------:R-:W-:-:S03]  /*1760*/  IMAD.MOV.U32 R2, RZ, RZ, R0 ;  /* 0x000000ffff027224 */ /* 0x000fc600078e0000 */
[----:B------:R-:W-:-:S04]  /*1770*/  LOP3.LUT R21, R20, 0xf, RZ, 0xc0, !PT ;  /* 0x0000000f14157812 */ /* 0x000fc800078ec0ff */
[----:B------:R-:W-:-:S03]  /*1780*/  ISETP.NE.AND P1, PT, R21, RZ, PT ;  /* 0x000000ff1500720c */ /* 0x000fc60003f25270 */
[----:B------:R-:W-:Y:S10]  /*1790*/  @!P0 BRA `(.L_x_78) ;  /* 0x00000000008c8947 */ /* 0x000ff40003800000 */
[----:B------:R-:W-:-:S04]  /*17a0*/  LEA.HI R2, R7, 0x1, RZ, 0x18 ;  /* 0x0000000107027811 */ /* 0x000fc800078fc0ff */
[----:B------:R-:W-:Y:S01]  /*17b0*/  LOP3.LUT R3, R2, 0x1fffff0, RZ, 0xc0, !PT ;  /* 0x01fffff002037812 */ /* 0x000fe200078ec0ff */
[----:B------:R-:W-:-:S04]  /*17c0*/  IMAD.MOV.U32 R2, RZ, RZ, R0 ;  /* 0x000000ffff027224 */ /* 0x000fc800078e0000 */
[----:B------:R-:W-:-:S07]  /*17d0*/  IMAD.MOV R3, RZ, RZ, -R3 ;  /* 0x000000ffff037224 */ /* 0x000fce00078e0a03 */
.L_x_79:
[----:B------:R-:W-:-:S05]  /*17e0*/  IMAD.MOV.U32 R10, RZ, RZ, R6 ;  /* 0x000000ffff0a7224 */ /* 0x000fca00078e0006 */
        /* <DEDUP_REMOVED lines=16> */
[----:B------:R-:W-:-:S02]  /*18f0*/  VIADD R3, R3, 0x10 ;  /* 0x0000001003037836 */ /* 0x000fc40000000000 */
[----:B------:R-:W-:-:S03]  /*1900*/  VIADD R2, R2, 0x1000 ;  /* 0x0000100002027836 */ /* 0x000fc60000000000 */
[----:B------:R-:W-:Y:S02]  /*1910*/  ISETP.NE.AND P0, PT, R3, RZ, PT ;  /* 0x000000ff0300720c */ /* 0x000fe40003f05270 */
[----:B--2---:R-:W-:-:S04]  /*1920*/  IADD3 R14, PT, PT, R14, R15, R8 ;  /* 0x0000000f0e0e7210 */ /* 0x004fc80007ffe008 */
[----:B---3--:R-:W-:-:S04]  /*1930*/  IADD3 R14, PT, PT, R16, R17, R14 ;  /* 0x00000011100e7210 */ /* 0x008fc80007ffe00e */
[----:B----4-:R-:W-:-:S04]  /*1940*/  IADD3 R14, PT, PT, R18, R19, R14 ;  /* 0x00000013120e7210 */ /* 0x010fc80007ffe00e */
[----:B-----5:R-:W-:-:S04]  /*1950*/  IADD3 R14, PT, PT, R22, R23, R14 ;  /* 0x00000017160e7210 */ /* 0x020fc80007ffe00e */
[----:B------:R-:W-:-:S04]  /*1960*/  IADD3 R14, PT, PT, R24, R25, R14 ;  /* 0x00000019180e7210 */ /* 0x000fc80007ffe00e */
[----:B------:R-:W-:Y:S02]  /*1970*/  IADD3 R13, PT, PT, R6, R13, R14 ;  /* 0x0000000d060d7210 */ /* 0x000fe40007ffe00e */
[----:B------:R-:W-:-:S05]  /*1980*/  IADD3 R6, P2, PT, R10, 0x4000, RZ ;  /* 0x000040000a067810 */ /* 0x000fca0007f5e0ff */
[----:B0-----:R-:W-:Y:S01]  /*1990*/  IMAD.X R11, RZ, RZ, R11, P2 ;  /* 0x000000ffff0b7224 */ /* 0x001fe200010e060b */
[----:B------:R-:W-:-:S04]  /*19a0*/  IADD3 R9, PT, PT, R12, R9, R13 ;  /* 0x000000090c097210 */ /* 0x000fc80007ffe00d */
[----:B------:R-:W-:Y:S01]  /*19b0*/  IADD3 R8, PT, PT, R5, R4, R9 ;  /* 0x0000000405087210 */ /* 0x000fe20007ffe009 */
[----:B------:R-:W-:Y:S06]  /*19c0*/  @P0 BRA `(.L_x_79) ;  /* 0xfffffffc00840947 */ /* 0x000fec000383ffff */
.L_x_78:
[----:B------:R-:W-:Y:S05]  /*19d0*/  BSYNC.RECONVERGENT B2 ;  /* 0x0000000000027941 */ /* 0x000fea0003800200 */
.L_x_77:
[----:B------:R-:W-:Y:S05]  /*19e0*/  @!P1 BRA `(.L_x_76) ;  /* 0x0000000000e89947 */ /* 0x000fea0003800000 */
[----:B------:R-:W-:Y:S01]  /*19f0*/  ISETP.GE.U32.AND P0, PT, R21, 0x8, PT ;  /* 0x000000081500780c */ /* 0x000fe20003f06070 */
[----:B------:R-:W-:Y:S01]  /*1a00*/  BSSY.RECONVERGENT B2, `(.L_x_80) ;  /* 0x0000015000027945 */ /* 0x000fe20003800200 */
[----:B------:R-:W-:-:S04]  /*1a10*/  LOP3.LUT R15, R20, 0x7, RZ, 0xc0, !PT ;  /* 0x00000007140f7812 */ /* 0x000fc800078ec0ff */
[----:B------:R-:W-:-:S07]  /*1a20*/  ISETP.NE.AND P1, PT, R15, RZ, PT ;  /* 0x000000ff0f00720c */ /* 0x000fce0003f25270 */
[----:B------:R-:W-:Y:S06]  /*1a30*/  @!P0 BRA `(.L_x_81) ;  /* 0x0000000000448947 */ /* 0x000fec0003800000 */
[----:B------:R-:W-:-:S05]  /*1a40*/  IADD3 R3, P0, PT, R2, UR8, RZ ;  /* 0x0000000802037c10 */ /* 0x000fca000ff1e0ff */
[----:B------:R-:W-:Y:S01]  /*1a50*/  IMAD.X R6, RZ, RZ, UR9, P0 ;  /* 0x00000009ff067e24 */ /* 0x000fe200080e06ff */
[----:B------:R-:W-:-:S04]  /*1a60*/  LEA R4, P0, R3, UR12, 0x2 ;  /* 0x0000000c03047c11 */ /* 0x000fc8000f8010ff */
        /* <DEDUP_REMOVED lines=8> */
[----:B------:R-:W5:Y:S01]  /*1af0*/  LDG.E R13, desc[UR14][R4.64+0x1c00] ;  /* 0x001c000e040d7981 */ /* 0x000f62000c1e1900 */
[----:B------:R-:W-:Y:S01]  /*1b00*/  VIADD R2, R2, 0x800 ;  /* 0x0000080002027836 */ /* 0x000fe20000000000 */
[----:B--2---:R-:W-:-:S04]  /*1b10*/  IADD3 R3, PT, PT, R6, R3, R8 ;  /* 0x0000000306037210 */ /* 0x004fc80007ffe008 */
[----:B---3--:R-:W-:-:S04]  /*1b20*/  IADD3 R3, PT, PT, R9, R10, R3 ;  /* 0x0000000a09037210 */ /* 0x008fc80007ffe003 */
[----:B----4-:R-:W-:-:S04]  /*1b30*/  IADD3 R3, PT, PT, R11, R12, R3 ;  /* 0x0000000c0b037210 */ /* 0x010fc80007ffe003 */
[----:B-----5:R-:W-:-:S07]  /*1b40*/  IADD3 R8, PT, PT, R13, R14, R3 ;  /* 0x0000000e0d087210 */ /* 0x020fce0007ffe003 */
.L_x_81:
[----:B------:R-:W-:Y:S05]  /*1b50*/  BSYNC.RECONVERGENT B2 ;  /* 0x0000000000027941 */ /* 0x000fea0003800200 */
.L_x_80:
[----:B------:R-:W-:Y:S05]  /*1b60*/  @!P1 BRA `(.L_x_76) ;  /* 0x0000000000889947 */ /* 0x000fea0003800000 */
[----:B------:R-:W-:Y:S01]  /*1b70*/  ISETP.GE.U32.AND P0, PT, R15, 0x4, PT ;  /* 0x000000040f00780c */ /* 0x000fe20003f06070 */
[----:B------:R-:W-:Y:S01]  /*1b80*/  BSSY.RECONVERGENT B2, `(.L_x_82) ;  /* 0x000000e000027945 */ /* 0x000fe20003800200 */
[----:B------:R-:W-:-:S11]  /*1b90*/  LOP3.LUT P1, RZ, R20, 0x3, RZ, 0xc0, !PT ;  /* 0x0000000314ff7812 */ /* 0x000fd6000782c0ff */
[----:B------:R-:W-:Y:S05]  /*1ba0*/  @!P0 BRA `(.L_x_83) ;  /* 0x00000000002c8947 */ /* 0x000fea0003800000 */
[----:B------:R-:W-:-:S05]  /*1bb0*/  IADD3 R3, P0, PT, R2, UR8, RZ ;  /* 0x0000000802037c10 */ /* 0x000fca000ff1e0ff */
[----:B------:R-:W-:Y:S01]  /*1bc0*/  IMAD.X R6, RZ, RZ, UR9, P0 ;  /* 0x00000009ff067e24 */ /* 0x000fe200080e06ff */
[----:B------:R-:W-:-:S04]  /*1bd0*/  LEA R4, P0, R3, UR12, 0x2 ;  /* 0x0000000c03047c11 */ /* 0x000fc8000f8010ff */
[----:B------:R-:W-:-:S05]  /*1be0*/  LEA.HI.X R5, R3, UR13, R6, 0x2, P0 ;  /* 0x0000000d03057c11 */ /* 0x000fca00080f1406 */
[----:B------:R-:W2:Y:S04]  /*1bf0*/  LDG.E R3, desc[UR14][R4.64] ;  /* 0x0000000e04037981 */ /* 0x000ea8000c1e1900 */
[----:B------:R-:W2:Y:S04]  /*1c00*/  LDG.E R6, desc[UR14][R4.64+0x400] ;  /* 0x0004000e04067981 */ /* 0x000ea8000c1e1900 */
[----:B------:R-:W3:Y:S04]  /*1c10*/  LDG.E R10, desc[UR14][R4.64+0x800] ;  /* 0x0008000e040a7981 */ /* 0x000ee8000c1e1900 */
[----:B------:R-:W3:Y:S01]  /*1c20*/  LDG.E R9, desc[UR14][R4.64+0xc00] ;  /* 0x000c000e04097981 */ /* 0x000ee2000c1e1900 */
[----:B------:R-:W-:Y:S01]  /*1c30*/  VIADD R2, R2, 0x400 ;  /* 0x0000040002027836 */ /* 0x000fe20000000000 */
[----:B--2---:R-:W-:-:S04]  /*1c40*/  IADD3 R3, PT, PT, R6, R3, R8 ;  /* 0x0000000306037210 */ /* 0x004fc80007ffe008 */
[----:B---3--:R-:W-:-:S07]  /*1c50*/  IADD3 R8, PT, PT, R9, R10, R3 ;  /* 0x0000000a09087210 */ /* 0x008fce0007ffe003 */
.L_x_83:
[----:B------:R-:W-:Y:S05]  /*1c60*/  BSYNC.RECONVERGENT B2 ;  /* 0x0000000000027941 */ /* 0x000fea0003800200 */
.L_x_82:
[----:B------:R-:W-:Y:S05]  /*1c70*/  @!P1 BRA `(.L_x_76) ;  /* 0x0000000000449947 */ /* 0x000fea0003800000 */
[----:B------:R-:W-:Y:S02]  /*1c80*/  LOP3.LUT R7, R7, 0xffff, RZ, 0xc0, !PT ;  /* 0x0000ffff07077812 */ /* 0x000fe400078ec0ff */
[----:B------:R-:W-:Y:S02]  /*1c90*/  IADD3 R6, P0, PT, R2, UR10, RZ ;  /* 0x0000000a02067c10 */ /* 0x000fe4000ff1e0ff */
[----:B------:R-:W-:Y:S02]  /*1ca0*/  LEA.HI R2, R7, 0x1, RZ, 0x18 ;  /* 0x0000000107027811 */ /* 0x000fe400078fc0ff */
[----:B------:R-:W-:Y:S01]  /*1cb0*/  LEA R5, P1, R6, UR12, 0x2 ;  /* 0x0000000c06057c11 */ /* 0x000fe2000f8210ff */
[----:B------:R-:W-:Y:S01]  /*1cc0*/  IMAD.X R3, RZ, RZ, UR7, P0 ;  /* 0x00000007ff037e24 */ /* 0x000fe200080e06ff */
[----:B------:R-:W-:-:S04]  /*1cd0*/  LOP3.LUT R2, R2, 0x3, RZ, 0xc0, !PT ;  /* 0x0000000302027812 */ /* 0x000fc800078ec0ff */
[----:B------:R-:W-:Y:S01]  /*1ce0*/  LEA.HI.X R6, R6, UR13, R3, 0x2, P1 ;  /* 0x0000000d06067c11 */ /* 0x000fe200088f1403 */
[----:B------:R-:W-:-:S07]  /*1cf0*/  IMAD.MOV R4, RZ, RZ, -R2 ;  /* 0x000000ffff047224 */ /* 0x000fce00078e0a02 */
.L_x_84:
[----:B------:R-:W-:Y:S02]  /*1d00*/  IMAD.MOV.U32 R3, RZ, RZ, R6 ;  /* 0x000000ffff037224 */ /* 0x000fe400078e0006 */
[----:B------:R-:W-:-:S05]  /*1d10*/  IMAD.MOV.U32 R2, RZ, RZ, R5 ;  /* 0x000000ffff027224 */ /* 0x000fca00078e0005 */
[----:B------:R-:W2:Y:S01]  /*1d20*/  LDG.E R3, desc[UR14][R2.64] ;  /* 0x0000000e02037981 */ /* 0x000ea2000c1e1900 */
[----:B------:R-:W-:Y:S01]  /*1d30*/  VIADD R4, R4, 0x1 ;  /* 0x0000000104047836 */ /* 0x000fe20000000000 */
[----:B------:R-:W-:-:S04]  /*1d40*/  IADD3 R5, P1, PT, R5, 0x400, RZ ;  /* 0x0000040005057810 */ /* 0x000fc80007f3e0ff */
[----:B------:R-:W-:Y:S01]  /*1d50*/  ISETP.NE.AND P0, PT, R4, RZ, PT ;  /* 0x000000ff0400720c */ /* 0x000fe20003f05270 */
[----:B------:R-:W-:Y:S02]  /*1d60*/  IMAD.X R6, RZ, RZ, R6, P1 ;  /* 0x000000ffff067224 */ /* 0x000fe400008e0606 */
[----:B--2---:R-:W-:-:S10]  /*1d70*/  IMAD.IADD R8, R3, 0x1, R8 ;  /* 0x0000000103087824 */ /* 0x004fd400078e0208 */
[----:B------:R-:W-:Y:S05]  /*1d80*/  @P0 BRA `(.L_x_84) ;  /* 0xfffffffc00dc0947 */ /* 0x000fea000383ffff */
.L_x_76:
[----:B------:R-:W-:Y:S05]  /*1d90*/  BSYNC.RECONVERGENT B1 ;  /* 0x0000000000017941 */ /* 0x000fea0003800200 */
.L_x_73:
        /* <DEDUP_REMOVED lines=37> */
[----:B0-----:R-:W0:Y:S01]  /*1ff0*/  LDS.64 R2, [UR4+0x20] ;  /* 0x00002004ff027984 */ /* 0x001e220008000a00 */
[----:B-1----:R-:W-:-:S04]  /*2000*/  IADD3 R0, PT, PT, R4, R0, R9 ;  /* 0x0000000004007210 */ /* 0x002fc80007ffe009 */
[----:B------:R-:W-:-:S04]  /*2010*/  IADD3 R0, PT, PT, R6, R0, R5 ;  /* 0x0000000006007210 */ /* 0x000fc80007ffe005 */
[----:B0-----:R-:W-:-:S05]  /*2020*/  IADD3 R0, PT, PT, R2, R0, R7 ;  /* 0x0000000002007210 */ /* 0x001fca0007ffe007 */
[----:B------:R-:W-:-:S07]  /*2030*/  IMAD.IADD R9, R0, 0x1, R3 ;  /* 0x0000000100097824 */ /* 0x000fce00078e0203 */
.L_x_72:
[----:B------:R-:W-:Y:S05]  /*2040*/  BSYNC.RECONVERGENT B0 ;  /* 0x0000000000007941 */ /* 0x000fea0003800200 */
.L_x_57:
[----:B------:R-:W-:Y:S05]  /*2050*/  @P0 EXIT ;  /* 0x000000000000094d */ /* 0x000fea0003800000 */
[----:B------:R-:W3:Y:S02]  /*2060*/  LDCU.64 UR4, c[0x0][0x388] ;  /* 0x00007100ff0477ac */ /* 0x000ee40008000a00 */
[----:B---3--:R-:W-:-:S06]  /*2070*/  UIMAD.WIDE.U32 UR4, UR16, 0x4, UR4 ;  /* 0x00000004100478a5 */ /* 0x008fcc000f8e0004 */
[----:B0-----:R-:W-:Y:S02]  /*2080*/  IMAD.U32 R2, RZ, RZ, UR4 ;  /* 0x00000004ff027e24 */ /* 0x001fe4000f8e00ff */
[----:B------:R-:W-:-:S05]  /*2090*/  IMAD.U32 R3, RZ, RZ, UR5 ;  /* 0x00000005ff037e24 */ /* 0x000fca000f8e00ff */
[----:B------:R-:W-:Y:S01]  /*20a0*/  STG.E desc[UR14][R2.64], R9 ;  /* 0x0000000902007986 */ /* 0x000fe2000c10190e */
[----:B------:R-:W-:Y:S05]  /*20b0*/  EXIT ;  /* 0x000000000000794d */ /* 0x000fea0003800000 */
.L_x_85:
        /* <DEDUP_REMOVED lines=12> */
.L_x_302:


//--------------------- .text._ZN3cub18CUB_300001_SM_10006detail6reduce28DeviceReduceSingleTileKernelINS2_10policy_hubIiyN4cuda3std3__44plusIiEEE10Policy1000EN6thrust24THRUST_300001_SM_1000_NS6detail15normal_iteratorINSD_10device_ptrIiEEEEPiyS9_iiNS7_10__identityEEEvT0_T1_T2_T3_T4_T6_ --------------------------
	.section	.text._ZN3cub18CUB_300001_SM_10006detail6reduce28DeviceReduceSingleTileKernelINS2_10policy_hubIiyN4cuda3std3__44plusIiEEE10Policy1000EN6thrust24THRUST_300001_SM_1000_NS6detail15normal_iteratorINSD_10device_ptrIiEEEEPiyS9_iiNS7_10__identityEEEvT0_T1_T2_T3_T4_T6_,"ax",@progbits
	.align	128
        .global         _ZN3cub18CUB_300001_SM_10006detail6reduce28DeviceReduceSingleTileKernelINS2_10policy_hubIiyN4cuda3std3__44plusIiEEE10Policy1000EN6thrust24THRUST_300001_SM_1000_NS6detail15normal_iteratorINSD_10device_ptrIiEEEEPiyS9_iiNS7_10__identityEEEvT0_T1_T2_T3_T4_T6_
        .type           _ZN3cub18CUB_300001_SM_10006detail6reduce28DeviceReduceSingleTileKernelINS2_10policy_hubIiyN4cuda3std3__44plusIiEEE10Policy1000EN6thrust24THRUST_300001_SM_1000_NS6detail15normal_iteratorINSD_10device_ptrIiEEEEPiyS9_iiNS7_10__identityEEEvT0_T1_T2_T3_T4_T6_,@function
        .size           _ZN3cub18CUB_300001_SM_10006detail6reduce28DeviceReduceSingleTileKernelINS2_10policy_hubIiyN4cuda3std3__44plusIiEEE10Policy1000EN6thrust24THRUST_300001_SM_1000_NS6detail15normal_iteratorINSD_10device_ptrIiEEEEPiyS9_iiNS7_10__identityEEEvT0_T1_T2_T3_T4_T6_,(.L_x_303 - _ZN3cub18CUB_300001_SM_10006detail6reduce28DeviceReduceSingleTileKernelINS2_10policy_hubIiyN4cuda3std3__44plusIiEEE10Policy1000EN6thrust24THRUST_300001_SM_1000_NS6detail15normal_iteratorINSD_10device_ptrIiEEEEPiyS9_iiNS7_10__identityEEEvT0_T1_T2_T3_T4_T6_)
        .other          _ZN3cub18CUB_300001_SM_10006detail6reduce28DeviceReduceSingleTileKernelINS2_10policy_hubIiyN4cuda3std3__44plusIiEEE10Policy1000EN6thrust24THRUST_300001_SM_1000_NS6detail15normal_iteratorINSD_10device_ptrIiEEEEPiyS9_iiNS7_10__identityEEEvT0_T1_T2_T3_T4_T6_,@"STO_CUDA_ENTRY STV_DEFAULT"
_ZN3cub18CUB_300001_SM_10006detail6reduce28DeviceReduceSingleTileKernelINS2_10policy_hubIiyN4cuda3std3__44plusIiEEE10Policy1000EN6thrust24THRUST_300001_SM_1000_NS6detail15normal_iteratorINSD_10device_ptrIiEEEEPiyS9_iiNS7_10__identityEEEvT0_T1_T2_T3_T4_T6_:
.text._ZN3cub18CUB_300001_SM_10006detail6reduce28DeviceReduceSingleTileKernelINS2_10policy_hubIiyN4cuda3std3__44plusIiEEE10Policy1000EN6thrust24THRUST_300001_SM_1000_NS6detail15normal_iteratorINSD_10device_ptrIiEEEEPiyS9_iiNS7_10__identityEEEvT0_T1_T2_T3_T4_T6_:
[----:B------:R-:W-:Y:S01]  /*0000*/  LDC R1, c[0x0][0x37c] ;  /* 0x0000df00ff017b82 */ /* 0x000fe20000000800 */
[----:B------:R-:W0:Y:S01]  /*0010*/  LDCU.64 UR4, c[0x0][0x390] ;  /* 0x00007200ff0477ac */ /* 0x000e220008000a00 */
[----:B------:R-:W1:Y:S01]  /*0020*/  LDCU.64 UR6, c[0x0][0x358] ;  /* 0x00006b00ff0677ac */ /* 0x000e620008000a00 */
[----:B0-----:R-:W-:Y:S02]  /*0030*/  IMAD.U32 R4, RZ, RZ, UR4 ;  /* 0x00000004ff047e24 */ /* 0x001fe4000f8e00ff */
[----:B------:R-:W-:-:S03]  /*0040*/  IMAD.U32 R0, RZ, RZ, UR5 ;  /* 0x00000005ff007e24 */ /* 0x000fc6000f8e00ff */
[----:B------:R-:W-:-:S04]  /*0050*/  ISETP.NE.U32.AND P0, PT, R4, RZ, PT ;  /* 0x000000ff0400720c */ /* 0x000fc80003f05070 */
[----:B------:R-:W-:-:S13]  /*0060*/  ISETP.NE.AND.EX P0, PT, R0, RZ, PT, P0 ;  /* 0x000000ff0000720c */ /* 0x000fda0003f05300 */
        /* <DEDUP_REMOVED lines=8> */
.L_x_86:
[----:B------:R-:W-:Y:S01]  /*00f0*/  ISETP.GT.U32.AND P0, PT, R4, 0xfff, PT ;  /* 0x00000fff0400780c */ /* 0x000fe20003f04070 */
[----:B------:R-:W-:Y:S03]  /*0100*/  BSSY.RECONVERGENT B0, `(.L_x_87) ;  /* 0x00001d1000007945 */ /* 0x000fe60003800200 */
[----:B------:R-:W-:-:S13]  /*0110*/  ISETP.GT.U32.AND.EX P0, PT, R0, RZ, PT, P0 ;  /* 0x000000ff0000720c */ /* 0x000fda0003f04100 */
[----:B------:R-:W-:Y:S05]  /*0120*/  @P0 BRA `(.L_x_88) ;  /* 0x0000000c00940947 */ /* 0x000fea0003800000 */
[----:B------:R-:W0:Y:S01]  /*0130*/  S2R R5, SR_TID.X ;  /* 0x0000000000057919 */ /* 0x000e220000002100 */
[----:B------:R-:W-:Y:S01]  /*0140*/  BSSY.RECONVERGENT B1, `(.L_x_89) ;  /* 0x0000009000017945 */ /* 0x000fe20003800200 */
[----:B------:R-:W-:Y:S01]  /*0150*/  IMAD.MOV.U32 R6, RZ, RZ, RZ ;  /* 0x000000ffff067224 */ /* 0x000fe200078e00ff */
[----:B0-----:R-:W-:Y:S01]  /*0160*/  ISETP.GE.U32.AND P0, PT, R5, R4, PT ;  /* 0x000000040500720c */ /* 0x001fe20003f06070 */
[----:B------:R-:W-:-:S12]  /*0170*/  IMAD.MOV.U32 R7, RZ, RZ, R5 ;  /* 0x000000ffff077224 */ /* 0x000fd800078e0005 */
[----:B------:R-:W-:Y:S05]  /*0180*/  @P0 BRA `(.L_x_90) ;  /* 0x0000000000100947 */ /* 0x000fea0003800000 */
[----:B------:R-:W0:Y:S02]  /*0190*/  LDC.64 R2, c[0x0][0x380] ;  /* 0x0000e000ff027b82 */ /* 0x000e240000000a00 */
[----:B0-----:R-:W-:-:S05]  /*01a0*/  IMAD.WIDE.U32 R2, R5, 0x4, R2 ;  /* 0x0000000405027825 */ /* 0x001fca00078e0002 */
[----:B------:R0:W5:Y:S01]  /*01b0*/  LDG.E R6, desc[UR6][R2.64] ;  /* 0x0000000602067981 */ /* 0x000162000c1e1900 */
[----:B------:R-:W-:-:S07]  /*01c0*/  VIADD R7, R5, 0x100 ;  /* 0x0000010005077836 */ /* 0x000fce0000000000 */
.L_x_90:
[----:B------:R-:W-:Y:S05]  /*01d0*/  BSYNC.RECONVERGENT B1 ;  /* 0x0000000000017941 */ /* 0x000fea0003800200 */
.L_x_89:
[----:B------:R-:W-:Y:S01]  /*01e0*/  ISETP.GE.U32.AND P0, PT, R7, R4, PT ;  /* 0x000000040700720c */ /* 0x000fe20003f06070 */
[----:B------:R-:W-:-:S12]  /*01f0*/  BSSY.RECONVERGENT B1, `(.L_x_91) ;  /* 0x0000060000017945 */ /* 0x000fd80003800200 */
[----:B------:R-:W-:Y:S05]  /*0200*/  @P0 BRA `(.L_x_92) ;  /* 0x0000000400780947 */ /* 0x000fea0003800000 */
[----:B0-----:R-:W-:Y:S01]  /*0210*/  LOP3.LUT R3, RZ, R7, RZ, 0x33, !PT ;  /* 0x00000007ff037212 */ /* 0x001fe200078e33ff */
[----:B------:R-:W-:Y:S04]  /*0220*/  BSSY.RECONVERGENT B2, `(.L_x_93) ;  /* 0x000002c000027945 */ /* 0x000fe80003800200 */
[----:B------:R-:W-:-:S05]  /*0230*/  IMAD.IADD R3, R3, 0x1, R4 ;  /* 0x0000000103037824 */ /* 0x000fca00078e0204 */
[C---:B------:R-:W-:Y:S02]  /*0240*/  ISETP.GE.U32.AND P0, PT, R3.reuse, 0xf00, PT ;  /* 0x00000f000300780c */ /* 0x040fe40003f06070 */
[----:B------:R-:W-:-:S04]  /*0250*/  LEA.HI R8, R3, 0x1, RZ, 0x18 ;  /* 0x0000000103087811 */ /* 0x000fc800078fc0ff */
[----:B------:R-:W-:-:S04]  /*0260*/  LOP3.LUT R22, R8, 0xf, RZ, 0xc0, !PT ;  /* 0x0000000f08167812 */ /* 0x000fc800078ec0ff */
[----:B------:R-:W-:-:S03]  /*0270*/  ISETP.NE.AND P1, PT, R22, RZ, PT ;  /* 0x000000ff1600720c */ /* 0x000fc60003f25270 */
[----:B------:R-:W-:Y:S10]  /*0280*/  @!P0 BRA `(.L_x_94) ;  /* 0x0000000000948947 */ /* 0x000ff40003800000 */
[----:B------:R-:W0:Y:S01]  /*0290*/  LDC.64 R2, c[0x0][0x380] ;  /* 0x0000e000ff027b82 */ /* 0x000e220000000a00 */
[----:B------:R-:W-:-:S05]  /*02a0*/  LOP3.LUT R9, R8, 0x1fffff0, RZ, 0xc0, !PT ;  /* 0x01fffff008097812 */ /* 0x000fca00078ec0ff */
[----:B------:R-:W-:Y:S02]  /*02b0*/  IMAD.MOV R9, RZ, RZ, -R9 ;  /* 0x000000ffff097224 */ /* 0x000fe400078e0a09 */
[----:B0-----:R-:W-:-:S03]  /*02c0*/  IMAD.WIDE.U32 R2, R7, 0x4, R2 ;  /* 0x0000000407027825 */ /* 0x001fc600078e0002 */
[----:B------:R-:W-:-:S05]  /*02d0*/  IADD3 R15, P0, PT, R2, 0x2000, RZ ;  /* 0x00002000020f7810 */ /* 0x000fca0007f1e0ff */
[----:B------:R-:W-:-:S08]  /*02e0*/  IMAD.X R3, RZ, RZ, R3, P0 ;  /* 0x000000ffff037224 */ /* 0x000fd000000e0603 */
.L_x_95:
        /* <DEDUP_REMOVED lines=31> */
.L_x_94:
[----:B------:R-:W-:Y:S05]  /*04e0*/  BSYNC.RECONVERGENT B2 ;  /* 0x0000000000027941 */ /* 0x000fea0003800200 */
.L_x_93:
[----:B------:R-:W-:Y:S05]  /*04f0*/  @!P1 BRA `(.L_x_92) ;  /* 0x0000000000bc9947 */ /* 0x000fea0003800000 */
[----:B------:R-:W-:Y:S01]  /*0500*/  ISETP.GE.U32.AND P0, PT, R22, 0x8, PT ;  /* 0x000000081600780c */ /* 0x000fe20003f06070 */
[----:B------:R-:W-:Y:S01]  /*0510*/  BSSY.RECONVERGENT B2, `(.L_x_96) ;  /* 0x0000013000027945 */ /* 0x000fe20003800200 */
[----:B------:R-:W-:-:S04]  /*0520*/  LOP3.LUT R17, R8, 0x7, RZ, 0xc0, !PT ;  /* 0x0000000708117812 */ /* 0x000fc800078ec0ff */
[----:B------:R-:W-:-:S07]  /*0530*/  ISETP.NE.AND P1, PT, R17, RZ, PT ;  /* 0x000000ff1100720c */ /* 0x000fce0003f25270 */
[----:B------:R-:W-:Y:S06]  /*0540*/  @!P0 BRA `(.L_x_97) ;  /* 0x00000000003c8947 */ /* 0x000fec0003800000 */
[----:B------:R-:W0:Y:S02]  /*0550*/  LDC.64 R2, c[0x0][0x380] ;  /* 0x0000e000ff027b82 */ /* 0x000e240000000a00 */
[----:B0-----:R-:W-:-:S05]  /*0560*/  IMAD.WIDE R2, R7, 0x4, R2 ;  /* 0x0000000407027825 */ /* 0x001fca00078e0202 */
        /* <DEDUP_REMOVED lines=13> */
.L_x_97:
[----:B------:R-:W-:Y:S05]  /*0640*/  BSYNC.RECONVERGENT B2 ;  /* 0x0000000000027941 */ /* 0x000fea0003800200 */
.L_x_96:
        /* <DEDUP_REMOVED lines=11> */
[----:B------:R-:W3:Y:S01]  /*0700*/  LDG.E R12, desc[UR6][R2.64+0xc00] ;  /* 0x000c0006020c7981 */ /* 0x000ee2000c1e1900 */
[----:B------:R-:W-:Y:S01]  /*0710*/  VIADD R7, R7, 0x400 ;  /* 0x0000040007077836 */ /* 0x000fe20000000000 */
[----:B--2--5:R-:W-:-:S04]  /*0720*/  IADD3 R6, PT, PT, R8, R9, R6 ;  /* 0x0000000908067210 */ /* 0x024fc80007ffe006 */
[----:B---3--:R-:W-:-:S07]  /*0730*/  IADD3 R6, PT, PT, R12, R11, R6 ;  /* 0x0000000b0c067210 */ /* 0x008fce0007ffe006 */
.L_x_99:
[----:B------:R-:W-:Y:S05]  /*0740*/  BSYNC.RECONVERGENT B2 ;  /* 0x0000000000027941 */ /* 0x000fea0003800200 */
.L_x_98:
[----:B------:R-:W-:Y:S05]  /*0750*/  @!P1 BRA `(.L_x_92) ;  /* 0x0000000000249947 */ /* 0x000fea0003800000 */
[----:B------:R-:W0:Y:S01]  /*0760*/  LDC.64 R8, c[0x0][0x380] ;  /* 0x0000e000ff087b82 */ /* 0x000e220000000a00 */
[----:B------:R-:W-:-:S07]  /*0770*/  IMAD.MOV R10, RZ, RZ, -R10 ;  /* 0x000000ffff0a7224 */ /* 0x000fce00078e0a0a */
.L_x_100:
[----:B0-----:R-:W-:-:S06]  /*0780*/  IMAD.WIDE R2, R7, 0x4, R8 ;  /* 0x0000000407027825 */ /* 0x001fcc00078e0208 */
[----:B------:R-:W2:Y:S01]  /*0790*/  LDG.E R3, desc[UR6][R2.64] ;  /* 0x0000000602037981 */ /* 0x000ea2000c1e1900 */
[----:B------:R-:W-:Y:S02]  /*07a0*/  VIADD R10, R10, 0x1 ;  /* 0x000000010a0a7836 */ /* 0x000fe40000000000 */
[----:B------:R-:W-:-:S03]  /*07b0*/  VIADD R7, R7, 0x100 ;  /* 0x0000010007077836 */ /* 0x000fc60000000000 */
[----:B------:R-:W-:Y:S01]  /*07c0*/  ISETP.NE.AND P0, PT, R10, RZ, PT ;  /* 0x000000ff0a00720c */ /* 0x000fe20003f05270 */
[----:B--2--5:R-:W-:-:S12]  /*07d0*/  IMAD.IADD R6, R3, 0x1, R6 ;  /* 0x0000000103067824 */ /* 0x024fd800078e0206 */
[----:B------:R-:W-:Y:S05]  /*07e0*/  @P0 BRA `(.L_x_100) ;  /* 0xfffffffc00e40947 */ /* 0x000fea000383ffff */
.L_x_92:
[----:B------:R-:W-:Y:S05]  /*07f0*/  BSYNC.RECONVERGENT B1 ;  /* 0x0000000000017941 */ /* 0x000fea0003800200 */
.L_x_91:
[----:B------:R-:W-:-:S04]  /*0800*/  ISETP.GE.U32.AND P0, PT, R4, 0x100, PT ;  /* 0x000001000400780c */ /* 0x000fc80003f06070 */
[----:B------:R-:W-:-:S13]  /*0810*/  ISETP.GE.U32.AND.EX P0, PT, R0, RZ, PT, P0 ;  /* 0x000000ff0000720c */ /* 0x000fda0003f06100 */
[----:B------:R-:W-:Y:S05]  /*0820*/  @!P0 BRA `(.L_x_101) ;  /* 0x0000000000ac8947 */ /* 0x000fea0003800000 */
[----:B------:R-:W1:Y:S01]  /*0830*/  S2R R8, SR_LANEID ;  /* 0x0000000000087919 */ /* 0x000e620000000000 */
[----:B------:R-:W-:Y:S01]  /*0840*/  ISETP.NE.AND P5, PT, R5, RZ, PT ;  /* 0x000000ff0500720c */ /* 0x000fe20003fa5270 */
[----:B-----5:R-:W0:Y:S01]  /*0850*/  SHFL.DOWN PT, R0, R6, 0x1, 0x1f ;  /* 0x08201f0006007f89 */ /* 0x020e2200000e0000 */
[C---:B-1----:R-:W-:Y:S02]  /*0860*/  ISETP.GT.AND P0, PT, R8.reuse, 0x1e, PT ;  /* 0x0000001e0800780c */ /* 0x042fe40003f04270 */
[----:B------:R-:W-:Y:S02]  /*0870*/  ISETP.NE.AND P1, PT, R8, RZ, PT ;  /* 0x000000ff0800720c */ /* 0x000fe40003f25270 */
[----:B0-----:R-:W-:Y:S02]  /*0880*/  SEL R3, R0, RZ, !P0 ;  /* 0x000000ff00037207 */ /* 0x001fe40004000000 */
        /* <DEDUP_REMOVED lines=21> */
[----:B0-----:R-:W-:-:S05]  /*09e0*/  SEL R3, R3, RZ, !P0 ;  /* 0x000000ff03037207 */ /* 0x001fca0004000000 */
[----:B------:R-:W-:-:S05]  /*09f0*/  IMAD.IADD R7, R2, 0x1, R3 ;  /* 0x0000000102077824 */ /* 0x000fca00078e0203 */
[----:B------:R1:W-:Y:S01]  /*0a00*/  @!P1 STS [R0+0x8], R7 ;  /* 0x0000080700009388 */ /* 0x0003e20000000800 */
[----:B------:R-:W-:Y:S06]  /*0a10*/  BAR.SYNC.DEFER_BLOCKING 0x0 ;  /* 0x0000000000007b1d */ /* 0x000fec0000010000 */
[----:B------:R-:W-:Y:S05]  /*0a20*/  @P5 BRA `(.L_x_102) ;  /* 0x0000001000f85947 */ /* 0x000fea0003800000 */
[----:B------:R-:W0:Y:S01]  /*0a30*/  S2UR UR5, SR_CgaCtaId ;  /* 0x00000000000579c3 */ /* 0x000e220000008800 */
[----:B------:R-:W-:Y:S02]  /*0a40*/  UMOV UR4, 0x400 ;  /* 0x0000040000047882 */ /* 0x000fe40000000000 */
[----:B0-----:R-:W-:-:S09]  /*0a50*/  ULEA UR4, UR5, UR4, 0x18 ;  /* 0x0000000405047291 */ /* 0x001fd2000f8ec0ff */
[----:B-1----:R-:W-:Y:S04]  /*0a60*/  LDS R0, [UR4+0xc] ;  /* 0x00000c04ff007984 */ /* 0x002fe80008000800 */
[----:B------:R-:W0:Y:S04]  /*0a70*/  LDS.128 R8, [UR4+0x10] ;  /* 0x00001004ff087984 */ /* 0x000e280008000c00 */
[----:B------:R-:W1:Y:S01]  /*0a80*/  LDS.64 R2, [UR4+0x20] ;  /* 0x00002004ff027984 */ /* 0x000e620008000a00 */
[----:B0-----:R-:W-:-:S04]  /*0a90*/  IADD3 R0, PT, PT, R8, R0, R7 ;  /* 0x0000000008007210 */ /* 0x001fc80007ffe007 */
[----:B------:R-:W-:-:S04]  /*0aa0*/  IADD3 R0, PT, PT, R10, R0, R9 ;  /* 0x000000000a007210 */ /* 0x000fc80007ffe009 */
[----:B-1----:R-:W-:-:S05]  /*0ab0*/  IADD3 R0, PT, PT, R2, R0, R11 ;  /* 0x0000000002007210 */ /* 0x002fca0007ffe00b */
[----:B------:R-:W-:Y:S01]  /*0ac0*/  IMAD.IADD R7, R0, 0x1, R3 ;  /* 0x0000000100077824 */ /* 0x000fe200078e0203 */
[----:B------:R-:W-:Y:S06]  /*0ad0*/  BRA `(.L_x_102) ;  /* 0x0000001000cc7947 */ /* 0x000fec0003800000 */
.L_x_101:
[C---:B0-----:R-:W-:Y:S01]  /*0ae0*/  LOP3.LUT R2, R5.reuse, 0x3e0, RZ, 0xc0, !PT ;  /* 0x000003e005027812 */ /* 0x041fe200078ec0ff */
[----:B------:R-:W0:Y:S01]  /*0af0*/  S2R R12, SR_LANEID ;  /* 0x00000000000c7919 */ /* 0x000e220000000000 */
[----:B------:R-:W-:Y:S02]  /*0b00*/  ISETP.NE.AND P5, PT, R5, RZ, PT ;  /* 0x000000ff0500720c */ /* 0x000fe40003fa5270 */
[----:B------:R-:W-:Y:S01]  /*0b10*/  LOP3.LUT R7, RZ, R2, RZ, 0x33, !PT ;  /* 0x00000002ff077212 */ /* 0x000fe200078e33ff */
[----:B------:R-:W-:-:S04]  /*0b20*/  VIADD R3, R2, 0x20 ;  /* 0x0000002002037836 */ /* 0x000fc80000000000 */
[----:B------:R-:W-:Y:S01]  /*0b30*/  IMAD.IADD R7, R7, 0x1, R4 ;  /* 0x0000000107077824 */ /* 0x000fe200078e0204 */
[----:B------:R-:W-:-:S04]  /*0b40*/  ISETP.GT.U32.AND P0, PT, R3, R4, PT ;  /* 0x000000040300720c */ /* 0x000fc80003f04070 */
        /* <DEDUP_REMOVED lines=10> */
[----:B------:R-:W-:Y:S01]  /*0bf0*/  @!P1 SHF.R.U32.HI R9, RZ, 0x3, R5 ;  /* 0x00000003ff099819 */ /* 0x000fe20000011605 */
[----:B------:R-:W1:Y:S03]  /*0c00*/  SHFL.DOWN PT, R7, R2, 0x2, R3 ;  /* 0x0840000002077989 */ /* 0x000e6600000e0003 */
[----:B------:R-:W-:Y:S02]  /*0c10*/  @!P1 LOP3.LUT R9, R9, 0x7c, RZ, 0xc0, !PT ;  /* 0x0000007c09099812 */ /* 0x000fe400078ec0ff */
[----:B-1----:R-:W-:Y:S02]  /*0c20*/  SEL R7, R7, RZ, !P0 ;  /* 0x000000ff07077207 */ /* 0x002fe40004000000 */
[----:B------:R-:W-:Y:S02]  /*0c30*/  ISETP.GT.AND P0, PT, R10, R3, PT ;  /* 0x000000030a00720c */ /* 0x000fe40003f04270 */
[----:B------:R-:W-:Y:S01]  /*0c40*/  @!P1 MOV R10, 0x400 ;  /* 0x00000400000a9802 */ /* 0x000fe20000000f00 */
[----:B------:R-:W-:-:S02]  /*0c50*/  IMAD.IADD R8, R2, 0x1, R7 ;  /* 0x0000000102087824 */ /* 0x000fc400078e0207 */
[----:B------:R-:W-:Y:S01]  /*0c60*/  VIADD R2, R12, 0x8 ;  /* 0x000000080c027836 */ /* 0x000fe20000000000 */
[----:B0-----:R-:W-:Y:S02]  /*0c70*/  @!P1 LEA R10, R11, R10, 0x18 ;  /* 0x0000000a0b0a9211 */ /* 0x001fe400078ec0ff */
        /* <DEDUP_REMOVED lines=11> */
[----:B0-----:R-:W-:-:S05]  /*0d30*/  SEL R7, R7, RZ, !P0 ;  /* 0x000000ff07077207 */ /* 0x001fca0004000000 */
[----:B------:R-:W-:-:S05]  /*0d40*/  IMAD.IADD R7, R2, 0x1, R7 ;  /* 0x0000000102077824 */ /* 0x000fca00078e0207 */
[----:B------:R0:W-:Y:S01]  /*0d50*/  @!P1 STS [R10+0x8], R7 ;  /* 0x000008070a009388 */ /* 0x0001e20000000800 */
[----:B------:R-:W-:Y:S06]  /*0d60*/  BAR.SYNC.DEFER_BLOCKING 0x0 ;  /* 0x0000000000007b1d */ /* 0x000fec0000010000 */
[----:B------:R-:W-:Y:S05]  /*0d70*/  @P5 BRA `(.L_x_102) ;  /* 0x0000001000245947 */ /* 0x000fea0003800000 */
[----:B------:R-:W1:Y:S01]  /*0d80*/  S2UR UR5, SR_CgaCtaId ;  /* 0x00000000000579c3 */ /* 0x000e620000008800 */
[----:B------:R-:W-:Y:S01]  /*0d90*/  UMOV UR4, 0x400 ;  /* 0x0000040000047882 */ /* 0x000fe20000000000 */
[C---:B------:R-:W-:Y:S02]  /*0da0*/  ISETP.GT.U32.AND P0, PT, R4.reuse, 0x40, PT ;  /* 0x000000400400780c */ /* 0x040fe40003f04070 */
[C---:B------:R-:W-:Y:S02]  /*0db0*/  ISETP.GT.U32.AND P6, PT, R4.reuse, 0x20, PT ;  /* 0x000000200400780c */ /* 0x040fe40003fc4070 */
[C---:B------:R-:W-:Y:S02]  /*0dc0*/  ISETP.GT.U32.AND P4, PT, R4.reuse, 0x60, PT ;  /* 0x000000600400780c */ /* 0x040fe40003f84070 */
[----:B------:R-:W-:Y:S02]  /*0dd0*/  ISETP.GT.U32.AND P2, PT, R4, 0x80, PT ;  /* 0x000000800400780c */ /* 0x000fe40003f44070 */
[----:B------:R-:W-:-:S02]  /*0de0*/  ISETP.GT.U32.AND.EX P0, PT, R0, RZ, PT, P0 ;  /* 0x000000ff0000720c */ /* 0x000fc40003f04100 */
[----:B------:R-:W-:Y:S02]  /*0df0*/  ISETP.GT.U32.AND.EX P6, PT, R0, RZ, PT, P6 ;  /* 0x000000ff0000720c */ /* 0x000fe40003fc4160 */
[C---:B------:R-:W-:Y:S02]  /*0e00*/  ISETP.GT.U32.AND P3, PT, R4.reuse, 0xa0, PT ;  /* 0x000000a00400780c */ /* 0x040fe40003f64070 */
[----:B------:R-:W-:Y:S02]  /*0e10*/  ISETP.GT.U32.AND P1, PT, R4, 0xc0, PT ;  /* 0x000000c00400780c */ /* 0x000fe40003f24070 */
[C---:B------:R-:W-:Y:S02]  /*0e20*/  ISETP.GT.U32.AND.EX P4, PT, R0.reuse, RZ, PT, P4 ;  /* 0x000000ff0000720c */ /* 0x040fe40003f84140 */
[C---:B------:R-:W-:Y:S02]  /*0e30*/  ISETP.GT.U32.AND.EX P2, PT, R0.reuse, RZ, PT, P2 ;  /* 0x000000ff0000720c */ /* 0x040fe40003f44120 */
[C---:B------:R-:W-:Y:S01]  /*0e40*/  ISETP.GT.U32.AND.EX P3, PT, R0.reuse, RZ, PT, P3 ;  /* 0x000000ff0000720c */ /* 0x040fe20003f64130 */
[----:B-1----:R-:W-:Y:S01]  /*0e50*/  ULEA UR4, UR5, UR4, 0x18 ;  /* 0x0000000405047291 */ /* 0x002fe2000f8ec0ff */
[----:B------:R-:W-:-:S08]  /*0e60*/  ISETP.GT.U32.AND.EX P1, PT, R0, RZ, PT, P1 ;  /* 0x000000ff0000720c */ /* 0x000fd00003f24110 */
[----:B0-----:R-:W0:Y:S04]  /*0e70*/  LDS.128 R8, [UR4+0x10] ;  /* 0x00001004ff087984 */ /* 0x001e280008000c00 */
[----:B------:R-:W1:Y:S04]  /*0e80*/  LDS R5, [UR4+0xc] ;  /* 0x00000c04ff057984 */ /* 0x000e680008000800 */
[----:B------:R-:W2:Y:S01]  /*0e90*/  LDS.64 R2, [UR4+0x20] ;  /* 0x00002004ff027984 */ /* 0x000ea20008000a00 */
[----:B0-----:R-:W-:Y:S02]  /*0ea0*/  SEL R8, R8, RZ, P0 ;  /* 0x000000ff08087207 */ /* 0x001fe40000000000 */
[----:B------:R-:W-:-:S02]  /*0eb0*/  ISETP.GT.U32.AND P0, PT, R4, 0xe0, PT ;  /* 0x000000e00400780c */ /* 0x000fc40003f04070 */
[----:B-1----:R-:W-:Y:S02]  /*0ec0*/  SEL R6, R5, RZ, P6 ;  /* 0x000000ff05067207 */ /* 0x002fe40003000000 */
[----:B------:R-:W-:Y:S02]  /*0ed0*/  SEL R9, R9, RZ, P4 ;  /* 0x000000ff09097207 */ /* 0x000fe40002000000 */
[----:B------:R-:W-:Y:S02]  /*0ee0*/  IADD3 R6, PT, PT, R8, R6, R7 ;  /* 0x0000000608067210 */ /* 0x000fe40007ffe007 */
[----:B------:R-:W-:Y:S02]  /*0ef0*/  SEL R10, R10, RZ, P2 ;  /* 0x000000ff0a0a7207 */ /* 0x000fe40001000000 */
[----:B------:R-:W-:Y:S02]  /*0f00*/  ISETP.GT.U32.AND.EX P0, PT, R0, RZ, PT, P0 ;  /* 0x000000ff0000720c */ /* 0x000fe40003f04100 */
[----:B------:R-:W-:-:S02]  /*0f10*/  SEL R11, R11, RZ, P3 ;  /* 0x000000ff0b0b7207 */ /* 0x000fc40001800000 */
[----:B------:R-:W-:Y:S02]  /*0f20*/  IADD3 R6, PT, PT, R10, R6, R9 ;  /* 0x000000060a067210 */ /* 0x000fe40007ffe009 */
[----:B--2---:R-:W-:Y:S02]  /*0f30*/  SEL R2, R2, RZ, P1 ;  /* 0x000000ff02027207 */ /* 0x004fe40000800000 */
[----:B------:R-:W-:Y:S02]  /*0f40*/  SEL R3, R3, RZ, P0 ;  /* 0x000000ff03037207 */ /* 0x000fe40000000000 */
[----:B------:R-:W-:-:S05]  /*0f50*/  IADD3 R2, PT, PT, R2, R6, R11 ;  /* 0x0000000602027210 */ /* 0x000fca0007ffe00b */
[----:B------:R-:W-:Y:S01]  /*0f60*/  IMAD.IADD R7, R2, 0x1, R3 ;  /* 0x0000000102077824 */ /* 0x000fe200078e0203 */
[----:B------:R-:W-:Y:S06]  /*0f70*/  BRA `(.L_x_102) ;  /* 0x0000000c00a47947 */ /* 0x000fec0003800000 */
.L_x_88:
[----:B------:R-:W0:Y:S01]  /*0f80*/  S2R R8, SR_TID.X ;  /* 0x0000000000087919 */ /* 0x000e220000002100 */
[----:B------:R-:W0:Y:S02]  /*0f90*/  LDC.64 R2, c[0x0][0x380] ;  /* 0x0000e000ff027b82 */ /* 0x000e240000000a00 */
[----:B0-----:R-:W-:-:S05]  /*0fa0*/  IMAD.WIDE.U32 R2, R8, 0x4, R2 ;  /* 0x0000000408027825 */ /* 0x001fca00078e0002 */
        /* <DEDUP_REMOVED lines=16> */
[----:B--2---:R-:W-:-:S04]  /*10b0*/  IADD3 R5, PT, PT, R7, R6, R5 ;  /* 0x0000000607057210 */ /* 0x004fc80007ffe005 */
[----:B---3--:R-:W-:Y:S01]  /*10c0*/  IADD3 R5, PT, PT, R12, R9, R5 ;  /* 0x000000090c057210 */ /* 0x008fe20007ffe005 */
[----:B------:R-:W-:Y:S01]  /*10d0*/  IMAD.MOV.U32 R9, RZ, RZ, 0x1000 ;  /* 0x00001000ff097424 */ /* 0x000fe200078e00ff */
[----:B------:R-:W-:-:S04]  /*10e0*/  IADD3 R12, P1, PT, R4, -0x1000, RZ ;  /* 0xfffff000040c7810 */ /* 0x000fc80007f3e0ff */
[----:B------:R-:W-:Y:S02]  /*10f0*/  ISETP.GE.U32.AND P0, PT, R12, 0x1000, PT ;  /* 0x000010000c00780c */ /* 0x000fe40003f06070 */
[----:B----4-:R-:W-:Y:S01]  /*1100*/  IADD3 R5, PT, PT, R14, R11, R5 ;  /* 0x0000000b0e057210 */ /* 0x010fe20007ffe005 */
[----:B------:R-:W-:Y:S01]  /*1110*/  IMAD.MOV.U32 R11, RZ, RZ, RZ ;  /* 0x000000ffff0b7224 */ /* 0x000fe200078e00ff */
[----:B------:R-:W-:-:S04]  /*1120*/  IADD3.X R14, PT, PT, R0, -0x1, RZ, P1, !PT ;  /* 0xffffffff000e7810 */ /* 0x000fc80000ffe4ff */
[----:B------:R-:W-:Y:S02]  /*1130*/  ISETP.GE.U32.AND.EX P0, PT, R14, RZ, PT, P0 ;  /* 0x000000ff0e00720c */ /* 0x000fe40003f06100 */
[----:B-----5:R-:W-:-:S04]  /*1140*/  IADD3 R5, PT, PT, R16, R13, R5 ;  /* 0x0000000d10057210 */ /* 0x020fc80007ffe005 */
[----:B------:R-:W-:-:S04]  /*1150*/  IADD3 R5, PT, PT, R18, R15, R5 ;  /* 0x0000000f12057210 */ /* 0x000fc80007ffe005 */
[----:B------:R-:W-:-:S04]  /*1160*/  IADD3 R5, PT, PT, R20, R17, R5 ;  /* 0x0000001114057210 */ /* 0x000fc80007ffe005 */
[----:B------:R-:W-:-:S05]  /*1170*/  IADD3 R5, PT, PT, R22, R19, R5 ;  /* 0x0000001316057210 */ /* 0x000fca0007ffe005 */
[----:B------:R-:W-:Y:S01]  /*1180*/  IMAD.IADD R10, R10, 0x1, R5 ;  /* 0x000000010a0a7824 */ /* 0x000fe200078e0205 */
[----:B------:R-:W-:Y:S06]  /*1190*/  @!P0 BRA `(.L_x_103) ;  /* 0x0000000000a08947 */ /* 0x000fec0003800000 */
[----:B------:R-:W0:Y:S01]  /*11a0*/  LDC.64 R4, c[0x0][0x390] ;  /* 0x0000e400ff047b82 */ /* 0x000e220000000a00 */
[----:B------:R-:W-:Y:S02]  /*11b0*/  IMAD.MOV.U32 R9, RZ, RZ, 0x1000 ;  /* 0x00001000ff097424 */ /* 0x000fe400078e00ff */
[----:B------:R-:W-:-:S07]  /*11c0*/  IMAD.MOV.U32 R11, RZ, RZ, RZ ;  /* 0x000000ffff0b7224 */ /* 0x000fce00078e00ff */
.L_x_105:
[----:B------:R-:W-:-:S04]  /*11d0*/  LEA R6, P0, R9, R2, 0x2 ;  /* 0x0000000209067211 */ /* 0x000fc800078010ff */
[----:B------:R-:W-:-:S05]  /*11e0*/  LEA.HI.X R7, R9, R3, R11, 0x2, P0 ;  /* 0x0000000309077211 */ /* 0x000fca00000f140b */
        /* <DEDUP_REMOVED lines=16> */
[----:B--2---:R-:W-:-:S02]  /*12f0*/  IADD3 R25, PT, PT, R26, R25, R10 ;  /* 0x000000191a197210 */ /* 0x004fc40007ffe00a */
[----:B0-----:R-:W-:-:S04]  /*1300*/  IADD3 R10, P1, PT, -R9, R4, RZ ;  /* 0x00000004090a7210 */ /* 0x001fc80007f3e1ff */
[----:B------:R-:W-:Y:S02]  /*1310*/  ISETP.GE.U32.AND P0, PT, R10, 0x1000, PT ;  /* 0x000010000a00780c */ /* 0x000fe40003f06070 */
[----:B---3--:R-:W-:-:S04]  /*1320*/  IADD3 R25, PT, PT, R28, R27, R25 ;  /* 0x0000001b1c197210 */ /* 0x008fc80007ffe019 */
[----:B----4-:R-:W-:-:S04]  /*1330*/  IADD3 R23, PT, PT, R23, R24, R25 ;  /* 0x0000001817177210 */ /* 0x010fc80007ffe019 */
[----:B-----5:R-:W-:Y:S01]  /*1340*/  IADD3 R21, PT, PT, R21, R0, R23 ;  /* 0x0000000015157210 */ /* 0x020fe20007ffe017 */
[----:B------:R-:W-:-:S04]  /*1350*/  IMAD.MOV.U32 R0, RZ, RZ, R5 ;  /* 0x000000ffff007224 */ /* 0x000fc800078e0005 */
[----:B------:R-:W-:Y:S01]  /*1360*/  IMAD.X R10, R0, 0x1, ~R11, P1 ;  /* 0x00000001000a7824 */ /* 0x000fe200008e0e0b */
[----:B------:R-:W-:-:S04]  /*1370*/  IADD3 R13, PT, PT, R16, R13, R21 ;  /* 0x0000000d100d7210 */ /* 0x000fc80007ffe015 */
[----:B------:R-:W-:Y:S02]  /*1380*/  ISETP.GE.U32.AND.EX P0, PT, R10, RZ, PT, P0 ;  /* 0x000000ff0a00720c */ /* 0x000fe40003f06100 */
[----:B------:R-:W-:-:S04]  /*1390*/  IADD3 R13, PT, PT, R18, R15, R13 ;  /* 0x0000000f120d7210 */ /* 0x000fc80007ffe00d */
[----:B------:R-:W-:-:S04]  /*13a0*/  IADD3 R13, PT, PT, R20, R17, R13 ;  /* 0x00000011140d7210 */ /* 0x000fc80007ffe00d */
[----:B------:R-:W-:-:S03]  /*13b0*/  IADD3 R10, PT, PT, R22, R19, R13 ;  /* 0x00000013160a7210 */ /* 0x000fc60007ffe00d */
[----:B------:R-:W-:Y:S05]  /*13c0*/  @!P0 BRA `(.L_x_104) ;  /* 0x0000000400e88947 */ /* 0x000fea0003800000 */
[----:B------:R-:W-:-:S05]  /*13d0*/  IADD3 R9, P0, PT, R9, 0x1000, RZ ;  /* 0x0000100009097810 */ /* 0x000fca0007f1e0ff */
[----:B------:R-:W-:Y:S01]  /*13e0*/  IMAD.X R11, RZ, RZ, R11, P0 ;  /* 0x000000ffff0b7224 */ /* 0x000fe200000e060b */
[----:B------:R-:W-:-:S04]  /*13f0*/  ISETP.GT.U32.AND P0, PT, R9, R12, PT ;  /* 0x0000000c0900720c */ /* 0x000fc80003f04070 */
[----:B------:R-:W-:-:S13]  /*1400*/  ISETP.GT.U32.AND.EX P0, PT, R11, R14, PT, P0 ;  /* 0x0000000e0b00720c */ /* 0x000fda0003f04100 */
[----:B------:R-:W-:Y:S05]  /*1410*/  @!P0 BRA `(.L_x_105) ;  /* 0xfffffffc006c8947 */ /* 0x000fea000383ffff */
.L_x_103:
[----:B------:R-:W-:Y:S01]  /*1420*/  IMAD.IADD R3, R4, 0x1, -R9 ;  /* 0x0000000104037824 */ /* 0x000fe200078e0a09 */
[----:B------:R-:W-:Y:S01]  /*1430*/  ISETP.GE.U32.AND P1, PT, R9, R4, PT ;  /* 0x000000040900720c */ /* 0x000fe20003f26070 */
[----:B------:R-:W-:Y:S03]  /*1440*/  BSSY.RECONVERGENT B1, `(.L_x_104) ;  /* 0x0000072000017945 */ /* 0x000fe60003800200 */
[----:B------:R-:W-:-:S04]  /*1450*/  ISETP.GE.AND P0, PT, R8, R3, PT ;  /* 0x000000030800720c */ /* 0x000fc80003f06270 */
[----:B------:R-:W-:-:S13]  /*1460*/  ISETP.GE.U32.OR.EX P0, PT, R11, R0, P0, P1 ;  /* 0x000000000b00720c */ /* 0x000fda0000706510 */
[----:B------:R-:W-:Y:S05]  /*1470*/  @P0 BRA `(.L_x_106) ;  /* 0x0000000400b80947 */ /* 0x000fea0003800000 */
[----:B------:R-:W-:Y:S01]  /*1480*/  LOP3.LUT R0, RZ, R8, RZ, 0x33, !PT ;  /* 0x00000008ff007212 */ /* 0x000fe200078e33ff */
[----:B------:R-:W-:Y:S03]  /*1490*/  BSSY.RECONVERGENT B2, `(.L_x_107) ;  /* 0x0000031000027945 */ /* 0x000fe60003800200 */
[----:B------:R-:W-:-:S04]  /*14a0*/  IADD3 R0, PT, PT, -R9, R4, R0 ;  /* 0x0000000409007210 */ /* 0x000fc80007ffe100 */
[C---:B------:R-:W-:Y:S02]  /*14b0*/  ISETP.GE.U32.AND P0, PT, R0.reuse, 0xf00, PT ;  /* 0x00000f000000780c */ /* 0x040fe40003f06070 */
[----:B------:R-:W-:Y:S01]  /*14c0*/  LEA.HI R4, R0, 0x1, RZ, 0x18 ;  /* 0x0000000100047811 */ /* 0x000fe200078fc0ff */
[----:B------:R-:W-:-:S03]  /*14d0*/  IMAD.MOV.U32 R0, RZ, RZ, R8 ;  /* 0x000000ffff007224 */ /* 0x000fc600078e0008 */
[----:B------:R-:W-:-:S04]  /*14e0*/  LOP3.LUT R24, R4, 0xf, RZ, 0xc0, !PT ;  /* 0x0000000f04187812 */ /* 0x000fc800078ec0ff */
[----:B------:R-:W-:-:S03]  /*14f0*/  ISETP.NE.AND P1, PT, R24, RZ, PT ;  /* 0x000000ff1800720c */ /* 0x000fc60003f25270 */
[----:B------:R-:W-:Y:S10]  /*1500*/  @!P0 BRA `(.L_x_108) ;  /* 0x0000000000a48947 */ /* 0x000ff40003800000 */
[----:B------:R-:W0:Y:S01]  /*1510*/  LDCU.64 UR4, c[0x0][0x380] ;  /* 0x00007000ff0477ac */ /* 0x000e220008000a00 */
[----:B------:R-:W-:Y:S02]  /*1520*/  IADD3 R3, P0, PT, R8, R9, RZ ;  /* 0x0000000908037210 */ /* 0x000fe40007f1e0ff */
[----:B------:R-:W-:-:S03]  /*1530*/  LOP3.LUT R6, R4, 0x1fffff0, RZ, 0xc0, !PT ;  /* 0x01fffff004067812 */ /* 0x000fc600078ec0ff */
[----:B------:R-:W-:Y:S02]  /*1540*/  IMAD.X R0, RZ, RZ, R11, P0 ;  /* 0x000000ffff007224 */ /* 0x000fe400000e060b */
[----:B------:R-:W-:Y:S01]  /*1550*/  IMAD.MOV R6, RZ, RZ, -R6 ;  /* 0x000000ffff067224 */ /* 0x000fe200078e0a06 */
[----:B0-----:R-:W-:-:S04]  /*1560*/  LEA R15, P2, R3, UR4, 0x2 ;  /* 0x00000004030f7c11 */ /* 0x001fc8000f8410ff */
[----:B------:R-:W-:Y:S02]  /*1570*/  IADD3 R15, P0, PT, R15, 0x2000, RZ ;  /* 0x000020000f0f7810 */ /* 0x000fe40007f1e0ff */
[----:B------:R-:W-:Y:S01]  /*1580*/  LEA.HI.X R3, R3, UR5, R0, 0x2, P2 ;  /* 0x0000000503037c11 */ /* 0x000fe200090f1400 */
[----:B------:R-:W-:-:S04]  /*1590*/  IMAD.MOV.U32 R0, RZ, RZ, R8 ;  /* 0x000000ffff007224 */ /* 0x000fc800078e0008 */
[----:B------:R-:W-:-:S07]  /*15a0*/  IMAD.X R3, RZ, RZ, R3, P0 ;  /* 0x000000ffff037224 */ /* 0x000fce00000e0603 */
.L_x_109:
        /* <DEDUP_REMOVED lines=31> */
.L_x_108:
[----:B------:R-:W-:Y:S05]  /*17a0*/  BSYNC.RECONVERGENT B2 ;  /* 0x0000000000027941 */ /* 0x000fea0003800200 */
.L_x_107:
[----:B------:R-:W-:Y:S05]  /*17b0*/  @!P1 BRA `(.L_x_106) ;  /* 0x0000000000e89947 */ /* 0x000fea0003800000 */
[----:B------:R-:W-:Y:S01]  /*17c0*/  ISETP.GE.U32.AND P0, PT, R24, 0x8, PT ;  /* 0x000000081800780c */ /* 0x000fe20003f06070 */
[----:B------:R-:W-:Y:S01]  /*17d0*/  BSSY.RECONVERGENT B2, `(.L_x_110) ;  /* 0x0000016000027945 */ /* 0x000fe20003800200 */
[----:B------:R-:W-:-:S04]  /*17e0*/  LOP3.LUT R17, R4, 0x7, RZ, 0xc0, !PT ;  /* 0x0000000704117812 */ /* 0x000fc800078ec0ff */
[----:B------:R-:W-:-:S07]  /*17f0*/  ISETP.NE.AND P1, PT, R17, RZ, PT ;  /* 0x000000ff1100720c */ /* 0x000fce0003f25270 */
[----:B------:R-:W-:Y:S06]  /*1800*/  @!P0 BRA `(.L_x_111) ;  /* 0x0000000000488947 */ /* 0x000fec0003800000 */
[----:B------:R-:W0:Y:S01]  /*1810*/  LDCU.64 UR4, c[0x0][0x380] ;  /* 0x00007000ff0477ac */ /* 0x000e220008000a00 */
[----:B------:R-:W-:-:S05]  /*1820*/  IADD3 R3, P0, PT, R0, R9, RZ ;  /* 0x0000000900037210 */ /* 0x000fca0007f1e0ff */
[----:B------:R-:W-:Y:S01]  /*1830*/  IMAD.X R6, RZ, RZ, R11, P0 ;  /* 0x000000ffff067224 */ /* 0x000fe200000e060b */
        /* <DEDUP_REMOVED lines=15> */
.L_x_111:
[----:B------:R-:W-:Y:S05]  /*1930*/  BSYNC.RECONVERGENT B2 ;  /* 0x0000000000027941 */ /* 0x000fea0003800200 */
.L_x_110:
        /* <DEDUP_REMOVED lines=18> */
.L_x_113:
[----:B------:R-:W-:Y:S05]  /*1a60*/  BSYNC.RECONVERGENT B2 ;  /* 0x0000000000027941 */ /* 0x000fea0003800200 */
.L_x_112:
[----:B------:R-:W-:Y:S05]  /*1a70*/  @!P1 BRA `(.L_x_106) ;  /* 0x0000000000389947 */ /* 0x000fea0003800000 */
[----:B------:R-:W0:Y:S01]  /*1a80*/  LDCU.64 UR4, c[0x0][0x380] ;  /* 0x00007000ff0477ac */ /* 0x000e220008000a00 */
[----:B------:R-:W-:Y:S01]  /*1a90*/  IADD3 R5, P0, PT, R0, R9, RZ ;  /* 0x0000000900057210 */ /* 0x000fe20007f1e0ff */
[----:B------:R-:W-:-:S04]  /*1aa0*/  IMAD.MOV R0, RZ, RZ, -R6 ;  /* 0x000000ffff007224 */ /* 0x000fc800078e0a06 */
[----:B------:R-:W-:Y:S01]  /*1ab0*/  IMAD.X R4, RZ, RZ, R11, P0 ;  /* 0x000000ffff047224 */ /* 0x000fe200000e060b */
[----:B0-----:R-:W-:-:S04]  /*1ac0*/  LEA R2, P1, R5, UR4, 0x2 ;  /* 0x0000000405027c11 */ /* 0x001fc8000f8210ff */
[----:B------:R-:W-:-:S09]  /*1ad0*/  LEA.HI.X R5, R5, UR5, R4, 0x2, P1 ;  /* 0x0000000505057c11 */ /* 0x000fd200088f1404 */
.L_x_114:
[----:B------:R-:W-:-:S06]  /*1ae0*/  IMAD.MOV.U32 R3, RZ, RZ, R5 ;  /* 0x000000ffff037224 */ /* 0x000fcc00078e0005 */
[----:B------:R0:W2:Y:S01]  /*1af0*/  LDG.E R3, desc[UR6][R2.64] ;  /* 0x0000000602037981 */ /* 0x0000a2000c1e1900 */
[----:B------:R-:W-:-:S05]  /*1b00*/  VIADD R0, R0, 0x1 ;  /* 0x0000000100007836 */ /* 0x000fca0000000000 */
[----:B------:R-:W-:Y:S02]  /*1b10*/  ISETP.NE.AND P0, PT, R0, RZ, PT ;  /* 0x000000ff0000720c */ /* 0x000fe40003f05270 */
[----:B0-----:R-:W-:-:S05]  /*1b20*/  IADD3 R2, P1, PT, R2, 0x400, RZ ;  /* 0x0000040002027810 */ /* 0x001fca0007f3e0ff */
[----:B------:R-:W-:Y:S02]  /*1b30*/  IMAD.X R5, RZ, RZ, R5, P1 ;  /* 0x000000ffff057224 */ /* 0x000fe400008e0605 */
[----:B--2---:R-:W-:-:S04]  /*1b40*/  IMAD.IADD R10, R3, 0x1, R10 ;  /* 0x00000001030a7824 */ /* 0x004fc800078e020a */
[----:B------:R-:W-:Y:S05]  /*1b50*/  @P0 BRA `(.L_x_114) ;  /* 0xfffffffc00e00947 */ /* 0x000fea000383ffff */
.L_x_106:
[----:B------:R-:W-:Y:S05]  /*1b60*/  BSYNC.RECONVERGENT B1 ;  /* 0x0000000000017941 */ /* 0x000fea0003800200 */
.L_x_104:
[----:B------:R-:W0:Y:S01]  /*1b70*/  S2R R6, SR_LANEID ;  /* 0x0000000000067919 */ /* 0x000e220000000000 */
[----:B------:R-:W-:Y:S01]  /*1b80*/  ISETP.NE.AND P5, PT, R8, RZ, PT ;  /* 0x000000ff0800720c */ /* 0x000fe20003fa5270 */
        /* <DEDUP_REMOVED lines=39> */
[----:B------:R-:W-:-:S07]  /*1e00*/  IMAD.IADD R7, R0, 0x1, R3 ;  /* 0x0000000100077824 */ /* 0x000fce00078e0203 */
.L_x_102:
[----:B------:R-:W-:Y:S05]  /*1e10*/  BSYNC.RECONVERGENT B0 ;  /* 0x0000000000007941 */ /* 0x000fea0003800200 */
.L_x_87:
[----:B------:R-:W-:Y:S05]  /*1e20*/  @P5 EXIT ;  /* 0x000000000000594d */ /* 0x000fea0003800000 */
[----:B------:R-:W3:Y:S01]  /*1e30*/  LDC.64 R2, c[0x0][0x388] ;  /* 0x0000e200ff027b82 */ /* 0x000ee20000000a00 */
[----:B------:R-:W0:Y:S02]  /*1e40*/  LDCU UR4, c[0x0][0x39c] ;  /* 0x00007380ff0477ac */ /* 0x000e240008000800 */
[----:B012---:R-:W-:-:S05]  /*1e50*/  VIADD R7, R7, UR4 ;  /* 0x0000000407077c36 */ /* 0x007fca0008000000 */
[----:B---3--:R-:W-:Y:S01]  /*1e60*/  STG.E desc[UR6][R2.64], R7 ;  /* 0x0000000702007986 */ /* 0x008fe2000c101906 */
[----:B------:R-:W-:Y:S05]  /*1e70*/  EXIT ;  /* 0x000000000000794d */ /* 0x000fea0003800000 */
.L_x_115:
        /* <DEDUP_REMOVED lines=16> */
.L_x_303:


//--------------------- .text._ZN3cub18CUB_300001_SM_10006detail6reduce28DeviceReduceSingleTileKernelINS2_10policy_hubIijN4cuda3std3__44plusIiEEE10Policy1000EPiSC_iS9_iiNS7_10__identityEEEvT0_T1_T2_T3_T4_T6_ --------------------------
	.section	.text._ZN3cub18CUB_300001_SM_10006detail6reduce28DeviceReduceSingleTileKernelINS2_10policy_hubIijN4cuda3std3__44plusIiEEE10Policy1000EPiSC_iS9_iiNS7_10__identityEEEvT0_T1_T2_T3_T4_T6_,"ax",@progbits
	.align	128
        .global         _ZN3cub18CUB_300001_SM_10006detail6reduce28DeviceReduceSingleTileKernelINS2_10policy_hubIijN4cuda3std3__44plusIiEEE10Policy1000EPiSC_iS9_iiNS7_10__identityEEEvT0_T1_T2_T3_T4_T6_
        .type           _ZN3cub18CUB_300001_SM_10006detail6reduce28DeviceReduceSingleTileKernelINS2_10policy_hubIijN4cuda3std3__44plusIiEEE10Policy1000EPiSC_iS9_iiNS7_10__identityEEEvT0_T1_T2_T3_T4_T6_,@function
        .size           _ZN3cub18CUB_300001_SM_10006detail6reduce28DeviceReduceSingleTileKernelINS2_10policy_hubIijN4cuda3std3__44plusIiEEE10Policy1000EPiSC_iS9_iiNS7_10__identityEEEvT0_T1_T2_T3_T4_T6_,(.L_x_304 - _ZN3cub18CUB_300001_SM_10006detail6reduce28DeviceReduceSingleTileKernelINS2_10policy_hubIijN4cuda3std3__44plusIiEEE10Policy1000EPiSC_iS9_iiNS7_10__identityEEEvT0_T1_T2_T3_T4_T6_)
        .other          _ZN3cub18CUB_300001_SM_10006detail6reduce28DeviceReduceSingleTileKernelINS2_10policy_hubIijN4cuda3std3__44plusIiEEE10Policy1000EPiSC_iS9_iiNS7_10__identityEEEvT0_T1_T2_T3_T4_T6_,@"STO_CUDA_ENTRY STV_DEFAULT"
_ZN3cub18CUB_300001_SM_10006detail6reduce28DeviceReduceSingleTileKernelINS2_10policy_hubIijN4cuda3std3__44plusIiEEE10Policy1000EPiSC_iS9_iiNS7_10__identityEEEvT0_T1_T2_T3_T4_T6_:
.text._ZN3cub18CUB_300001_SM_10006detail6reduce28DeviceReduceSingleTileKernelINS2_10policy_hubIijN4cuda3std3__44plusIiEEE10Policy1000EPiSC_iS9_iiNS7_10__identityEEEvT0_T1_T2_T3_T4_T6_:
        /* <DEDUP_REMOVED lines=13> */
.L_x_116:
        /* <DEDUP_REMOVED lines=16> */
.L_x_121:
[----:B------:R-:W-:Y:S05]  /*01d0*/  BSYNC.RECONVERGENT B1 ;  /* 0x0000000000017941 */ /* 0x000fea0003800200 */
.L_x_120:
        /* <DEDUP_REMOVED lines=16> */
.L_x_126:
        /* <DEDUP_REMOVED lines=9> */
.L_x_125:
[----:B------:R-:W-:Y:S05]  /*0370*/  BSYNC.RECONVERGENT B2 ;  /* 0x0000000000027941 */ /* 0x000fea0003800200 */
.L_x_124:
        /* <DEDUP_REMOVED lines=8> */
.L_x_129:
        /* <DEDUP_REMOVED lines=35> */
.L_x_128:
[----:B------:R-:W-:Y:S05]  /*0630*/  BSYNC.RECONVERGENT B2 ;  /* 0x0000000000027941 */ /* 0x000fea0003800200 */
.L_x_127:
        /* <DEDUP_REMOVED lines=22> */
.L_x_131:
[----:B------:R-:W-:Y:S05]  /*07a0*/  BSYNC.RECONVERGENT B2 ;  /* 0x0000000000027941 */ /* 0x000fea0003800200 */
.L_x_130:
        /* <DEDUP_REMOVED lines=10> */
.L_x_123:
[----:B------:R-:W-:Y:S05]  /*0850*/  BSYNC.RECONVERGENT B1 ;  /* 0x0000000000017941 */ /* 0x000fea0003800200 */
.L_x_122:
        /* <DEDUP_REMOVED lines=45> */
.L_x_132:
        /* <DEDUP_REMOVED lines=67> */
.L_x_119:
        /* <DEDUP_REMOVED lines=22> */
.L_x_136:
        /* <DEDUP_REMOVED lines=20> */
.L_x_134:
        /* <DEDUP_REMOVED lines=20> */
.L_x_140:
        /* <DEDUP_REMOVED lines=8> */
.L_x_139:
[----:B------:R-:W-:Y:S05]  /*13c0*/  BSYNC.RECONVERGENT B2 ;  /* 0x0000000000027941 */ /* 0x000fea0003800200 */
.L_x_138:
        /* <DEDUP_REMOVED lines=16> */
.L_x_143:
        /* <DEDUP_REMOVED lines=39> */
.L_x_142:
[----:B------:R-:W-:Y:S05]  /*1740*/  BSYNC.RECONVERGENT B2 ;  /* 0x0000000000027941 */ /* 0x000fea0003800200 */
.L_x_141:
        /* <DEDUP_REMOVED lines=27> */
.L_x_145:
[----:B------:R-:W-:Y:S05]  /*1900*/  BSYNC.RECONVERGENT B2 ;  /* 0x0000000000027941 */ /* 0x000fea0003800200 */
.L_x_144:
        /* <DEDUP_REMOVED lines=10> */
.L_x_137:
[----:B------:R-:W-:Y:S05]  /*19b0*/  BSYNC.RECONVERGENT B1 ;  /* 0x0000000000017941 */ /* 0x000fea0003800200 */
.L_x_135:
        /* <DEDUP_REMOVED lines=43> */
.L_x_118:
        /* <DEDUP_REMOVED lines=12> */
.L_x_148:
[----:B------:R-:W-:Y:S05]  /*1d30*/  BSYNC.RECONVERGENT B1 ;  /* 0x0000000000017941 */ /* 0x000fea0003800200 */
.L_x_147:
        /* <DEDUP_REMOVED lines=16> */
.L_x_153:
        /* <DEDUP_REMOVED lines=9> */
.L_x_152:
[----:B------:R-:W-:Y:S05]  /*1ed0*/  BSYNC.RECONVERGENT B2 ;  /* 0x0000000000027941 */ /* 0x000fea0003800200 */
.L_x_151:
        /* <DEDUP_REMOVED lines=8> */
.L_x_156:
        /* <DEDUP_REMOVED lines=35> */
.L_x_155:
[----:B------:R-:W-:Y:S05]  /*2190*/  BSYNC.RECONVERGENT B2 ;  /* 0x0000000000027941 */ /* 0x000fea0003800200 */
.L_x_154:
        /* <DEDUP_REMOVED lines=22> */
.L_x_158:
[----:B------:R-:W-:Y:S05]  /*2300*/  BSYNC.RECONVERGENT B2 ;  /* 0x0000000000027941 */ /* 0x000fea0003800200 */
.L_x_157:
        /* <DEDUP_REMOVED lines=10> */
.L_x_150:
[----:B------:R-:W-:Y:S05]  /*23b0*/  BSYNC.RECONVERGENT B1 ;  /* 0x0000000000017941 */ /* 0x000fea0003800200 */
.L_x_149:
        /* <DEDUP_REMOVED lines=45> */
.L_x_159:
        /* <DEDUP_REMOVED lines=67> */
.L_x_146:
        /* <DEDUP_REMOVED lines=33> */
.L_x_162:
        /* <DEDUP_REMOVED lines=32> */
.L_x_160:
        /* <DEDUP_REMOVED lines=20> */
.L_x_166:
        /* <DEDUP_REMOVED lines=8> */
.L_x_165:
[----:B------:R-:W-:Y:S05]  /*3090*/  BSYNC.RECONVERGENT B2 ;  /* 0x0000000000027941 */ /* 0x000fea0003800200 */
.L_x_164:
        /* <DEDUP_REMOVED lines=16> */
.L_x_169:
        /* <DEDUP_REMOVED lines=39> */
.L_x_168:
[----:B------:R-:W-:Y:S05]  /*3410*/  BSYNC.RECONVERGENT B2 ;  /* 0x0000000000027941 */ /* 0x000fea0003800200 */
.L_x_167:
        /* <DEDUP_REMOVED lines=27> */
.L_x_171:
[----:B------:R-:W-:Y:S05]  /*35d0*/  BSYNC.RECONVERGENT B2 ;  /* 0x0000000000027941 */ /* 0x000fea0003800200 */
.L_x_170:
        /* <DEDUP_REMOVED lines=10> */
.L_x_163:
[----:B------:R-:W-:Y:S05]  /*3680*/  BSYNC.RECONVERGENT B1 ;  /* 0x0000000000017941 */ /* 0x000fea0003800200 */
.L_x_161:
        /* <DEDUP_REMOVED lines=42> */
.L_x_133:
[----:B------:R-:W-:Y:S05]  /*3930*/  BSYNC.RECONVERGENT B0 ;  /* 0x0000000000007941 */ /* 0x000fea0003800200 */
.L_x_117:
[----:B------:R-:W-:Y:S05]  /*3940*/  @P0 EXIT ;  /* 0x000000000000094d */ /* 0x000fea0003800000 */
[----:B-1----:R-:W1:Y:S01]  /*3950*/  LDC.64 R4, c[0x0][0x388] ;  /* 0x0000e200ff047b82 */ /* 0x002e620000000a00 */
[----:B------:R-:W0:Y:S02]  /*3960*/  LDCU UR4, c[0x0][0x398] ;  /* 0x00007300ff0477ac */ /* 0x000e240008000800 */
[----:B0-234-:R-:W-:-:S05]  /*3970*/  VIADD R3, R3, UR4 ;  /* 0x0000000403037c36 */ /* 0x01dfca0008000000 */
[----:B-1----:R-:W-:Y:S01]  /*3980*/  STG.E desc[UR6][R4.64], R3 ;  /* 0x0000000304007986 */ /* 0x002fe2000c101906 */
[----:B------:R-:W-:Y:S05]  /*3990*/  EXIT ;  /* 0x000000000000794d */ /* 0x000fea0003800000 */
.L_x_172:
        /* <DEDUP_REMOVED lines=14> */
.L_x_304:


//--------------------- .text._ZN3cub18CUB_300001_SM_10006detail6reduce18DeviceReduceKernelINS2_10policy_hubIijN4cuda3std3__44plusIiEEE10Policy1000EN6thrust24THRUST_300001_SM_1000_NS6detail15normal_iteratorINSD_10device_ptrIiEEEEjS9_iNS7_10__identityEEEvT0_PT3_T1_NS0_13GridEvenShareISN_EET2_T4_ --------------------------
	.section	.text._ZN3cub18CUB_300001_SM_10006detail6reduce18DeviceReduceKernelINS2_10policy_hubIijN4cuda3std3__44plusIiEEE10Policy1000EN6thrust24THRUST_300001_SM_1000_NS6detail15normal_iteratorINSD_10device_ptrIiEEEEjS9_iNS7_10__identityEEEvT0_PT3_T1_NS0_13GridEvenShareISN_EET2_T4_,"ax",@progbits
	.align	128
        .global         _ZN3cub18CUB_300001_SM_10006detail6reduce18DeviceReduceKernelINS2_10policy_hubIijN4cuda3std3__44plusIiEEE10Policy1000EN6thrust24THRUST_300001_SM_1000_NS6detail15normal_iteratorINSD_10device_ptrIiEEEEjS9_iNS7_10__identityEEEvT0_PT3_T1_NS0_13GridEvenShareISN_EET2_T4_
        .type           _ZN3cub18CUB_300001_SM_10006detail6reduce18DeviceReduceKernelINS2_10policy_hubIijN4cuda3std3__44plusIiEEE10Policy1000EN6thrust24THRUST_300001_SM_1000_NS6detail15normal_iteratorINSD_10device_ptrIiEEEEjS9_iNS7_10__identityEEEvT0_PT3_T1_NS0_13GridEvenShareISN_EET2_T4_,@function
        .size           _ZN3cub18CUB_300001_SM_10006detail6reduce18DeviceReduceKernelINS2_10policy_hubIijN4cuda3std3__44plusIiEEE10Policy1000EN6thrust24THRUST_300001_SM_1000_NS6detail15normal_iteratorINSD_10device_ptrIiEEEEjS9_iNS7_10__identityEEEvT0_PT3_T1_NS0_13GridEvenShareISN_EET2_T4_,(.L_x_305 - _ZN3cub18CUB_300001_SM_10006detail6reduce18DeviceReduceKernelINS2_10policy_hubIijN4cuda3std3__44plusIiEEE10Policy1000EN6thrust24THRUST_300001_SM_1000_NS6detail15normal_iteratorINSD_10device_ptrIiEEEEjS9_iNS7_10__identityEEEvT0_PT3_T1_NS0_13GridEvenShareISN_EET2_T4_)
        .other          _ZN3cub18CUB_300001_SM_10006detail6reduce18DeviceReduceKernelINS2_10policy_hubIijN4cuda3std3__44plusIiEEE10Policy1000EN6thrust24THRUST_300001_SM_1000_NS6detail15normal_iteratorINSD_10device_ptrIiEEEEjS9_iNS7_10__identityEEEvT0_PT3_T1_NS0_13GridEvenShareISN_EET2_T4_,@"STO_CUDA_ENTRY STV_DEFAULT"
_ZN3cub18CUB_300001_SM_10006detail6reduce18DeviceReduceKernelINS2_10policy_hubIijN4cuda3std3__44plusIiEEE10Policy1000EN6thrust24THRUST_300001_SM_1000_NS6detail15normal_iteratorINSD_10device_ptrIiEEEEjS9_iNS7_10__identityEEEvT0_PT3_T1_NS0_13GridEvenShareISN_EET2_T4_:
.text._ZN3cub18CUB_300001_SM_10006detail6reduce18DeviceReduceKernelINS2_10policy_hubIijN4cuda3std3__44plusIiEEE10Policy1000EN6thrust24THRUST_300001_SM_1000_NS6detail15normal_iteratorINSD_10device_ptrIiEEEEjS9_iNS7_10__identityEEEvT0_PT3_T1_NS0_13GridEvenShareISN_EET2_T4_:
[----:B------:R-:W-:Y:S01]  /*0000*/  LDC R1, c[0x0][0x37c] ;  /* 0x0000df00ff017b82 */ /* 0x000fe20000000800 */
[----:B------:R-:W0:Y:S07]  /*0010*/  S2R R3, SR_CTAID.X ;  /* 0x0000000000037919 */ /* 0x000e2e0000002500 */
[----:B------:R-:W1:Y:S01]  /*0020*/  LDC.64 R8, c[0x0][0x3a8] ;  /* 0x0000ea00ff087b82 */ /* 0x000e620000000a00 */
[----:B------:R-:W2:Y:S01]  /*0030*/  LDCU.64 UR6, c[0x0][0x358] ;  /* 0x00006b00ff0677ac */ /* 0x000ea20008000a00 */
[----:B------:R-:W-:Y:S01]  /*0040*/  BSSY.RECONVERGENT B0, `(.L_x_173) ;  /* 0x0000236000007945 */ /* 0x000fe20003800200 */
[----:B-1----:R-:W-:-:S02]  /*0050*/  IMAD.SHL.U32 R13, R9, 0x1000, RZ ;  /* 0x00001000090d7824 */ /* 0x002fc400078e00ff */
[----:B0-----:R-:W-:-:S05]  /*0060*/  IMAD R0, R3, -0x1000, R8 ;  /* 0xfffff00003007824 */ /* 0x001fca00078e0208 */
[----:B------:R-:W-:-:S13]  /*0070*/  ISETP.GT.U32.AND P0, PT, R0, 0xfff, PT ;  /* 0x00000fff0000780c */ /* 0x000fda0003f04070 */
[----:B--2---:R-:W-:Y:S05]  /*0080*/  @P0 BRA `(.L_x_174) ;  /* 0x0000001000540947 */ /* 0x004fea0003800000 */
[----:B------:R-:W0:Y:S01]  /*0090*/  S2R R2, SR_TID.X ;  /* 0x0000000000027919 */ /* 0x000e220000002100 */
[----:B------:R-:W-:Y:S01]  /*00a0*/  BSSY.RECONVERGENT B1, `(.L_x_175) ;  /* 0x000000a000017945 */ /* 0x000fe20003800200 */
[----:B------:R-:W-:Y:S01]  /*00b0*/  IMAD.MOV.U32 R14, RZ, RZ, RZ ;  /* 0x000000ffff0e7224 */ /* 0x000fe200078e00ff */
[----:B0-----:R-:W-:Y:S01]  /*00c0*/  ISETP.GE.U32.AND P0, PT, R2, R0, PT ;  /* 0x000000000200720c */ /* 0x001fe20003f06070 */
[----:B------:R-:W-:-:S12]  /*00d0*/  IMAD.MOV.U32 R4, RZ, RZ, R2 ;  /* 0x000000ffff047224 */ /* 0x000fd800078e0002 */
[----:B------:R-:W-:Y:S05]  /*00e0*/  @P0 BRA `(.L_x_176) ;  /* 0x0000000000140947 */ /* 0x000fea0003800000 */
[----:B------:R-:W0:Y:S01]  /*00f0*/  LDC.64 R14, c[0x0][0x380] ;  /* 0x0000e000ff0e7b82 */ /* 0x000e220000000a00 */
[----:B------:R-:W-:-:S04]  /*0100*/  IMAD R5, R3, 0x1000, R2 ;  /* 0x0000100003057824 */ /* 0x000fc800078e0202 */
[----:B0-----:R-:W-:-:S06]  /*0110*/  IMAD.WIDE.U32 R14, R5, 0x4, R14 ;  /* 0x00000004050e7825 */ /* 0x001fcc00078e000e */
[----:B------:R0:W5:Y:S01]  /*0120*/  LDG.E R14, desc[UR6][R14.64] ;  /* 0x000000060e0e7981 */ /* 0x000162000c1e1900 */
[----:B------:R-:W-:-:S07]  /*0130*/  VIADD R4, R2, 0x100 ;  /* 0x0000010002047836 */ /* 0x000fce0000000000 */
.L_x_176:
[----:B------:R-:W-:Y:S05]  /*0140*/  BSYNC.RECONVERGENT B1 ;  /* 0x0000000000017941 */ /* 0x000fea0003800200 */
.L_x_175:
[----:B------:R-:W-:Y:S01]  /*0150*/  ISETP.GE.U32.AND P0, PT, R4, R0, PT ;  /* 0x000000000400720c */ /* 0x000fe20003f06070 */
[----:B------:R-:W-:-:S12]  /*0160*/  BSSY.RECONVERGENT B1, `(.L_x_177) ;  /* 0x0000097000017945 */ /* 0x000fd80003800200 */
[----:B------:R-:W-:Y:S05]  /*0170*/  @P0 BRA `(.L_x_178) ;  /* 0x0000000800540947 */ /* 0x000fea0003800000 */
[----:B------:R-:W-:Y:S01]  /*0180*/  LOP3.LUT R5, RZ, R4, RZ, 0x33, !PT ;  /* 0x00000004ff057212 */ /* 0x000fe200078e33ff */
[----:B------:R-:W-:Y:S04]  /*0190*/  BSSY.RECONVERGENT B2, `(.L_x_179) ;  /* 0x000004b000027945 */ /* 0x000fe80003800200 */
[----:B------:R-:W-:-:S04]  /*01a0*/  IMAD.IADD R8, R5, 0x1, R8 ;  /* 0x0000000105087824 */ /* 0x000fc800078e0208 */
[----:B------:R-:W-:-:S05]  /*01b0*/  IMAD R8, R3, -0x1000, R8 ;  /* 0xfffff00003087824 */ /* 0x000fca00078e0208 */
[C---:B------:R-:W-:Y:S02]  /*01c0*/  ISETP.GE.U32.AND P0, PT, R8.reuse, 0xf00, PT ;  /* 0x00000f000800780c */ /* 0x040fe40003f06070 */
[----:B------:R-:W-:-:S04]  /*01d0*/  LEA.HI R5, R8, 0x1, RZ, 0x18 ;  /* 0x0000000108057811 */ /* 0x000fc800078fc0ff */
[----:B------:R-:W-:-:S07]  /*01e0*/  LOP3.LUT R6, R5, 0xf, RZ, 0xc0, !PT ;  /* 0x0000000f05067812 */ /* 0x000fce00078ec0ff */
[----:B------:R-:W-:Y:S05]  /*01f0*/  @!P0 BRA `(.L_x_180) ;  /* 0x0000000400108947 */ /* 0x000fea0003800000 */
[----:B------:R-:W-:Y:S01]  /*0200*/  LOP3.LUT R8, R5, 0x1fffff0, RZ, 0xc0, !PT ;  /* 0x01fffff005087812 */ /* 0x000fe200078ec0ff */
[----:B------:R-:W-:Y:S01]  /*0210*/  BSSY.RECONVERGENT B3, `(.L_x_181) ;  /* 0x0000041000037945 */ /* 0x000fe20003800200 */
[----:B------:R-:W-:Y:S01]  /*0220*/  LOP3.LUT R7, R4, 0x800, RZ, 0xfc, !PT ;  /* 0x0000080004077812 */ /* 0x000fe200078efcff */
[----:B------:R-:W-:Y:S01]  /*0230*/  IMAD R4, R3, 0x1000, R4 ;  /* 0x0000100003047824 */ /* 0x000fe200078e0204 */
[----:B------:R-:W-:-:S07]  /*0240*/  IADD3 R8, PT, PT, -R8, RZ, RZ ;  /* 0x000000ff08087210 */ /* 0x000fce0007ffe1ff */
.L_x_182:
[----:B------:R-:W1:Y:S01]  /*0250*/  LDC.64 R12, c[0x0][0x380] ;  /* 0x0000e000ff0c7b82 */ /* 0x000e620000000a00 */
[----:B------:R-:W-:-:S04]  /*0260*/  VIADD R21, R4, 0x100 ;  /* 0x0000010004157836 */ /* 0x000fc80000000000 */
[----:B-1----:R-:W-:-:S04]  /*0270*/  IMAD.WIDE.U32 R20, R21, 0x4, R12 ;  /* 0x0000000415147825 */ /* 0x002fc800078e000c */
[C---:B------:R-:W-:Y:S01]  /*0280*/  IMAD.WIDE.U32 R16, R4.reuse, 0x4, R12 ;  /* 0x0000000404107825 */ /* 0x040fe200078e000c */
[----:B0-----:R-:W2:Y:S04]  /*0290*/  LDG.E R15, desc[UR6][R20.64] ;  /* 0x00000006140f7981 */ /* 0x001ea8000c1e1900 */
[----:B------:R0:W2:Y:S01]  /*02a0*/  LDG.E R9, desc[UR6][R16.64] ;  /* 0x0000000610097981 */ /* 0x0000a2000c1e1900 */
[C---:B------:R-:W-:Y:S02]  /*02b0*/  VIADD R29, R4.reuse, 0x600 ;  /* 0x00000600041d7836 */ /* 0x040fe40000000000 */
[C---:B------:R-:W-:Y:S01]  /*02c0*/  VIADD R27, R4.reuse, 0x300 ;  /* 0x00000300041b7836 */ /* 0x040fe20000000000 */
[C---:B------:R-:W-:Y:S01]  /*02d0*/  IADD3 R28, PT, PT, R4.reuse, 0x800, RZ ;  /* 0x00000800041c7810 */ /* 0x040fe20007ffe0ff */
[----:B------:R-:W-:-:S02]  /*02e0*/  VIADD R11, R4, 0x200 ;  /* 0x00000200040b7836 */ /* 0x000fc40000000000 */
[----:B------:R-:W-:-:S04]  /*02f0*/  IMAD.WIDE.U32 R26, R27, 0x4, R12 ;  /* 0x000000041b1a7825 */ /* 0x000fc800078e000c */
[--C-:B0-----:R-:W-:Y:S02]  /*0300*/  IMAD.WIDE.U32 R16, R29, 0x4, R12.reuse ;  /* 0x000000041d107825 */ /* 0x101fe400078e000c */
[----:B------:R-:W3:Y:S02]  /*0310*/  LDG.E R26, desc[UR6][R26.64] ;  /* 0x000000061a1a7981 */ /* 0x000ee4000c1e1900 */
[C---:B------:R-:W-:Y:S02]  /*0320*/  VIADD R19, R4.reuse, 0x400 ;  /* 0x0000040004137836 */ /* 0x040fe40000000000 */
[C---:B------:R-:W-:Y:S01]  /*0330*/  VIADD R23, R4.reuse, 0x500 ;  /* 0x0000050004177836 */ /* 0x040fe20000000000 */
[----:B------:R0:W4:Y:S01]  /*0340*/  LDG.E R22, desc[UR6][R16.64] ;  /* 0x0000000610167981 */ /* 0x000122000c1e1900 */
[----:B------:R-:W-:Y:S02]  /*0350*/  VIADD R29, R4, 0x700 ;  /* 0x00000700041d7836 */ /* 0x000fe40000000000 */
[----:B------:R-:W-:-:S04]  /*0360*/  IMAD.WIDE.U32 R10, R11, 0x4, R12 ;  /* 0x000000040b0a7825 */ /* 0x000fc800078e000c */
[--C-:B------:R-:W-:Y:S01]  /*0370*/  IMAD.WIDE.U32 R18, R19, 0x4, R12.reuse ;  /* 0x0000000413127825 */ /* 0x100fe200078e000c */
[----:B------:R1:W3:Y:S03]  /*0380*/  LDG.E R25, desc[UR6][R10.64] ;  /* 0x000000060a197981 */ /* 0x0002e6000c1e1900 */
[--C-:B------:R-:W-:Y:S01]  /*0390*/  IMAD.WIDE.U32 R20, R23, 0x4, R12.reuse ;  /* 0x0000000417147825 */ /* 0x100fe200078e000c */
[----:B------:R-:W4:Y:S03]  /*03a0*/  LDG.E R24, desc[UR6][R18.64] ;  /* 0x0000000612187981 */ /* 0x000f26000c1e1900 */
[--C-:B0-----:R-:W-:Y:S01]  /*03b0*/  IMAD.WIDE.U32 R16, R29, 0x4, R12.reuse ;  /* 0x000000041d107825 */ /* 0x101fe200078e000c */
[----:B------:R0:W4:Y:S03]  /*03c0*/  LDG.E R23, desc[UR6][R20.64] ;  /* 0x0000000614177981 */ /* 0x000126000c1e1900 */
[----:B------:R-:W-:Y:S01]  /*03d0*/  IMAD.WIDE.U32 R28, R28, 0x4, R12 ;  /* 0x000000041c1c7825 */ /* 0x000fe200078e000c */
[----:B------:R-:W4:Y:S03]  /*03e0*/  LDG.E R19, desc[UR6][R16.64] ;  /* 0x0000000610137981 */ /* 0x000f26000c1e1900 */
[----:B------:R-:W-:-:S02]  /*03f0*/  VIADD R27, R4, 0xa00 ;  /* 0x00000a00041b7836 */ /* 0x000fc40000000000 */
[----:B-1----:R-:W-:Y:S01]  /*0400*/  VIADD R11, R4, 0x900 ;  /* 0x00000900040b7836 */ /* 0x002fe20000000000 */
[----:B------:R1:W4:Y:S01]  /*0410*/  LDG.E R18, desc[UR6][R28.64] ;  /* 0x000000061c127981 */ /* 0x000322000c1e1900 */
[----:B0-----:R-:W-:-:S04]  /*0420*/  IMAD.WIDE.U32 R20, R27, 0x4, R12 ;  /* 0x000000041b147825 */ /* 0x001fc800078e000c */
[----:B------:R-:W-:Y:S02]  /*0430*/  VIADD R27, R4, 0xb00 ;  /* 0x00000b00041b7836 */ /* 0x000fe40000000000 */
[----:B------:R-:W-:-:S04]  /*0440*/  IMAD.WIDE.U32 R10, R11, 0x4, R12 ;  /* 0x000000040b0a7825 */ /* 0x000fc800078e000c */
[----:B-1----:R-:W-:Y:S02]  /*0450*/  VIADD R29, R4, 0xc00 ;  /* 0x00000c00041d7836 */ /* 0x002fe40000000000 */
[----:B------:R-:W4:Y:S02]  /*0460*/  LDG.E R11, desc[UR6][R10.64] ;  /* 0x000000060a0b7981 */ /* 0x000f24000c1e1900 */
[----:B------:R-:W-:-:S06]  /*0470*/  IMAD.WIDE.U32 R16, R29, 0x4, R12 ;  /* 0x000000041d107825 */ /* 0x000fcc00078e000c */
[----:B------:R0:W4:Y:S04]  /*0480*/  LDG.E R16, desc[UR6][R16.64] ;  /* 0x0000000610107981 */ /* 0x000128000c1e1900 */
[----:B------:R1:W4:Y:S01]  /*0490*/  LDG.E R10, desc[UR6][R20.64] ;  /* 0x00000006140a7981 */ /* 0x000322000c1e1900 */
[----:B0-----:R-:W-:Y:S01]  /*04a0*/  VIADD R17, R4, 0xf00 ;  /* 0x00000f0004117836 */ /* 0x001fe20000000000 */
[----:B--2--5:R-:W-:Y:S01]  /*04b0*/  IADD3 R9, PT, PT, R15, R9, R14 ;  /* 0x000000090f097210 */ /* 0x024fe20007ffe00e */
[----:B------:R-:W-:-:S04]  /*04c0*/  IMAD.WIDE.U32 R14, R27, 0x4, R12 ;  /* 0x000000041b0e7825 */ /* 0x000fc800078e000c */
[----:B------:R-:W-:Y:S02]  /*04d0*/  VIADD R27, R4, 0xd00 ;  /* 0x00000d00041b7836 */ /* 0x000fe40000000000 */
[----:B------:R-:W2:Y:S02]  /*04e0*/  LDG.E R15, desc[UR6][R14.64] ;  /* 0x000000060e0f7981 */ /* 0x000ea4000c1e1900 */
[----:B------:R-:W-:-:S04]  /*04f0*/  IMAD.WIDE.U32 R28, R27, 0x4, R12 ;  /* 0x000000041b1c7825 */ /* 0x000fc800078e000c */
[----:B------:R-:W-:Y:S02]  /*0500*/  VIADD R27, R4, 0xe00 ;  /* 0x00000e00041b7836 */ /* 0x000fe40000000000 */
[----:B------:R-:W2:Y:S02]  /*0510*/  LDG.E R29, desc[UR6][R28.64] ;  /* 0x000000061c1d7981 */ /* 0x000ea4000c1e1900 */
[----:B-1----:R-:W-:-:S04]  /*0520*/  IMAD.WIDE.U32 R20, R27, 0x4, R12 ;  /* 0x000000041b147825 */ /* 0x002fc800078e000c */
[----:B------:R-:W-:Y:S02]  /*0530*/  IMAD.WIDE.U32 R12, R17, 0x4, R12 ;  /* 0x00000004110c7825 */ /* 0x000fe400078e000c */
[----:B------:R-:W2:Y:S04]  /*0540*/  LDG.E R20, desc[UR6][R20.64] ;  /* 0x0000000614147981 */ /* 0x000ea8000c1e1900 */
[----:B------:R-:W2:Y:S01]  /*0550*/  LDG.E R12, desc[UR6][R12.64] ;  /* 0x000000060c0c7981 */ /* 0x000ea2000c1e1900 */
[----:B---3--:R-:W-:Y:S02]  /*0560*/  IADD3 R9, PT, PT, R26, R25, R9 ;  /* 0x000000191a097210 */ /* 0x008fe40007ffe009 */
[----:B------:R-:W-:Y:S02]  /*0570*/  IADD3 R8, PT, PT, R8, 0x10, RZ ;  /* 0x0000001008087810 */ /* 0x000fe40007ffe0ff */
[----:B----4-:R-:W-:-:S02]  /*0580*/  IADD3 R9, PT, PT, R23, R24, R9 ;  /* 0x0000001817097210 */ /* 0x010fc40007ffe009 */
[----:B------:R-:W-:Y:S02]  /*0590*/  ISETP.NE.AND P0, PT, R8, RZ, PT ;  /* 0x000000ff0800720c */ /* 0x000fe40003f05270 */
[----:B------:R-:W-:Y:S01]  /*05a0*/  IADD3 R9, PT, PT, R19, R22, R9 ;  /* 0x0000001613097210 */ /* 0x000fe20007ffe009 */
[----:B------:R-:W-:Y:S02]  /*05b0*/  VIADD R7, R7, 0x1000 ;  /* 0x0000100007077836 */ /* 0x000fe40000000000 */
[----:B------:R-:W-:Y:S01]  /*05c0*/  VIADD R4, R4, 0x1000 ;  /* 0x0000100004047836 */ /* 0x000fe20000000000 */
[----:B------:R-:W-:-:S04]  /*05d0*/  IADD3 R9, PT, PT, R11, R18, R9 ;  /* 0x000000120b097210 */ /* 0x000fc80007ffe009 */
[----:B--2---:R-:W-:-:S04]  /*05e0*/  IADD3 R9, PT, PT, R15, R10, R9 ;  /* 0x0000000a0f097210 */ /* 0x004fc80007ffe009 */
[----:B------:R-:W-:-:S04]  /*05f0*/  IADD3 R9, PT, PT, R29, R16, R9 ;  /* 0x000000101d097210 */ /* 0x000fc80007ffe009 */
[----:B------:R-:W-:Y:S01]  /*0600*/  IADD3 R14, PT, PT, R12, R20, R9 ;  /* 0x000000140c0e7210 */ /* 0x000fe20007ffe009 */
[----:B------:R-:W-:Y:S06]  /*0610*/  @P0 BRA `(.L_x_182) ;  /* 0xfffffffc000c0947 */ /* 0x000fec000383ffff */
[----:B------:R-:W-:Y:S05]  /*0620*/  BSYNC.RECONVERGENT B3 ;  /* 0x0000000000037941 */ /* 0x000fea0003800200 */
.L_x_181:
[----:B------:R-:W-:-:S07]  /*0630*/  VIADD R4, R7, 0xfffff800 ;  /* 0xfffff80007047836 */ /* 0x000fce0000000000 */
.L_x_180:
[----:B------:R-:W-:Y:S05]  /*0640*/  BSYNC.RECONVERGENT B2 ;  /* 0x0000000000027941 */ /* 0x000fea0003800200 */
.L_x_179:
[----:B------:R-:W-:-:S13]  /*0650*/  ISETP.NE.AND P0, PT, R6, RZ, PT ;  /* 0x000000ff0600720c */ /* 0x000fda0003f05270 */
[----:B------:R-:W-:Y:S05]  /*0660*/  @!P0 BRA `(.L_x_178) ;  /* 0x0000000400188947 */ /* 0x000fea0003800000 */
[----:B------:R-:W-:Y:S01]  /*0670*/  ISETP.GE.U32.AND P0, PT, R6, 0x8, PT ;  /* 0x000000080600780c */ /* 0x000fe20003f06070 */
[----:B------:R-:W-:Y:S01]  /*0680*/  BSSY.RECONVERGENT B2, `(.L_x_183) ;  /* 0x0000022000027945 */ /* 0x000fe20003800200 */
[----:B------:R-:W-:-:S04]  /*0690*/  LOP3.LUT R24, R5, 0x7, RZ, 0xc0, !PT ;  /* 0x0000000705187812 */ /* 0x000fc800078ec0ff */
[----:B------:R-:W-:-:S07]  /*06a0*/  ISETP.NE.AND P1, PT, R24, RZ, PT ;  /* 0x000000ff1800720c */ /* 0x000fce0003f25270 */
[----:B------:R-:W-:Y:S06]  /*06b0*/  @!P0 BRA `(.L_x_184) ;  /* 0x0000000000788947 */ /* 0x000fec0003800000 */
[----:B------:R-:W1:Y:S01]  /*06c0*/  LDC.64 R10, c[0x0][0x380] ;  /* 0x0000e000ff0a7b82 */ /* 0x000e620000000a00 */
[----:B------:R-:W-:-:S04]  /*06d0*/  IMAD R27, R3, 0x1000, R4 ;  /* 0x00001000031b7824 */ /* 0x000fc800078e0204 */
[C---:B------:R-:W-:Y:S02]  /*06e0*/  VIADD R21, R27.reuse, 0x100 ;  /* 0x000001001b157836 */ /* 0x040fe40000000000 */
[C---:B------:R-:W-:Y:S02]  /*06f0*/  VIADD R17, R27.reuse, 0x300 ;  /* 0x000003001b117836 */ /* 0x040fe40000000000 */
[C---:B------:R-:W-:Y:S01]  /*0700*/  VIADD R23, R27.reuse, 0x200 ;  /* 0x000002001b177836 */ /* 0x040fe20000000000 */
[C---:B------:R-:W-:Y:S01]  /*0710*/  IADD3 R7, PT, PT, R27.reuse, 0x400, RZ ;  /* 0x000004001b077810 */ /* 0x040fe20007ffe0ff */
[C---:B------:R-:W-:Y:S02]  /*0720*/  VIADD R9, R27.reuse, 0x500 ;  /* 0x000005001b097836 */ /* 0x040fe40000000000 */
[C---:B------:R-:W-:Y:S02]  /*0730*/  VIADD R25, R27.reuse, 0x600 ;  /* 0x000006001b197836 */ /* 0x040fe40000000000 */
[----:B-1----:R-:W-:-:S04]  /*0740*/  IMAD.WIDE.U32 R12, R27, 0x4, R10 ;  /* 0x000000041b0c7825 */ /* 0x002fc800078e000a */
[--C-:B------:R-:W-:Y:S01]  /*0750*/  IMAD.WIDE.U32 R20, R21, 0x4, R10.reuse ;  /* 0x0000000415147825 */ /* 0x100fe200078e000a */
[----:B0-----:R0:W2:Y:S03]  /*0760*/  LDG.E R15, desc[UR6][R12.64] ;  /* 0x000000060c0f7981 */ /* 0x0010a6000c1e1900 */
[--C-:B------:R-:W-:Y:S01]  /*0770*/  IMAD.WIDE.U32 R16, R17, 0x4, R10.reuse ;  /* 0x0000000411107825 */ /* 0x100fe200078e000a */
[----:B------:R-:W2:Y:S03]  /*0780*/  LDG.E R18, desc[UR6][R20.64] ;  /* 0x0000000614127981 */ /* 0x000ea6000c1e1900 */
[----:B------:R-:W-:Y:S02]  /*0790*/  IMAD.WIDE.U32 R22, R23, 0x4, R10 ;  /* 0x0000000417167825 */ /* 0x000fe400078e000a */
[----:B------:R-:W3:Y:S02]  /*07a0*/  LDG.E R16, desc[UR6][R16.64] ;  /* 0x0000000610107981 */ /* 0x000ee4000c1e1900 */
[----:B------:R-:W-:-:S02]  /*07b0*/  VIADD R27, R27, 0x700 ;  /* 0x000007001b1b7836 */ /* 0x000fc40000000000 */
[--C-:B------:R-:W-:Y:S01]  /*07c0*/  IMAD.WIDE.U32 R6, R7, 0x4, R10.reuse ;  /* 0x0000000407067825 */ /* 0x100fe200078e000a */
[----:B------:R-:W3:Y:S03]  /*07d0*/  LDG.E R19, desc[UR6][R22.64] ;  /* 0x0000000616137981 */ /* 0x000ee6000c1e1900 */
[--C-:B------:R-:W-:Y:S02]  /*07e0*/  IMAD.WIDE.U32 R8, R9, 0x4, R10.reuse ;  /* 0x0000000409087825 */ /* 0x100fe400078e000a */
[----:B------:R-:W4:Y:S02]  /*07f0*/  LDG.E R7, desc[UR6][R6.64] ;  /* 0x0000000606077981 */ /* 0x000f24000c1e1900 */
[--C-:B0-----:R-:W-:Y:S02]  /*0800*/  IMAD.WIDE.U32 R12, R25, 0x4, R10.reuse ;  /* 0x00000004190c7825 */ /* 0x101fe400078e000a */
[----:B------:R-:W4:Y:S02]  /*0810*/  LDG.E R8, desc[UR6][R8.64] ;  /* 0x0000000608087981 */ /* 0x000f24000c1e1900 */
[----:B------:R-:W-:-:S02]  /*0820*/  IMAD.WIDE.U32 R10, R27, 0x4, R10 ;  /* 0x000000041b0a7825 */ /* 0x000fc400078e000a */
[----:B------:R-:W4:Y:S04]  /*0830*/  LDG.E R13, desc[UR6][R12.64] ;  /* 0x000000060c0d7981 */ /* 0x000f28000c1e1900 */
[----:B------:R-:W4:Y:S01]  /*0840*/  LDG.E R10, desc[UR6][R10.64] ;  /* 0x000000060a0a7981 */ /* 0x000f22000c1e1900 */
[----:B------:R-:W-:Y:S01]  /*0850*/  VIADD R4, R4, 0x800 ;  /* 0x0000080004047836 */ /* 0x000fe20000000000 */
[----:B--2--5:R-:W-:-:S04]  /*0860*/  IADD3 R18, PT, PT, R18, R15, R14 ;  /* 0x0000000f12127210 */ /* 0x024fc80007ffe00e */
[----:B---3--:R-:W-:-:S04]  /*0870*/  IADD3 R18, PT, PT, R16, R19, R18 ;  /* 0x0000001310127210 */ /* 0x008fc80007ffe012 */
[----:B----4-:R-:W-:-:S04]  /*0880*/  IADD3 R18, PT, PT, R8, R7, R18 ;  /* 0x0000000708127210 */ /* 0x010fc80007ffe012 */
[----:B------:R-:W-:-:S07]  /*0890*/  IADD3 R14, PT, PT, R10, R13, R18 ;  /* 0x0000000d0a0e7210 */ /* 0x000fce0007ffe012 */
.L_x_184:
[----:B------:R-:W-:Y:S05]  /*08a0*/  BSYNC.RECONVERGENT B2 ;  /* 0x0000000000027941 */ /* 0x000fea0003800200 */
.L_x_183:
        /* <DEDUP_REMOVED lines=8> */
[C---:B------:R-:W-:Y:S01]  /*0930*/  VIADD R13, R11.reuse, 0x100 ;  /* 0x000001000b0d7836 */ /* 0x040fe20000000000 */
[C---:B------:R-:W-:Y:S01]  /*0940*/  IADD3 R17, PT, PT, R11.reuse, 0x300, RZ ;  /* 0x000003000b117810 */ /* 0x040fe20007ffe0ff */
[C---:B0-----:R-:W-:Y:S02]  /*0950*/  VIADD R15, R11.reuse, 0x200 ;  /* 0x000002000b0f7836 */ /* 0x041fe40000000000 */
[----:B-1----:R-:W-:-:S04]  /*0960*/  IMAD.WIDE.U32 R8, R11, 0x4, R6 ;  /* 0x000000040b087825 */ /* 0x002fc800078e0006 */
[--C-:B------:R-:W-:Y:S02]  /*0970*/  IMAD.WIDE.U32 R10, R13, 0x4, R6.reuse ;  /* 0x000000040d0a7825 */ /* 0x100fe400078e0006 */
[----:B------:R-:W2:Y:S02]  /*0980*/  LDG.E R9, desc[UR6][R8.64] ;  /* 0x0000000608097981 */ /* 0x000ea4000c1e1900 */
[--C-:B------:R-:W-:Y:S02]  /*0990*/  IMAD.WIDE.U32 R12, R15, 0x4, R6.reuse ;  /* 0x000000040f0c7825 */ /* 0x100fe400078e0006 */
[----:B------:R-:W2:Y:S02]  /*09a0*/  LDG.E R10, desc[UR6][R10.64] ;  /* 0x000000060a0a7981 */ /* 0x000ea4000c1e1900 */
[----:B------:R-:W-:Y:S02]  /*09b0*/  IMAD.WIDE.U32 R6, R17, 0x4, R6 ;  /* 0x0000000411067825 */ /* 0x000fe400078e0006 */
[----:B------:R-:W3:Y:S04]  /*09c0*/  LDG.E R13, desc[UR6][R12.64] ;  /* 0x000000060c0d7981 */ /* 0x000ee8000c1e1900 */
[----:B------:R-:W3:Y:S01]  /*09d0*/  LDG.E R6, desc[UR6][R6.64] ;  /* 0x0000000606067981 */ /* 0x000ee2000c1e1900 */
[----:B------:R-:W-:Y:S01]  /*09e0*/  VIADD R4, R4, 0x400 ;  /* 0x0000040004047836 */ /* 0x000fe20000000000 */
[----:B--2--5:R-:W-:-:S04]  /*09f0*/  IADD3 R14, PT, PT, R10, R9, R14 ;  /* 0x000000090a0e7210 */ /* 0x024fc80007ffe00e */
[----:B---3--:R-:W-:-:S07]  /*0a00*/  IADD3 R14, PT, PT, R6, R13, R14 ;  /* 0x0000000d060e7210 */ /* 0x008fce0007ffe00e */
.L_x_186:
[----:B------:R-:W-:Y:S05]  /*0a10*/  BSYNC.RECONVERGENT B2 ;  /* 0x0000000000027941 */ /* 0x000fea0003800200 */
.L_x_185:
[----:B------:R-:W-:Y:S05]  /*0a20*/  @!P1 BRA `(.L_x_178) ;  /* 0x0000000000289947 */ /* 0x000fea0003800000 */
[----:B------:R-:W1:Y:S01]  /*0a30*/  LDC.64 R6, c[0x0][0x380] ;  /* 0x0000e000ff067b82 */ /* 0x000e620000000a00 */
[----:B------:R-:W-:Y:S02]  /*0a40*/  IMAD R9, R3, 0x1000, R4 ;  /* 0x0000100003097824 */ /* 0x000fe400078e0204 */
[----:B------:R-:W-:-:S07]  /*0a50*/  IMAD.MOV R8, RZ, RZ, -R5 ;  /* 0x000000ffff087224 */ /* 0x000fce00078e0a05 */
.L_x_187:
[----:B-1----:R-:W-:-:S06]  /*0a60*/  IMAD.WIDE.U32 R4, R9, 0x4, R6 ;  /* 0x0000000409047825 */ /* 0x002fcc00078e0006 */
[----:B------:R-:W2:Y:S01]  /*0a70*/  LDG.E R5, desc[UR6][R4.64] ;  /* 0x0000000604057981 */ /* 0x000ea2000c1e1900 */
[----:B------:R-:W-:Y:S02]  /*0a80*/  VIADD R8, R8, 0x1 ;  /* 0x0000000108087836 */ /* 0x000fe40000000000 */
[----:B------:R-:W-:-:S03]  /*0a90*/  VIADD R9, R9, 0x100 ;  /* 0x0000010009097836 */ /* 0x000fc60000000000 */
[----:B------:R-:W-:Y:S01]  /*0aa0*/  ISETP.NE.AND P0, PT, R8, RZ, PT ;  /* 0x000000ff0800720c */ /* 0x000fe20003f05270 */
[----:B--2--5:R-:W-:-:S12]  /*0ab0*/  IMAD.IADD R14, R5, 0x1, R14 ;  /* 0x00000001050e7824 */ /* 0x024fd800078e020e */
[----:B------:R-:W-:Y:S05]  /*0ac0*/  @P0 BRA `(.L_x_187) ;  /* 0xfffffffc00e40947 */ /* 0x000fea000383ffff */
.L_x_178:
[----:B------:R-:W-:Y:S05]  /*0ad0*/  BSYNC.RECONVERGENT B1 ;  /* 0x0000000000017941 */ /* 0x000fea0003800200 */
.L_x_177:
[----:B------:R-:W-:-:S13]  /*0ae0*/  ISETP.GE.U32.AND P0, PT, R0, 0x100, PT ;  /* 0x000001000000780c */ /* 0x000fda0003f06070 */
[----:B------:R-:W-:Y:S05]  /*0af0*/  @!P0 BRA `(.L_x_188) ;  /* 0x0000000000ac8947 */ /* 0x000fea0003800000 */
[----:B------:R-:W1:Y:S01]  /*0b00*/  S2R R8, SR_LANEID ;  /* 0x0000000000087919 */ /* 0x000e620000000000 */
[----:B-----5:R-:W2:Y:S01]  /*0b10*/  SHFL.DOWN PT, R0, R14, 0x1, 0x1f ;  /* 0x08201f000e007f89 */ /* 0x020ea200000e0000 */
[C---:B-1----:R-:W-:Y:S02]  /*0b20*/  ISETP.GT.AND P0, PT, R8.reuse, 0x1e, PT ;  /* 0x0000001e0800780c */ /* 0x042fe40003f04270 */
[----:B------:R-:W-:Y:S02]  /*0b30*/  ISETP.NE.AND P1, PT, R8, RZ, PT ;  /* 0x000000ff0800720c */ /* 0x000fe40003f25270 */
[----:B--2---:R-:W-:Y:S02]  /*0b40*/  SEL R5, R0, RZ, !P0 ;  /* 0x000000ff00057207 */ /* 0x004fe40004000000 */
[----:B------:R-:W-:Y:S02]  /*0b50*/  ISETP.GT.AND P0, PT, R8, 0x1d, PT ;  /* 0x0000001d0800780c */ /* 0x000fe40003f04270 */
[----:B------:R-:W-:-:S05]  /*0b60*/  IADD3 R5, PT, PT, R5, R14, RZ ;  /* 0x0000000e05057210 */ /* 0x000fca0007ffe0ff */
[----:B------:R-:W1:Y:S02]  /*0b70*/  SHFL.DOWN PT, R0, R5, 0x2, 0x1f ;  /* 0x08401f0005007f89 */ /* 0x000e6400000e0000 */
[----:B------:R-:W-:Y:S01]  /*0b80*/  @!P1 MOV R6, 0x400 ;  /* 0x0000040000069802 */ /* 0x000fe20000000f00 */
[----:B------:R-:W2:Y:S01]  /*0b90*/  @!P1 S2R R9, SR_CgaCtaId ;  /* 0x0000000000099919 */ /* 0x000ea20000008800 */
[----:B-1----:R-:W-:Y:S02]  /*0ba0*/  SEL R0, R0, RZ, !P0 ;  /* 0x000000ff00007207 */ /* 0x002fe40004000000 */
[----:B------:R-:W-:-:S03]  /*0bb0*/  ISETP.GT.AND P0, PT, R8, 0x1b, PT ;  /* 0x0000001b0800780c */ /* 0x000fc60003f04270 */
[----:B------:R-:W-:-:S05]  /*0bc0*/  IMAD.IADD R0, R5, 0x1, R0 ;  /* 0x0000000105007824 */ /* 0x000fca00078e0200 */
[----:B------:R-:W1:Y:S01]  /*0bd0*/  SHFL.DOWN PT, R4, R0, 0x4, 0x1f ;  /* 0x08801f0000047f89 */ /* 0x000e6200000e0000 */
[----:B--2---:R-:W-:Y:S02]  /*0be0*/  @!P1 LEA R9, R9, R6, 0x18 ;  /* 0x0000000609099211 */ /* 0x004fe400078ec0ff */
[----:B-1----:R-:W-:Y:S02]  /*0bf0*/  SEL R7, R4, RZ, !P0 ;  /* 0x000000ff04077207 */ /* 0x002fe40004000000 */
[----:B------:R-:W-:-:S03]  /*0c00*/  ISETP.GT.AND P0, PT, R8, 0x17, PT ;  /* 0x000000170800780c */ /* 0x000fc60003f04270 */
[----:B------:R-:W-:Y:S01]  /*0c10*/  IMAD.IADD R7, R0, 0x1, R7 ;  /* 0x0000000100077824 */ /* 0x000fe200078e0207 */
[----:B------:R-:W-:-:S04]  /*0c20*/  @!P1 SHF.R.U32.HI R0, RZ, 0x3, R2 ;  /* 0x00000003ff009819 */ /* 0x000fc80000011602 */
[----:B------:R-:W1:Y:S01]  /*0c30*/  SHFL.DOWN PT, R4, R7, 0x8, 0x1f ;  /* 0x09001f0007047f89 */ /* 0x000e6200000e0000 */
[----:B------:R-:W-:-:S05]  /*0c40*/  @!P1 LOP3.LUT R0, R0, 0x7c, RZ, 0xc0, !PT ;  /* 0x0000007c00009812 */ /* 0x000fca00078ec0ff */
[----:B------:R-:W-:Y:S01]  /*0c50*/  @!P1 IMAD.IADD R0, R0, 0x1, R9 ;  /* 0x0000000100009824 */ /* 0x000fe200078e0209 */
[----:B-1----:R-:W-:Y:S02]  /*0c60*/  SEL R4, R4, RZ, !P0 ;  /* 0x000000ff04047207 */ /* 0x002fe40004000000 */
[----:B------:R-:W-:-:S03]  /*0c70*/  ISETP.GT.AND P0, PT, R8, 0xf, PT ;  /* 0x0000000f0800780c */ /* 0x000fc60003f04270 */
[----:B------:R-:W-:-:S05]  /*0c80*/  IMAD.IADD R4, R7, 0x1, R4 ;  /* 0x0000000107047824 */ /* 0x000fca00078e0204 */
[----:B------:R-:W1:Y:S02]  /*0c90*/  SHFL.DOWN PT, R5, R4, 0x10, 0x1f ;  /* 0x0a001f0004057f89 */ /* 0x000e6400000e0000 */
[----:B-1----:R-:W-:Y:S02]  /*0ca0*/  SEL R5, R5, RZ, !P0 ;  /* 0x000000ff05057207 */ /* 0x002fe40004000000 */
        /* <DEDUP_REMOVED lines=8> */
[----:B--2---:R-:W-:Y:S04]  /*0d30*/  LDS R0, [UR4+0xc] ;  /* 0x00000c04ff007984 */ /* 0x004fe80008000800 */
[----:B------:R-:W1:Y:S04]  /*0d40*/  LDS.128 R4, [UR4+0x10] ;  /* 0x00001004ff047984 */ /* 0x000e680008000c00 */
[----:B------:R-:W2:Y:S01]  /*0d50*/  LDS.64 R8, [UR4+0x20] ;  /* 0x00002004ff087984 */ /* 0x000ea20008000a00 */
[----:B-1----:R-:W-:-:S04]  /*0d60*/  IADD3 R0, PT, PT, R4, R0, R11 ;  /* 0x0000000004007210 */ /* 0x002fc80007ffe00b */
[----:B------:R-:W-:-:S04]  /*0d70*/  IADD3 R0, PT, PT, R6, R0, R5 ;  /* 0x0000000006007210 */ /* 0x000fc80007ffe005 */
[----:B--2---:R-:W-:-:S05]  /*0d80*/  IADD3 R0, PT, PT, R8, R0, R7 ;  /* 0x0000000008007210 */ /* 0x004fca0007ffe007 */
[----:B------:R-:W-:Y:S01]  /*0d90*/  IMAD.IADD R11, R0, 0x1, R9 ;  /* 0x00000001000b7824 */ /* 0x000fe200078e0209 */
[----:B------:R-:W-:Y:S06]  /*0da0*/  BRA `(.L_x_189) ;  /* 0x00000014007c7947 */ /* 0x000fec0003800000 */
.L_x_188:
[----:B------:R-:W-:Y:S01]  /*0db0*/  LOP3.LUT R4, R2, 0x3e0, RZ, 0xc0, !PT ;  /* 0x000003e002047812 */ /* 0x000fe200078ec0ff */
[----:B------:R-:W1:Y:S03]  /*0dc0*/  S2R R10, SR_LANEID ;  /* 0x00000000000a7919 */ /* 0x000e660000000000 */
[----:B------:R-:W-:Y:S02]  /*0dd0*/  LOP3.LUT R7, RZ, R4, RZ, 0x33, !PT ;  /* 0x00000004ff077212 */ /* 0x000fe400078e33ff */
[----:B------:R-:W-:-:S03]  /*0de0*/  IADD3 R5, PT, PT, R4, 0x20, RZ ;  /* 0x0000002004057810 */ /* 0x000fc60007ffe0ff */
[----:B------:R-:W-:Y:S01]  /*0df0*/  IMAD.IADD R7, R0, 0x1, R7 ;  /* 0x0000000100077824 */ /* 0x000fe200078e0207 */
[----:B------:R-:W-:-:S04]  /*0e00*/  ISETP.GT.U32.AND P0, PT, R5, R0, PT ;  /* 0x000000000500720c */ /* 0x000fc80003f04070 */
[----:B------:R-:W-:-:S05]  /*0e10*/  SEL R7, R7, 0x1f, P0 ;  /* 0x0000001f07077807 */ /* 0x000fca0000000000 */
[----:B-----5:R-:W2:Y:S01]  /*0e20*/  SHFL.DOWN PT, R4, R14, 0x1, R7 ;  /* 0x082000000e047989 */ /* 0x020ea200000e0007 */
[CC--:B-1----:R-:W-:Y:S01]  /*0e30*/  ISETP.GE.AND P0, PT, R10.reuse, R7.reuse, PT ;  /* 0x000000070a00720c */ /* 0x0c2fe20003f06270 */
[C---:B------:R-:W-:Y:S01]  /*0e40*/  VIADD R6, R10.reuse, 0x2 ;  /* 0x000000020a067836 */ /* 0x040fe20000000000 */
[C---:B------:R-:W-:Y:S01]  /*0e50*/  ISETP.NE.AND P1, PT, R10.reuse, RZ, PT ;  /* 0x000000ff0a00720c */ /* 0x040fe20003f25270 */
[----:B------:R-:W-:Y:S01]  /*0e60*/  VIADD R8, R10, 0x4 ;  /* 0x000000040a087836 */ /* 0x000fe20000000000 */
[----:B--2---:R-:W-:Y:S02]  /*0e70*/  SEL R5, R4, RZ, !P0 ;  /* 0x000000ff04057207 */ /* 0x004fe40004000000 */
[----:B------:R-:W-:-:S03]  /*0e80*/  ISETP.GT.AND P0, PT, R6, R7, PT ;  /* 0x000000070600720c */ /* 0x000fc60003f04270 */
[----:B------:R-:W-:-:S06]  /*0e90*/  IMAD.IADD R4, R5, 0x1, R14 ;  /* 0x0000000105047824 */ /* 0x000fcc00078e020e */
[----:B------:R-:W1:Y:S01]  /*0ea0*/  @!P1 S2R R11, SR_CgaCtaId ;  /* 0x00000000000b9919 */ /* 0x000e620000008800 */
[----:B------:R-:W-:Y:S01]  /*0eb0*/  @!P1 SHF.R.U32.HI R9, RZ, 0x3, R2 ;  /* 0x00000003ff099819 */ /* 0x000fe20000011602 */
[----:B------:R-:W2:Y:S03]  /*0ec0*/  SHFL.DOWN PT, R5, R4, 0x2, R7 ;  /* 0x0840000004057989 */ /* 0x000ea600000e0007 */
[----:B------:R-:W-:Y:S02]  /*0ed0*/  @!P1 LOP3.LUT R9, R9, 0x7c, RZ, 0xc0, !PT ;  /* 0x0000007c09099812 */ /* 0x000fe400078ec0ff */
[----:B--2---:R-:W-:Y:S02]  /*0ee0*/  SEL R5, R5, RZ, !P0 ;  /* 0x000000ff05057207 */ /* 0x004fe40004000000 */
[----:B------:R-:W-:-:S03]  /*0ef0*/  ISETP.GT.AND P0, PT, R8, R7, PT ;  /* 0x000000070800720c */ /* 0x000fc60003f04270 */
[----:B------:R-:W-:Y:S01]  /*0f00*/  IMAD.IADD R6, R4, 0x1, R5 ;  /* 0x0000000104067824 */ /* 0x000fe200078e0205 */
[----:B------:R-:W-:-:S04]  /*0f10*/  IADD3 R4, PT, PT, R10, 0x8, RZ ;  /* 0x000000080a047810 */ /* 0x000fc80007ffe0ff */
[----:B------:R-:W2:Y:S02]  /*0f20*/  SHFL.DOWN PT, R5, R6, 0x4, R7 ;  /* 0x0880000006057989 */ /* 0x000ea400000e0007 */
[----:B--2---:R-:W-:Y:S02]  /*0f30*/  SEL R5, R5, RZ, !P0 ;  /* 0x000000ff05057207 */ /* 0x004fe40004000000 */
[----:B------:R-:W-:-:S03]  /*0f40*/  ISETP.GT.AND P0, PT, R4, R7, PT ;  /* 0x000000070400720c */ /* 0x000fc60003f04270 */
[----:B------:R-:W-:Y:S02]  /*0f50*/  IMAD.IADD R8, R6, 0x1, R5 ;  /* 0x0000000106087824 */ /* 0x000fe400078e0205 */
[----:B------:R-:W-:Y:S01]  /*0f60*/  VIADD R6, R10, 0x10 ;  /* 0x000000100a067836 */ /* 0x000fe20000000000 */
[----:B------:R-:W-:Y:S02]  /*0f70*/  @!P1 MOV R10, 0x400 ;  /* 0x00000400000a9802 */ /* 0x000fe40000000f00 */
[----:B------:R-:W2:Y:S02]  /*0f80*/  SHFL.DOWN PT, R5, R8, 0x8, R7 ;  /* 0x0900000008057989 */ /* 0x000ea400000e0007 */
[----:B-1----:R-:W-:-:S05]  /*0f90*/  @!P1 LEA R10, R11, R10, 0x18 ;  /* 0x0000000a0b0a9211 */ /* 0x002fca00078ec0ff */
[----:B------:R-:W-:Y:S01]  /*0fa0*/  @!P1 IMAD.IADD R10, R9, 0x1, R10 ;  /* 0x00000001090a9824 */ /* 0x000fe200078e020a */
[----:B--2---:R-:W-:Y:S02]  /*0fb0*/  SEL R5, R5, RZ, !P0 ;  /* 0x000000ff05057207 */ /* 0x004fe40004000000 */
[----:B------:R-:W-:-:S03]  /*0fc0*/  ISETP.GT.AND P0, PT, R6, R7, PT ;  /* 0x000000070600720c */ /* 0x000fc60003f04270 */
[----:B------:R-:W-:-:S05]  /*0fd0*/  IMAD.IADD R4, R8, 0x1, R5 ;  /* 0x0000000108047824 */ /* 0x000fca00078e0205 */
[----:B------:R-:W1:Y:S02]  /*0fe0*/  SHFL.DOWN PT, R5, R4, 0x10, R7 ;  /* 0x0a00000004057989 */ /* 0x000e6400000e0007 */
[----:B-1----:R-:W-:Y:S02]  /*0ff0*/  SEL R5, R5, RZ, !P0 ;  /* 0x000000ff05057207 */ /* 0x002fe40004000000 */
[----:B------:R-:W-:-:S03]  /*1000*/  ISETP.NE.AND P0, PT, R2, RZ, PT ;  /* 0x000000ff0200720c */ /* 0x000fc60003f05270 */
[----:B------:R-:W-:-:S05]  /*1010*/  IMAD.IADD R11, R4, 0x1, R5 ;  /* 0x00000001040b7824 */ /* 0x000fca00078e0205 */
[----:B------:R1:W-:Y:S01]  /*1020*/  @!P1 STS [R10+0x8], R11 ;  /* 0x0000080b0a009388 */ /* 0x0003e20000000800 */
[----:B------:R-:W-:Y:S06]  /*1030*/  BAR.SYNC.DEFER_BLOCKING 0x0 ;  /* 0x0000000000007b1d */ /* 0x000fec0000010000 */
[----:B------:R-:W-:Y:S05]  /*1040*/  @P0 BRA `(.L_x_189) ;  /* 0x0000001000d40947 */ /* 0x000fea0003800000 */
[----:B------:R-:W2:Y:S01]  /*1050*/  S2UR UR5, SR_CgaCtaId ;  /* 0x00000000000579c3 */ /* 0x000ea20000008800 */
[----:B------:R-:W-:Y:S01]  /*1060*/  UMOV UR4, 0x400 ;  /* 0x0000040000047882 */ /* 0x000fe20000000000 */
[C---:B------:R-:W-:Y:S02]  /*1070*/  ISETP.GT.U32.AND P2, PT, R0.reuse, 0x40, PT ;  /* 0x000000400000780c */ /* 0x040fe40003f44070 */
[C---:B------:R-:W-:Y:S02]  /*1080*/  ISETP.GT.U32.AND P1, PT, R0.reuse, 0x20, PT ;  /* 0x000000200000780c */ /* 0x040fe40003f24070 */
[----:B------:R-:W-:Y:S01]  /*1090*/  ISETP.GT.U32.AND P3, PT, R0, 0x80, PT ;  /* 0x000000800000780c */ /* 0x000fe20003f64070 */
[----:B--2---:R-:W-:-:S09]  /*10a0*/  ULEA UR4, UR5, UR4, 0x18 ;  /* 0x0000000405047291 */ /* 0x004fd2000f8ec0ff */
[----:B------:R-:W2:Y:S04]  /*10b0*/  LDS.128 R4, [UR4+0x10] ;  /* 0x00001004ff047984 */ /* 0x000ea80008000c00 */
[----:B------:R-:W3:Y:S04]  /*10c0*/  LDS R2, [UR4+0xc] ;  /* 0x00000c04ff027984 */ /* 0x000ee80008000800 */
[----:B------:R-:W4:Y:S01]  /*10d0*/  LDS.64 R8, [UR4+0x20] ;  /* 0x00002004ff087984 */ /* 0x000f220008000a00 */
[----:B--2---:R-:W-:Y:S02]  /*10e0*/  SEL R4, R4, RZ, P2 ;  /* 0x000000ff04047207 */ /* 0x004fe40001000000 */
[----:B------:R-:W-:-:S02]  /*10f0*/  ISETP.GT.U32.AND P2, PT, R0, 0x60, PT ;  /* 0x000000600000780c */ /* 0x000fc40003f44070 */
[----:B---3--:R-:W-:Y:S02]  /*1100*/  SEL R2, R2, RZ, P1 ;  /* 0x000000ff02027207 */ /* 0x008fe40000800000 */
[----:B------:R-:W-:Y:S02]  /*1110*/  SEL R5, R5, RZ, P2 ;  /* 0x000000ff05057207 */ /* 0x000fe40001000000 */
[----:B------:R-:W-:Y:S02]  /*1120*/  IADD3 R2, PT, PT, R4, R2, R11 ;  /* 0x0000000204027210 */ /* 0x000fe40007ffe00b */
[----:B------:R-:W-:Y:S02]  /*1130*/  ISETP.GT.U32.AND P1, PT, R0, 0xa0, PT ;  /* 0x000000a00000780c */ /* 0x000fe40003f24070 */
[----:B------:R-:W-:Y:S02]  /*1140*/  SEL R6, R6, RZ, P3 ;  /* 0x000000ff06067207 */ /* 0x000fe40001800000 */
[----:B------:R-:W-:-:S02]  /*1150*/  ISETP.GT.U32.AND P2, PT, R0, 0xc0, PT ;  /* 0x000000c00000780c */ /* 0x000fc40003f44070 */
[----:B------:R-:W-:Y:S02]  /*1160*/  ISETP.GT.U32.AND P3, PT, R0, 0xe0, PT ;  /* 0x000000e00000780c */ /* 0x000fe40003f64070 */
[----:B------:R-:W-:Y:S02]  /*1170*/  SEL R7, R7, RZ, P1 ;  /* 0x000000ff07077207 */ /* 0x000fe40000800000 */
[----:B------:R-:W-:Y:S02]  /*1180*/  IADD3 R2, PT, PT, R6, R2, R5 ;  /* 0x0000000206027210 */ /* 0x000fe40007ffe005 */
[----:B----4-:R-:W-:Y:S02]  /*1190*/  SEL R8, R8, RZ, P2 ;  /* 0x000000ff08087207 */ /* 0x010fe40001000000 */
[----:B------:R-:W-:Y:S02]  /*11a0*/  SEL R9, R9, RZ, P3 ;  /* 0x000000ff09097207 */ /* 0x000fe40001800000 */
[----:B------:R-:W-:-:S05]  /*11b0*/  IADD3 R2, PT, PT, R8, R2, R7 ;  /* 0x0000000208027210 */ /* 0x000fca0007ffe007 */
[----:B-1----:R-:W-:Y:S01]  /*11c0*/  IMAD.IADD R11, R2, 0x1, R9 ;  /* 0x00000001020b7824 */ /* 0x002fe200078e0209 */
[----:B------:R-:W-:Y:S06]  /*11d0*/  BRA `(.L_x_189) ;  /* 0x0000001000707947 */ /* 0x000fec0003800000 */
.L_x_174:
[----:B------:R-:W0:Y:S01]  /*11e0*/  S2R R2, SR_TID.X ;  /* 0x0000000000027919 */ /* 0x000e220000002100 */
[----:B------:R-:W1:Y:S02]  /*11f0*/  LDCU.64 UR4, c[0x0][0x380] ;  /* 0x00007000ff0477ac */ /* 0x000e640008000a00 */
[----:B-1----:R-:W-:Y:S01]  /*1200*/  MOV R4, UR4 ;  /* 0x0000000400047c02 */ /* 0x002fe20008000f00 */
[----:B------:R-:W-:Y:S02]  /*1210*/  IMAD.U32 R5, RZ, RZ, UR5 ;  /* 0x00000005ff057e24 */ /* 0x000fe4000f8e00ff */
[----:B0-----:R-:W-:-:S04]  /*1220*/  IMAD R7, R3, 0x1000, R2 ;  /* 0x0000100003077824 */ /* 0x001fc800078e0202 */
[----:B------:R-:W-:-:S05]  /*1230*/  IMAD.WIDE.U32 R6, R7, 0x4, R4 ;  /* 0x0000000407067825 */ /* 0x000fca00078e0004 */
        /* <DEDUP_REMOVED lines=16> */
[----:B------:R-:W-:-:S02]  /*1340*/  ISETP.GE.U32.AND P0, PT, R0, R13, PT ;  /* 0x0000000d0000720c */ /* 0x000fc40003f06070 */
        /* <DEDUP_REMOVED lines=9> */
[----:B------:R-:W-:Y:S01]  /*13e0*/  IMAD R9, R3, 0x1000, R13 ;  /* 0x0000100003097824 */ /* 0x000fe200078e020d */
[----:B------:R-:W-:Y:S01]  /*13f0*/  LOP3.LUT R6, RZ, R2, RZ, 0x33, !PT ;  /* 0x00000002ff067212 */ /* 0x000fe200078e33ff */
[----:B------:R-:W-:Y:S01]  /*1400*/  VIADD R0, R8, 0xfffff000 ;  /* 0xfffff00008007836 */ /* 0x000fe20000000000 */
[----:B------:R-:W-:Y:S02]  /*1410*/  UMOV UR4, URZ ;  /* 0x000000ff00047c82 */ /* 0x000fe40008000000 */
[----:B------:R-:W-:Y:S02]  /*1420*/  IADD3 R6, PT, PT, -R13, R8, R6 ;  /* 0x000000080d067210 */ /* 0x000fe40007ffe106 */
[C---:B------:R-:W-:Y:S02]  /*1430*/  ISETP.GT.U32.AND P0, PT, R9.reuse, R0, PT ;  /* 0x000000000900720c */ /* 0x040fe40003f04070 */
[----:B------:R-:W-:Y:S01]  /*1440*/  IADD3 R7, PT, PT, R9, 0x800, R2 ;  /* 0x0000080009077810 */ /* 0x000fe20007ffe002 */
[----:B------:R-:W-:-:S02]  /*1450*/  IMAD.MOV.U32 R2, RZ, RZ, R9 ;  /* 0x000000ffff027224 */ /* 0x000fc400078e0009 */
[----:B------:R-:W-:-:S08]  /*1460*/  IMAD R6, R3, -0x1000, R6 ;  /* 0xfffff00003067824 */ /* 0x000fd000078e0206 */
[----:B------:R-:W-:Y:S05]  /*1470*/  @P0 BRA `(.L_x_191) ;  /* 0x00000000009c0947 */ /* 0x000fea0003800000 */
[----:B------:R-:W0:Y:S08]  /*1480*/  LDC R8, c[0x0][0x3a8] ;  /* 0x0000ea00ff087b82 */ /* 0x000e300000000800 */
[----:B------:R-:W1:Y:S02]  /*1490*/  LDC.64 R4, c[0x0][0x380] ;  /* 0x0000e000ff047b82 */ /* 0x000e640000000a00 */
.L_x_192:
[----:B------:R-:W2:Y:S02]  /*14a0*/  S2R R10, SR_TID.X ;  /* 0x00000000000a7919 */ /* 0x000ea40000002100 */
[----:B--2---:R-:W-:-:S04]  /*14b0*/  IMAD.IADD R11, R10, 0x1, R9 ;  /* 0x000000010a0b7824 */ /* 0x004fc800078e0209 */
[----:B-1----:R-:W-:-:S05]  /*14c0*/  IMAD.WIDE.U32 R10, R11, 0x4, R4 ;  /* 0x000000040b0a7825 */ /* 0x002fca00078e0004 */
        /* <DEDUP_REMOVED lines=10> */
[----:B------:R-:W5:Y:S01]  /*1570*/  LDG.E R21, desc[UR6][R10.64+0x2c00] ;  /* 0x002c00060a157981 */ /* 0x000f62000c1e1900 */
[----:B--2---:R-:W-:-:S03]  /*1580*/  IADD3 R20, PT, PT, R20, R18, R27 ;  /* 0x0000001214147210 */ /* 0x004fc60007ffe01b */
[----:B------:R-:W2:Y:S04]  /*1590*/  LDG.E R18, desc[UR6][R10.64+0x2800] ;  /* 0x002800060a127981 */ /* 0x000ea8000c1e1900 */
[----:B------:R-:W2:Y:S01]  /*15a0*/  LDG.E R27, desc[UR6][R10.64+0x3800] ;  /* 0x003800060a1b7981 */ /* 0x000ea2000c1e1900 */
[----:B---3--:R-:W-:-:S03]  /*15b0*/  IADD3 R24, PT, PT, R23, R22, R20 ;  /* 0x0000001617187210 */ /* 0x008fc60007ffe014 */
[----:B------:R-:W3:Y:S04]  /*15c0*/  LDG.E R23, desc[UR6][R10.64+0x3000] ;  /* 0x003000060a177981 */ /* 0x000ee8000c1e1900 */
[----:B------:R-:W3:Y:S04]  /*15d0*/  LDG.E R20, desc[UR6][R10.64+0x3400] ;  /* 0x003400060a147981 */ /* 0x000ee8000c1e1900 */
[----:B------:R-:W3:Y:S01]  /*15e0*/  LDG.E R22, desc[UR6][R10.64+0x3c00] ;  /* 0x003c00060a167981 */ /* 0x000ee2000c1e1900 */
[----:B----4-:R-:W-:-:S04]  /*15f0*/  IADD3 R14, PT, PT, R17, R14, R24 ;  /* 0x0000000e110e7210 */ /* 0x010fc80007ffe018 */
[----:B-----5:R-:W-:-:S04]  /*1600*/  IADD3 R14, PT, PT, R19, R16, R14 ;  /* 0x00000010130e7210 */ /* 0x020fc80007ffe00e */
[----:B------:R-:W-:Y:S02]  /*1610*/  IADD3 R12, PT, PT, R15, R12, R14 ;  /* 0x0000000c0f0c7210 */ /* 0x000fe40007ffe00e */
[----:B0-----:R-:W-:-:S04]  /*1620*/  IADD3 R14, PT, PT, -R9, R8, RZ ;  /* 0x00000008090e7210 */ /* 0x001fc80007ffe1ff */
[----:B------:R-:W-:Y:S02]  /*1630*/  ISETP.GE.U32.AND P0, PT, R14, R13, PT ;  /* 0x0000000d0e00720c */ /* 0x000fe40003f06070 */
[----:B--2---:R-:W-:-:S04]  /*1640*/  IADD3 R12, PT, PT, R21, R18, R12 ;  /* 0x00000012150c7210 */ /* 0x004fc80007ffe00c */
[----:B---3--:R-:W-:-:S04]  /*1650*/  IADD3 R12, PT, PT, R20, R23, R12 ;  /* 0x00000017140c7210 */ /* 0x008fc80007ffe00c */
[----:B------:R-:W-:-:S03]  /*1660*/  IADD3 R27, PT, PT, R22, R27, R12 ;  /* 0x0000001b161b7210 */ /* 0x000fc60007ffe00c */
[----:B------:R-:W-:Y:S05]  /*1670*/  @!P0 BRA `(.L_x_190) ;  /* 0x00000008009c8947 */ /* 0x000fea0003800000 */
[C---:B------:R-:W-:Y:S01]  /*1680*/  IMAD.IADD R9, R13.reuse, 0x1, R9 ;  /* 0x000000010d097824 */ /* 0x040fe200078e0209 */
[----:B------:R-:W-:Y:S01]  /*1690*/  UIADD3 UR4, UPT, UPT, UR4, 0x1, URZ ;  /* 0x0000000104047890 */ /* 0x000fe2000fffe0ff */
[----:B------:R-:W-:Y:S02]  /*16a0*/  IMAD.IADD R2, R13, 0x1, R2 ;  /* 0x000000010d027824 */ /* 0x000fe400078e0202 */
[----:B------:R-:W-:Y:S01]  /*16b0*/  IMAD.IADD R6, R6, 0x1, -R13 ;  /* 0x0000000106067824 */ /* 0x000fe200078e0a0d */
[----:B------:R-:W-:Y:S01]  /*16c0*/  ISETP.GT.U32.AND P0, PT, R9, R0, PT ;  /* 0x000000000900720c */ /* 0x000fe20003f04070 */
[----:B------:R-:W-:-:S12]  /*16d0*/  IMAD.IADD R7, R13, 0x1, R7 ;  /* 0x000000010d077824 */ /* 0x000fd800078e0207 */
[----:B------:R-:W-:Y:S05]  /*16e0*/  @!P0 BRA `(.L_x_192) ;  /* 0xfffffffc006c8947 */ /* 0x000fea000383ffff */
.L_x_191:
[----:B------:R-:W0:Y:S01]  /*16f0*/  S2R R13, SR_TID.X ;  /* 0x00000000000d7919 */ /* 0x000e220000002100 */
[----:B------:R-:W-:Y:S01]  /*1700*/  IMAD.IADD R0, R8, 0x1, -R9 ;  /* 0x0000000108007824 */ /* 0x000fe200078e0a09 */
[----:B------:R-:W-:Y:S04]  /*1710*/  BSSY.RECONVERGENT B1, `(.L_x_190) ;  /* 0x000009d000017945 */ /* 0x000fe80003800200 */
[----:B0-----:R-:W-:-:S04]  /*1720*/  ISETP.GE.AND P0, PT, R13, R0, PT ;  /* 0x000000000d00720c */ /* 0x001fc80003f06270 */
[----:B------:R-:W-:-:S13]  /*1730*/  ISETP.GE.U32.OR P0, PT, R9, R8, P0 ;  /* 0x000000080900720c */ /* 0x000fda0000706470 */
[----:B------:R-:W-:Y:S05]  /*1740*/  @P0 BRA `(.L_x_193) ;  /* 0x0000000800640947 */ /* 0x000fea0003800000 */
[----:B------:R-:W0:Y:S01]  /*1750*/  LDC R10, c[0x0][0x3ac] ;  /* 0x0000eb00ff0a7b82 */ /* 0x000e220000000800 */
[----:B------:R-:W-:Y:S01]  /*1760*/  LOP3.LUT R11, RZ, R13, RZ, 0x33, !PT ;  /* 0x0000000dff0b7212 */ /* 0x000fe200078e33ff */
[----:B------:R-:W-:Y:S06]  /*1770*/  BSSY.RECONVERGENT B2, `(.L_x_194) ;  /* 0x000004f000027945 */ /* 0x000fec0003800200 */
[----:B------:R-:W1:Y:S01]  /*1780*/  LDC R0, c[0x0][0x3ac] ;  /* 0x0000eb00ff007b82 */ /* 0x000e620000000800 */
[----:B0-----:R-:W-:-:S05]  /*1790*/  IMAD.SHL.U32 R10, R10, 0x1000, RZ ;  /* 0x000010000a0a7824 */ /* 0x001fca00078e00ff */
[----:B------:R-:W-:-:S04]  /*17a0*/  LEA R10, R3, R10, 0xc ;  /* 0x0000000a030a7211 */ /* 0x000fc800078e60ff */
[----:B------:R-:W-:Y:S01]  /*17b0*/  IADD3 R8, PT, PT, -R10, R8, R11 ;  /* 0x000000080a087210 */ /* 0x000fe20007ffe10b */
[----:B-1----:R-:W-:Y:S02]  /*17c0*/  IMAD R11, R0, UR4, RZ ;  /* 0x00000004000b7c24 */ /* 0x002fe4000f8e02ff */
[----:B------:R-:W-:Y:S02]  /*17d0*/  IMAD.MOV.U32 R0, RZ, RZ, R13 ;  /* 0x000000ffff007224 */ /* 0x000fe400078e000d */
[----:B------:R-:W-:-:S05]  /*17e0*/  IMAD R8, R11, -0x1000, R8 ;  /* 0xfffff0000b087824 */ /* 0x000fca00078e0208 */
[C---:B------:R-:W-:Y:S02]  /*17f0*/  ISETP.GE.U32.AND P0, PT, R8.reuse, 0xf00, PT ;  /* 0x00000f000800780c */ /* 0x040fe40003f06070 */
[----:B------:R-:W-:-:S04]  /*1800*/  LEA.HI R8, R8, 0x1, RZ, 0x18 ;  /* 0x0000000108087811 */ /* 0x000fc800078fc0ff */
[----:B------:R-:W-:-:S07]  /*1810*/  LOP3.LUT R10, R8, 0xf, RZ, 0xc0, !PT ;  /* 0x0000000f080a7812 */ /* 0x000fce00078ec0ff */
[----:B------:R-:W-:Y:S05]  /*1820*/  @!P0 BRA `(.L_x_195) ;  /* 0x00000004000c8947 */ /* 0x000fea0003800000 */
[----:B------:R-:W-:Y:S01]  /*1830*/  LEA.HI R0, R6, 0x1, RZ, 0x18 ;  /* 0x0000000106007811 */ /* 0x000fe200078fc0ff */
[----:B------:R-:W-:Y:S01]  /*1840*/  BSSY.RECONVERGENT B3, `(.L_x_196) ;  /* 0x0000040000037945 */ /* 0x000fe20003800200 */
[----:B------:R-:W-:Y:S02]  /*1850*/  LOP3.LUT R11, R13, 0x800, RZ, 0xfc, !PT ;  /* 0x000008000d0b7812 */ /* 0x000fe400078efcff */
[----:B------:R-:W-:-:S05]  /*1860*/  LOP3.LUT R0, R0, 0x1fffff0, RZ, 0xc0, !PT ;  /* 0x01fffff000007812 */ /* 0x000fca00078ec0ff */
[----:B------:R-:W-:-:S07]  /*1870*/  IMAD.MOV R0, RZ, RZ, -R0 ;  /* 0x000000ffff007224 */ /* 0x000fce00078e0a00 */
.L_x_197:
[C---:B------:R-:W-:Y:S02]  /*1880*/  VIADD R15, R7.reuse, 0xfffff800 ;  /* 0xfffff800070f7836 */ /* 0x040fe40000000000 */
[----:B------:R-:W-:Y:S02]  /*1890*/  VIADD R21, R7, 0xfffff900 ;  /* 0xfffff90007157836 */ /* 0x000fe40000000000 */
[----:B------:R-:W-:-:S04]  /*18a0*/  IMAD.WIDE.U32 R14, R15, 0x4, R4 ;  /* 0x000000040f0e7825 */ /* 0x000fc800078e0004 */
[--C-:B------:R-:W-:Y:S01]  /*18b0*/  IMAD.WIDE.U32 R20, R21, 0x4, R4.reuse ;  /* 0x0000000415147825 */ /* 0x100fe200078e0004 */
[----:B------:R0:W2:Y:S04]  /*18c0*/  LDG.E R28, desc[UR6][R14.64] ;  /* 0x000000060e1c7981 */ /* 0x0000a8000c1e1900 */
[----:B------:R-:W2:Y:S01]  /*18d0*/  LDG.E R29, desc[UR6][R20.64] ;  /* 0x00000006141d7981 */ /* 0x000ea2000c1e1900 */
[C---:B------:R-:W-:Y:S02]  /*18e0*/  VIADD R17, R7.reuse, 0xfffffa00 ;  /* 0xfffffa0007117836 */ /* 0x040fe40000000000 */
[----:B------:R-:W-:Y:S02]  /*18f0*/  VIADD R19, R7, 0xfffffb00 ;  /* 0xfffffb0007137836 */ /* 0x000fe40000000000 */
[----:B------:R-:W-:-:S04]  /*1900*/  IMAD.WIDE.U32 R16, R17, 0x4, R4 ;  /* 0x0000000411107825 */ /* 0x000fc800078e0004 */
[--C-:B------:R-:W-:Y:S01]  /*1910*/  IMAD.WIDE.U32 R18, R19, 0x4, R4.reuse ;  /* 0x0000000413127825 */ /* 0x100fe200078e0004 */
[----:B------:R1:W3:Y:S04]  /*1920*/  LDG.E R13, desc[UR6][R16.64] ;  /* 0x00000006100d7981 */ /* 0x0002e8000c1e1900 */
[----:B------:R4:W3:Y:S01]  /*1930*/  LDG.E R12, desc[UR6][R18.64] ;  /* 0x00000006120c7981 */ /* 0x0008e2000c1e1900 */
[C---:B------:R-:W-:Y:S01]  /*1940*/  VIADD R22, R7.reuse, 0xfffffd00 ;  /* 0xfffffd0007167836 */ /* 0x040fe20000000000 */
[C---:B------:R-:W-:Y:S01]  /*1950*/  IADD3 R23, PT, PT, R7.reuse, -0x400, RZ ;  /* 0xfffffc0007177810 */ /* 0x040fe20007ffe0ff */
[----:B------:R-:W-:Y:S02]  /*1960*/  VIADD R26, R7, 0xfffffe00 ;  /* 0xfffffe00071a7836 */ /* 0x000fe40000000000 */
[----:B0-----:R-:W-:-:S04]  /*1970*/  IMAD.WIDE.U32 R14, R22, 0x4, R4 ;  /* 0x00000004160e7825 */ /* 0x001fc800078e0004 */
[--C-:B-1----:R-:W-:Y:S02]  /*1980*/  IMAD.WIDE.U32 R16, R26, 0x4, R4.reuse ;  /* 0x000000041a107825 */ /* 0x102fe400078e0004 */
[----:B------:R0:W5:Y:S02]  /*1990*/  LDG.E R26, desc[UR6][R14.64] ;  /* 0x000000060e1a7981 */ /* 0x000164000c1e1900 */
[C-C-:B------:R-:W-:Y:S02]  /*19a0*/  IMAD.WIDE.U32 R24, R7.reuse, 0x4, R4.reuse ;  /* 0x0000000407187825 */ /* 0x140fe400078e0004 */
[----:B------:R-:W5:Y:S02]  /*19b0*/  LDG.E R16, desc[UR6][R16.64] ;  /* 0x0000000610107981 */ /* 0x000f64000c1e1900 */
[----:B----4-:R-:W-:Y:S02]  /*19c0*/  VIADD R19, R7, 0xffffff00 ;  /* 0xffffff0007137836 */ /* 0x010fe40000000000 */
[----:B------:R-:W-:Y:S01]  /*19d0*/  IMAD.WIDE.U32 R20, R23, 0x4, R4 ;  /* 0x0000000417147825 */ /* 0x000fe200078e0004 */
[----:B------:R-:W4:Y:S03]  /*19e0*/  LDG.E R24, desc[UR6][R24.64] ;  /* 0x0000000618187981 */ /* 0x000f26000c1e1900 */
[----:B0-----:R-:W-:-:S02]  /*19f0*/  VIADD R15, R7, 0x200 ;  /* 0x00000200070f7836 */ /* 0x001fc40000000000 */
[----:B------:R-:W-:Y:S02]  /*1a00*/  VIADD R23, R7, 0x100 ;  /* 0x0000010007177836 */ /* 0x000fe40000000000 */
[--C-:B------:R-:W-:Y:S01]  /*1a10*/  IMAD.WIDE.U32 R18, R19, 0x4, R4.reuse ;  /* 0x0000000413127825 */ /* 0x100fe200078e0004 */
[----:B------:R0:W5:Y:S03]  /*1a20*/  LDG.E R25, desc[UR6][R20.64] ;  /* 0x0000000614197981 */ /* 0x000166000c1e1900 */
[----:B------:R-:W-:Y:S02]  /*1a30*/  IMAD.WIDE.U32 R22, R23, 0x4, R4 ;  /* 0x0000000417167825 */ /* 0x000fe400078e0004 */
[----:B------:R-:W4:Y:S04]  /*1a40*/  LDG.E R19, desc[UR6][R18.64] ;  /* 0x0000000612137981 */ /* 0x000f28000c1e1900 */
[----:B------:R1:W4:Y:S01]  /*1a50*/  LDG.E R23, desc[UR6][R22.64] ;  /* 0x0000000616177981 */ /* 0x000322000c1e1900 */
[----:B0-----:R-:W-:-:S04]  /*1a60*/  VIADD R21, R7, 0x300 ;  /* 0x0000030007157836 */ /* 0x001fc80000000000 */
[----:B------:R-:W-:-:S04]  /*1a70*/  IMAD.WIDE.U32 R20, R21, 0x4, R4 ;  /* 0x0000000415147825 */ /* 0x000fc800078e0004 */
[----:B-1----:R-:W-:Y:S02]  /*1a80*/  VIADD R22, R7, 0x700 ;  /* 0x0000070007167836 */ /* 0x002fe40000000000 */
[----:B------:R-:W4:Y:S01]  /*1a90*/  LDG.E R21, desc[UR6][R20.64] ;  /* 0x0000000614157981 */ /* 0x000f22000c1e1900 */
[----:B--2---:R-:W-:Y:S01]  /*1aa0*/  IADD3 R27, PT, PT, R29, R28, R27 ;  /* 0x0000001c1d1b7210 */ /* 0x004fe20007ffe01b */
[----:B------:R-:W-:Y:S01]  /*1ab0*/  IMAD.WIDE.U32 R28, R15, 0x4, R4 ;  /* 0x000000040f1c7825 */ /* 0x000fe200078e0004 */
[----:B------:R-:W-:-:S05]  /*1ac0*/  IADD3 R15, PT, PT, R7, 0x400, RZ ;  /* 0x00000400070f7810 */ /* 0x000fca0007ffe0ff */
[----:B------:R0:W2:Y:S01]  /*1ad0*/  LDG.E R28, desc[UR6][R28.64] ;  /* 0x000000061c1c7981 */ /* 0x0000a2000c1e1900 */
[----:B------:R-:W-:-:S05]  /*1ae0*/  IMAD.WIDE.U32 R14, R15, 0x4, R4 ;  /* 0x000000040f0e7825 */ /* 0x000fca00078e0004 */
[----:B------:R1:W2:Y:S01]  /*1af0*/  LDG.E R17, desc[UR6][R14.64] ;  /* 0x000000060e117981 */ /* 0x0002a2000c1e1900 */
[----:B---3--:R-:W-:Y:S01]  /*1b00*/  IADD3 R27, PT, PT, R12, R13, R27 ;  /* 0x0000000d0c1b7210 */ /* 0x008fe20007ffe01b */
[----:B0-----:R-:W-:-:S04]  /*1b10*/  VIADD R29, R7, 0x500 ;  /* 0x00000500071d7836 */ /* 0x001fc80000000000 */
[----:B------:R-:W-:-:S04]  /*1b20*/  IMAD.WIDE.U32 R12, R29, 0x4, R4 ;  /* 0x000000041d0c7825 */ /* 0x000fc800078e0004 */
[----:B-1----:R-:W-:Y:S01]  /*1b30*/  VIADD R15, R7, 0x600 ;  /* 0x00000600070f7836 */ /* 0x002fe20000000000 */
[----:B------:R0:W3:Y:S03]  /*1b40*/  LDG.E R18, desc[UR6][R12.64] ;  /* 0x000000060c127981 */ /* 0x0000e6000c1e1900 */
[----:B------:R-:W-:-:S04]  /*1b50*/  IMAD.WIDE.U32 R14, R15, 0x4, R4 ;  /* 0x000000040f0e7825 */ /* 0x000fc800078e0004 */
[----:B0-----:R-:W-:Y:S02]  /*1b60*/  IMAD.WIDE.U32 R12, R22, 0x4, R4 ;  /* 0x00000004160c7825 */ /* 0x001fe400078e0004 */
[----:B------:R-:W3:Y:S04]  /*1b70*/  LDG.E R22, desc[UR6][R14.64] ;  /* 0x000000060e167981 */ /* 0x000ee8000c1e1900 */
[----:B------:R-:W3:Y:S01]  /*1b80*/  LDG.E R20, desc[UR6][R12.64] ;  /* 0x000000060c147981 */ /* 0x000ee2000c1e1900 */
[----:B------:R-:W-:Y:S01]  /*1b90*/  VIADD R0, R0, 0x10 ;  /* 0x0000001000007836 */ /* 0x000fe20000000000 */
[----:B-----5:R-:W-:-:S04]  /*1ba0*/  IADD3 R25, PT, PT, R26, R25, R27 ;  /* 0x000000191a197210 */ /* 0x020fc80007ffe01b */
[----:B----4-:R-:W-:Y:S02]  /*1bb0*/  IADD3 R16, PT, PT, R19, R16, R25 ;  /* 0x0000001013107210 */ /* 0x010fe40007ffe019 */
[----:B------:R-:W-:Y:S02]  /*1bc0*/  ISETP.NE.AND P0, PT, R0, RZ, PT ;  /* 0x000000ff0000720c */ /* 0x000fe40003f05270 */
[----:B------:R-:W-:Y:S01]  /*1bd0*/  IADD3 R16, PT, PT, R23, R24, R16 ;  /* 0x0000001817107210 */ /* 0x000fe20007ffe010 */
[----:B------:R-:W-:Y:S02]  /*1be0*/  VIADD R11, R11, 0x1000 ;  /* 0x000010000b0b7836 */ /* 0x000fe40000000000 */
[----:B------:R-:W-:Y:S01]  /*1bf0*/  VIADD R7, R7, 0x1000 ;  /* 0x0000100007077836 */ /* 0x000fe20000000000 */
[----:B--2---:R-:W-:-:S04]  /*1c00*/  IADD3 R16, PT, PT, R21, R28, R16 ;  /* 0x0000001c15107210 */ /* 0x004fc80007ffe010 */
[----:B---3--:R-:W-:-:S04]  /*1c10*/  IADD3 R17, PT, PT, R18, R17, R16 ;  /* 0x0000001112117210 */ /* 0x008fc80007ffe010 */
[----:B------:R-:W-:Y:S01]  /*1c20*/  IADD3 R27, PT, PT, R20, R22, R17 ;  /* 0x00000016141b7210 */ /* 0x000fe20007ffe011 */
[----:B------:R-:W-:Y:S06]  /*1c30*/  @P0 BRA `(.L_x_197) ;  /* 0xfffffffc00100947 */ /* 0x000fec000383ffff */
[----:B------:R-:W-:Y:S05]  /*1c40*/  BSYNC.RECONVERGENT B3 ;  /* 0x0000000000037941 */ /* 0x000fea0003800200 */
.L_x_196:
[----:B------:R-:W-:-:S07]  /*1c50*/  IADD3 R0, PT, PT, R11, -0x800, RZ ;  /* 0xfffff8000b007810 */ /* 0x000fce0007ffe0ff */
.L_x_195:
[----:B------:R-:W-:Y:S05]  /*1c60*/  BSYNC.RECONVERGENT B2 ;  /* 0x0000000000027941 */ /* 0x000fea0003800200 */
.L_x_194:
[----:B------:R-:W-:-:S13]  /*1c70*/  ISETP.NE.AND P0, PT, R10, RZ, PT ;  /* 0x000000ff0a00720c */ /* 0x000fda0003f05270 */
[----:B------:R-:W-:Y:S05]  /*1c80*/  @!P0 BRA `(.L_x_193) ;  /* 0x0000000400148947 */ /* 0x000fea0003800000 */
[----:B------:R-:W-:Y:S01]  /*1c90*/  ISETP.GE.U32.AND P0, PT, R10, 0x8, PT ;  /* 0x000000080a00780c */ /* 0x000fe20003f06070 */
[----:B------:R-:W-:Y:S01]  /*1ca0*/  BSSY.RECONVERGENT B2, `(.L_x_198) ;  /* 0x0000021000027945 */ /* 0x000fe20003800200 */
[----:B------:R-:W-:-:S04]  /*1cb0*/  LOP3.LUT R23, R8, 0x7, RZ, 0xc0, !PT ;  /* 0x0000000708177812 */ /* 0x000fc800078ec0ff */
[----:B------:R-:W-:-:S07]  /*1cc0*/  ISETP.NE.AND P1, PT, R23, RZ, PT ;  /* 0x000000ff1700720c */ /* 0x000fce0003f25270 */
[----:B------:R-:W-:Y:S06]  /*1cd0*/  @!P0 BRA `(.L_x_199) ;  /* 0x0000000000748947 */ /* 0x000fec0003800000 */
[----:B------:R-:W-:-:S04]  /*1ce0*/  IMAD.IADD R11, R0, 0x1, R9 ;  /* 0x00000001000b7824 */ /* 0x000fc800078e0209 */
[C---:B------:R-:W-:Y:S02]  /*1cf0*/  VIADD R19, R11.reuse, 0x100 ;  /* 0x000001000b137836 */ /* 0x040fe40000000000 */
[C---:B------:R-:W-:Y:S02]  /*1d00*/  VIADD R21, R11.reuse, 0x200 ;  /* 0x000002000b157836 */ /* 0x040fe40000000000 */
[C---:B------:R-:W-:Y:S02]  /*1d10*/  VIADD R13, R11.reuse, 0x300 ;  /* 0x000003000b0d7836 */ /* 0x040fe40000000000 */
[----:B------:R-:W-:-:S04]  /*1d20*/  IMAD.WIDE.U32 R16, R11, 0x4, R4 ;  /* 0x000000040b107825 */ /* 0x000fc800078e0004 */
[--C-:B------:R-:W-:Y:S01]  /*1d30*/  IMAD.WIDE.U32 R18, R19, 0x4, R4.reuse ;  /* 0x0000000413127825 */ /* 0x100fe200078e0004 */
[----:B------:R0:W2:Y:S03]  /*1d40*/  LDG.E R22, desc[UR6][R16.64] ;  /* 0x0000000610167981 */ /* 0x0000a6000c1e1900 */
[--C-:B------:R-:W-:Y:S01]  /*1d50*/  IMAD.WIDE.U32 R20, R21, 0x4, R4.reuse ;  /* 0x0000000415147825 */ /* 0x100fe200078e0004 */
[----:B------:R1:W2:Y:S03]  /*1d60*/  LDG.E R7, desc[UR6][R18.64] ;  /* 0x0000000612077981 */ /* 0x0002a6000c1e1900 */
[C---:B------:R-:W-:Y:S02]  /*1d70*/  VIADD R15, R11.reuse, 0x400 ;  /* 0x000004000b0f7836 */ /* 0x040fe40000000000 */
[C---:B------:R-:W-:Y:S01]  /*1d80*/  VIADD R25, R11.reuse, 0x500 ;  /* 0x000005000b197836 */ /* 0x040fe20000000000 */
[----:B------:R-:W-:Y:S01]  /*1d90*/  IADD3 R29, PT, PT, R11, 0x600, RZ ;  /* 0x000006000b1d7810 */ /* 0x000fe20007ffe0ff */
[----:B------:R-:W-:Y:S01]  /*1da0*/  IMAD.WIDE.U32 R12, R13, 0x4, R4 ;  /* 0x000000040d0c7825 */ /* 0x000fe200078e0004 */
[----:B------:R-:W3:Y:S03]  /*1db0*/  LDG.E R20, desc[UR6][R20.64] ;  /* 0x0000000614147981 */ /* 0x000ee6000c1e1900 */
[----:B------:R-:W-:-:S02]  /*1dc0*/  VIADD R24, R11, 0x700 ;  /* 0x000007000b187836 */ /* 0x000fc40000000000 */
[--C-:B------:R-:W-:Y:S01]  /*1dd0*/  IMAD.WIDE.U32 R14, R15, 0x4, R4.reuse ;  /* 0x000000040f0e7825 */ /* 0x100fe200078e0004 */
[----:B------:R-:W3:Y:S03]  /*1de0*/  LDG.E R12, desc[UR6][R12.64] ;  /* 0x000000060c0c7981 */ /* 0x000ee6000c1e1900 */
[--C-:B------:R-:W-:Y:S02]  /*1df0*/  IMAD.WIDE.U32 R10, R25, 0x4, R4.reuse ;  /* 0x00000004190a7825 */ /* 0x100fe400078e0004 */
[----:B------:R-:W4:Y:S02]  /*1e00*/  LDG.E R14, desc[UR6][R14.64] ;  /* 0x000000060e0e7981 */ /* 0x000f24000c1e1900 */
[--C-:B0-----:R-:W-:Y:S02]  /*1e10*/  IMAD.WIDE.U32 R16, R29, 0x4, R4.reuse ;  /* 0x000000041d107825 */ /* 0x101fe400078e0004 */
[----:B------:R-:W4:Y:S02]  /*1e20*/  LDG.E R10, desc[UR6][R10.64] ;  /* 0x000000060a0a7981 */ /* 0x000f24000c1e1900 */
[----:B-1----:R-:W-:-:S02]  /*1e30*/  IMAD.WIDE.U32 R18, R24, 0x4, R4 ;  /* 0x0000000418127825 */ /* 0x002fc400078e0004 */
[----:B------:R-:W5:Y:S04]  /*1e40*/  LDG.E R16, desc[UR6][R16.64] ;  /* 0x0000000610107981 */ /* 0x000f68000c1e1900 */
[----:B------:R-:W5:Y:S01]  /*1e50*/  LDG.E R18, desc[UR6][R18.64] ;  /* 0x0000000612127981 */ /* 0x000f62000c1e1900 */
[----:B------:R-:W-:Y:S01]  /*1e60*/  VIADD R0, R0, 0x800 ;  /* 0x0000080000007836 */ /* 0x000fe20000000000 */
[----:B--2---:R-:W-:-:S04]  /*1e70*/  IADD3 R7, PT, PT, R7, R22, R27 ;  /* 0x0000001607077210 */ /* 0x004fc80007ffe01b */
[----:B---3--:R-:W-:-:S04]  /*1e80*/  IADD3 R7, PT, PT, R12, R20, R7 ;  /* 0x000000140c077210 */ /* 0x008fc80007ffe007 */
[----:B----4-:R-:W-:-:S04]  /*1e90*/  IADD3 R7, PT, PT, R10, R14, R7 ;  /* 0x0000000e0a077210 */ /* 0x010fc80007ffe007 */
[----:B-----5:R-:W-:-:S07]  /*1ea0*/  IADD3 R27, PT, PT, R18, R16, R7 ;  /* 0x00000010121b7210 */ /* 0x020fce0007ffe007 */
.L_x_199:
[----:B------:R-:W-:Y:S05]  /*1eb0*/  BSYNC.RECONVERGENT B2 ;  /* 0x0000000000027941 */ /* 0x000fea0003800200 */
.L_x_198:
[----:B------:R-:W-:Y:S05]  /*1ec0*/  @!P1 BRA `(.L_x_193) ;  /* 0x0000000000849947 */ /* 0x000fea0003800000 */
[----:B------:R-:W-:Y:S01]  /*1ed0*/  ISETP.GE.U32.AND P0, PT, R23, 0x4, PT ;  /* 0x000000041700780c */ /* 0x000fe20003f06070 */
[----:B------:R-:W-:Y:S01]  /*1ee0*/  BSSY.RECONVERGENT B2, `(.L_x_200) ;  /* 0x0000012000027945 */ /* 0x000fe20003800200 */
[----:B------:R-:W-:-:S11]  /*1ef0*/  LOP3.LUT P1, RZ, R8, 0x3, RZ, 0xc0, !PT ;  /* 0x0000000308ff7812 */ /* 0x000fd6000782c0ff */
[----:B------:R-:W-:Y:S05]  /*1f00*/  @!P0 BRA `(.L_x_201) ;  /* 0x00000000003c8947 */ /* 0x000fea0003800000 */
[----:B------:R-:W-:-:S04]  /*1f10*/  IMAD.IADD R7, R0, 0x1, R9 ;  /* 0x0000000100077824 */ /* 0x000fc800078e0209 */
[C---:B------:R-:W-:Y:S02]  /*1f20*/  VIADD R11, R7.reuse, 0x100 ;  /* 0x00000100070b7836 */ /* 0x040fe40000000000 */
[----:B------:R-:W-:-:S04]  /*1f30*/  IMAD.WIDE.U32 R8, R7, 0x4, R4 ;  /* 0x0000000407087825 */ /* 0x000fc800078e0004 */
[C---:B------:R-:W-:Y:S02]  /*1f40*/  VIADD R13, R7.reuse, 0x200 ;  /* 0x00000200070d7836 */ /* 0x040fe40000000000 */
[----:B------:R-:W-:Y:S01]  /*1f50*/  VIADD R15, R7, 0x300 ;  /* 0x00000300070f7836 */ /* 0x000fe20000000000 */
[----:B------:R-:W2:Y:S01]  /*1f60*/  LDG.E R8, desc[UR6][R8.64] ;  /* 0x0000000608087981 */ /* 0x000ea2000c1e1900 */
[----:B------:R-:W-:-:S04]  /*1f70*/  IMAD.WIDE.U32 R10, R11, 0x4, R4 ;  /* 0x000000040b0a7825 */ /* 0x000fc800078e0004 */
[--C-:B------:R-:W-:Y:S02]  /*1f80*/  IMAD.WIDE.U32 R12, R13, 0x4, R4.reuse ;  /* 0x000000040d0c7825 */ /* 0x100fe400078e0004 */
[----:B------:R-:W2:Y:S02]  /*1f90*/  LDG.E R10, desc[UR6][R10.64] ;  /* 0x000000060a0a7981 */ /* 0x000ea4000c1e1900 */
[----:B------:R-:W-:Y:S02]  /*1fa0*/  IMAD.WIDE.U32 R14, R15, 0x4, R4 ;  /* 0x000000040f0e7825 */ /* 0x000fe400078e0004 */
[----:B------:R-:W3:Y:S04]  /*1fb0*/  LDG.E R12, desc[UR6][R12.64] ;  /* 0x000000060c0c7981 */ /* 0x000ee8000c1e1900 */
[----:B------:R-:W3:Y:S01]  /*1fc0*/  LDG.E R14, desc[UR6][R14.64] ;  /* 0x000000060e0e7981 */ /* 0x000ee2000c1e1900 */
[----:B------:R-:W-:-:S02]  /*1fd0*/  IADD3 R0, PT, PT, R0, 0x400, RZ ;  /* 0x0000040000007810 */ /* 0x000fc40007ffe0ff */
[----:B--2---:R-:W-:-:S04]  /*1fe0*/  IADD3 R27, PT, PT, R10, R8, R27 ;  /* 0x000000080a1b7210 */ /* 0x004fc80007ffe01b */
[----:B---3--:R-:W-:-:S07]  /*1ff0*/  IADD3 R27, PT, PT, R14, R12, R27 ;  /* 0x0000000c0e1b7210 */ /* 0x008fce0007ffe01b */
.L_x_201:
[----:B------:R-:W-:Y:S05]  /*2000*/  BSYNC.RECONVERGENT B2 ;  /* 0x0000000000027941 */ /* 0x000fea0003800200 */
.L_x_200:
[----:B------:R-:W-:Y:S05]  /*2010*/  @!P1 BRA `(.L_x_193) ;  /* 0x0000000000309947 */ /* 0x000fea0003800000 */
[----:B------:R-:W-:Y:S01]  /*2020*/  LOP3.LUT R6, R6, 0xffff, RZ, 0xc0, !PT ;  /* 0x0000ffff06067812 */ /* 0x000fe200078ec0ff */
[----:B------:R-:W-:-:S03]  /*2030*/  IMAD.IADD R9, R0, 0x1, R2 ;  /* 0x0000000100097824 */ /* 0x000fc600078e0202 */
[----:B------:R-:W-:-:S04]  /*2040*/  LEA.HI R6, R6, 0x1, RZ, 0x18 ;  /* 0x0000000106067811 */ /* 0x000fc800078fc0ff */
[----:B------:R-:W-:-:S05]  /*2050*/  LOP3.LUT R6, R6, 0x3, RZ, 0xc0, !PT ;  /* 0x0000000306067812 */ /* 0x000fca00078ec0ff */
[----:B------:R-:W-:-:S07]  /*2060*/  IMAD.MOV R0, RZ, RZ, -R6 ;  /* 0x000000ffff007224 */ /* 0x000fce00078e0a06 */
.L_x_202:
[----:B------:R-:W-:-:S06]  /*2070*/  IMAD.WIDE.U32 R6, R9, 0x4, R4 ;  /* 0x0000000409067825 */ /* 0x000fcc00078e0004 */
[----:B------:R-:W2:Y:S01]  /*2080*/  LDG.E R6, desc[UR6][R6.64] ;  /* 0x0000000606067981 */ /* 0x000ea2000c1e1900 */
[----:B------:R-:W-:Y:S02]  /*2090*/  VIADD R0, R0, 0x1 ;  /* 0x0000000100007836 */ /* 0x000fe40000000000 */
[----:B------:R-:W-:-:S03]  /*20a0*/  VIADD R9, R9, 0x100 ;  /* 0x0000010009097836 */ /* 0x000fc60000000000 */
[----:B------:R-:W-:Y:S01]  /*20b0*/  ISETP.NE.AND P0, PT, R0, RZ, PT ;  /* 0x000000ff0000720c */ /* 0x000fe20003f05270 */
[----:B--2---:R-:W-:-:S12]  /*20c0*/  IMAD.IADD R27, R6, 0x1, R27 ;  /* 0x00000001061b7824 */ /* 0x004fd800078e021b */
[----:B------:R-:W-:Y:S05]  /*20d0*/  @P0 BRA `(.L_x_202) ;  /* 0xfffffffc00e40947 */ /* 0x000fea000383ffff */
.L_x_193:
[----:B------:R-:W-:Y:S05]  /*20e0*/  BSYNC.RECONVERGENT B1 ;  /* 0x0000000000017941 */ /* 0x000fea0003800200 */
.L_x_190:
[----:B------:R-:W0:Y:S01]  /*20f0*/  S2R R9, SR_LANEID ;  /* 0x0000000000097919 */ /* 0x000e220000000000 */
[----:B------:R-:W1:Y:S01]  /*2100*/  SHFL.DOWN PT, R0, R27, 0x1, 0x1f ;  /* 0x08201f001b007f89 */ /* 0x000e6200000e0000 */
[----:B------:R-:W2:Y:S01]  /*2110*/  S2R R8, SR_TID.X ;  /* 0x0000000000087919 */ /* 0x000ea20000002100 */
[C---:B0-----:R-:W-:Y:S02]  /*2120*/  ISETP.GT.AND P0, PT, R9.reuse, 0x1e, PT ;  /* 0x0000001e0900780c */ /* 0x041fe40003f04270 */
[C---:B------:R-:W-:Y:S02]  /*2130*/  ISETP.NE.AND P1, PT, R9.reuse, RZ, PT ;  /* 0x000000ff0900720c */ /* 0x040fe40003f25270 */
[----:B-1----:R-:W-:Y:S02]  /*2140*/  SEL R0, R0, RZ, !P0 ;  /* 0x000000ff00007207 */ /* 0x002fe40004000000 */
[----:B------:R-:W-:-:S03]  /*2150*/  ISETP.GT.AND P0, PT, R9, 0x1d, PT ;  /* 0x0000001d0900780c */ /* 0x000fc60003f04270 */
[----:B------:R-:W-:-:S05]  /*2160*/  IMAD.IADD R0, R0, 0x1, R27 ;  /* 0x0000000100007824 */ /* 0x000fca00078e021b */
[----:B------:R-:W0:Y:S01]  /*2170*/  SHFL.DOWN PT, R2, R0, 0x2, 0x1f ;  /* 0x08401f0000027f89 */ /* 0x000e2200000e0000 */
[----:B------:R-:W1:Y:S01]  /*2180*/  @!P1 S2R R6, SR_CgaCtaId ;  /* 0x0000000000069919 */ /* 0x000e620000008800 */
[----:B0-----:R-:W-:Y:S02]  /*2190*/  SEL R5, R2, RZ, !P0 ;  /* 0x000000ff02057207 */ /* 0x001fe40004000000 */
[----:B------:R-:W-:Y:S02]  /*21a0*/  ISETP.GT.AND P0, PT, R9, 0x1b, PT ;  /* 0x0000001b0900780c */ /* 0x000fe40003f04270 */
[----:B------:R-:W-:-:S05]  /*21b0*/  IADD3 R5, PT, PT, R0, R5, RZ ;  /* 0x0000000500057210 */ /* 0x000fca0007ffe0ff */
[----:B------:R-:W0:Y:S02]  /*21c0*/  SHFL.DOWN PT, R2, R5, 0x4, 0x1f ;  /* 0x08801f0005027f89 */ /* 0x000e2400000e0000 */
[----:B0-----:R-:W-:Y:S02]  /*21d0*/  SEL R2, R2, RZ, !P0 ;  /* 0x000000ff02027207 */ /* 0x001fe40004000000 */
[----:B------:R-:W-:-:S03]  /*21e0*/  ISETP.GT.AND P0, PT, R9, 0x17, PT ;  /* 0x000000170900780c */ /* 0x000fc60003f04270 */
[----:B------:R-:W-:Y:S01]  /*21f0*/  IMAD.IADD R2, R5, 0x1, R2 ;  /* 0x0000000105027824 */ /* 0x000fe200078e0202 */
[----:B------:R-:W-:-:S04]  /*2200*/  @!P1 MOV R5, 0x400 ;  /* 0x0000040000059802 */ /* 0x000fc80000000f00 */
[----:B------:R-:W0:Y:S01]  /*2210*/  SHFL.DOWN PT, R4, R2, 0x8, 0x1f ;  /* 0x09001f0002047f89 */ /* 0x000e2200000e0000 */
[----:B-1----:R-:W-:Y:S02]  /*2220*/  @!P1 LEA R5, R6, R5, 0x18 ;  /* 0x0000000506059211 */ /* 0x002fe400078ec0ff */
[----:B0-----:R-:W-:Y:S02]  /*2230*/  SEL R7, R4, RZ, !P0 ;  /* 0x000000ff04077207 */ /* 0x001fe40004000000 */
[----:B------:R-:W-:Y:S02]  /*2240*/  ISETP.GT.AND P0, PT, R9, 0xf, PT ;  /* 0x0000000f0900780c */ /* 0x000fe40003f04270 */
[----:B--2---:R-:W-:Y:S01]  /*2250*/  @!P1 SHF.R.U32.HI R4, RZ, 0x3, R8 ;  /* 0x00000003ff049819 */ /* 0x004fe20000011608 */
[----:B------:R-:W-:-:S03]  /*2260*/  IMAD.IADD R7, R2, 0x1, R7 ;  /* 0x0000000102077824 */ /* 0x000fc600078e0207 */
[----:B------:R-:W-:Y:S02]  /*2270*/  @!P1 LOP3.LUT R4, R4, 0x7c, RZ, 0xc0, !PT ;  /* 0x0000007c04049812 */ /* 0x000fe400078ec0ff */
[----:B------:R-:W0:Y:S03]  /*2280*/  SHFL.DOWN PT, R0, R7, 0x10, 0x1f ;  /* 0x0a001f0007007f89 */ /* 0x000e2600000e0000 */
[----:B------:R-:W-:Y:S01]  /*2290*/  @!P1 IMAD.IADD R4, R4, 0x1, R5 ;  /* 0x0000000104049824 */ /* 0x000fe200078e0205 */
        /* <DEDUP_REMOVED lines=15> */
[----:B------:R-:W-:-:S07]  /*2390*/  IMAD.IADD R11, R0, 0x1, R9 ;  /* 0x00000001000b7824 */ /* 0x000fce00078e0209 */
.L_x_189:
[----:B------:R-:W-:Y:S05]  /*23a0*/  BSYNC.RECONVERGENT B0 ;  /* 0x0000000000007941 */ /* 0x000fea0003800200 */
.L_x_173:
[----:B------:R-:W-:Y:S05]  /*23b0*/  @P0 EXIT ;  /* 0x000000000000094d */ /* 0x000fea0003800000 */
[----:B---3--:R-:W3:Y:S02]  /*23c0*/  LDC.64 R4, c[0x0][0x388] ;  /* 0x0000e200ff047b82 */ /* 0x008ee40000000a00 */
[----:B---3--:R-:W-:-:S05]  /*23d0*/  IMAD.WIDE.U32 R2, R3, 0x4, R4 ;  /* 0x0000000403027825 */ /* 0x008fca00078e0004 */
[----:B------:R-:W-:Y:S01]  /*23e0*/  STG.E desc[UR6][R2.64], R11 ;  /* 0x0000000b02007986 */ /* 0x000fe2000c101906 */
[----:B------:R-:W-:Y:S05]  /*23f0*/  EXIT ;  /* 0x000000000000794d */ /* 0x000fea0003800000 */
.L_x_203:
        /* <DEDUP_REMOVED lines=16> */
.L_x_305:


//--------------------- .text._ZN3cub18CUB_300001_SM_10006detail6reduce28DeviceReduceSingleTileKernelINS2_10policy_hubIijN4cuda3std3__44plusIiEEE10Policy1000EN6thrust24THRUST_300001_SM_1000_NS6detail15normal_iteratorINSD_10device_ptrIiEEEEPijS9_iiNS7_10__identityEEEvT0_T1_T2_T3_T4_T6_ --------------------------
	.section	.text._ZN3cub18CUB_300001_SM_10006detail6reduce28DeviceReduceSingleTileKernelINS2_10policy_hubIijN4cuda3std3__44plusIiEEE10Policy1000EN6thrust24THRUST_300001_SM_1000_NS6detail15normal_iteratorINSD_10device_ptrIiEEEEPijS9_iiNS7_10__identityEEEvT0_T1_T2_T3_T4_T6_,"ax",@progbits
	.align	128
        .global         _ZN3cub18CUB_300001_SM_10006detail6reduce28DeviceReduceSingleTileKernelINS2_10policy_hubIijN4cuda3std3__44plusIiEEE10Policy1000EN6thrust24THRUST_300001_SM_1000_NS6detail15normal_iteratorINSD_10device_ptrIiEEEEPijS9_iiNS7_10__identityEEEvT0_T1_T2_T3_T4_T6_
        .type           _ZN3cub18CUB_300001_SM_10006detail6reduce28DeviceReduceSingleTileKernelINS2_10policy_hubIijN4cuda3std3__44plusIiEEE10Policy1000EN6thrust24THRUST_300001_SM_1000_NS6detail15normal_iteratorINSD_10device_ptrIiEEEEPijS9_iiNS7_10__identityEEEvT0_T1_T2_T3_T4_T6_,@function
        .size           _ZN3cub18CUB_300001_SM_10006detail6reduce28DeviceReduceSingleTileKernelINS2_10policy_hubIijN4cuda3std3__44plusIiEEE10Policy1000EN6thrust24THRUST_300001_SM_1000_NS6detail15normal_iteratorINSD_10device_ptrIiEEEEPijS9_iiNS7_10__identityEEEvT0_T1_T2_T3_T4_T6_,(.L_x_306 - _ZN3cub18CUB_300001_SM_10006detail6reduce28DeviceReduceSingleTileKernelINS2_10policy_hubIijN4cuda3std3__44plusIiEEE10Policy1000EN6thrust24THRUST_300001_SM_1000_NS6detail15normal_iteratorINSD_10device_ptrIiEEEEPijS9_iiNS7_10__identityEEEvT0_T1_T2_T3_T4_T6_)
        .other          _ZN3cub18CUB_300001_SM_10006detail6reduce28DeviceReduceSingleTileKernelINS2_10policy_hubIijN4cuda3std3__44plusIiEEE10Policy1000EN6thrust24THRUST_300001_SM_1000_NS6detail15normal_iteratorINSD_10device_ptrIiEEEEPijS9_iiNS7_10__identityEEEvT0_T1_T2_T3_T4_T6_,@"STO_CUDA_ENTRY STV_DEFAULT"
_ZN3cub18CUB_300001_SM_10006detail6reduce28DeviceReduceSingleTileKernelINS2_10policy_hubIijN4cuda3std3__44plusIiEEE10Policy1000EN6thrust24THRUST_300001_SM_1000_NS6detail15normal_iteratorINSD_10device_ptrIiEEEEPijS9_iiNS7_10__identityEEEvT0_T1_T2_T3_T4_T6_:
.text._ZN3cub18CUB_300001_SM_10006detail6reduce28DeviceReduceSingleTileKernelINS2_10policy_hubIijN4cuda3std3__44plusIiEEE10Policy1000EN6thrust24THRUST_300001_SM_1000_NS6detail15normal_iteratorINSD_10device_ptrIiEEEEPijS9_iiNS7_10__identityEEEvT0_T1_T2_T3_T4_T6_:
        /* <DEDUP_REMOVED lines=13> */
.L_x_204:
[----:B------:R-:W-:Y:S01]  /*00d0*/  ISETP.GT.U32.AND P0, PT, R2, 0xfff, PT ;  /* 0x00000fff0200780c */ /* 0x000fe20003f04070 */
[----:B------:R-:W-:-:S12]  /*00e0*/  BSSY.RECONVERGENT B0, `(.L_x_205) ;  /* 0x00001e7000007945 */ /* 0x000fd80003800200 */
        /* <DEDUP_REMOVED lines=11> */
.L_x_208:
[----:B------:R-:W-:Y:S05]  /*01a0*/  BSYNC.RECONVERGENT B1 ;  /* 0x0000000000017941 */ /* 0x000fea0003800200 */
.L_x_207:
        /* <DEDUP_REMOVED lines=17> */
.L_x_213:
        /* <DEDUP_REMOVED lines=31> */
.L_x_212:
[----:B------:R-:W-:Y:S05]  /*04b0*/  BSYNC.RECONVERGENT B2 ;  /* 0x0000000000027941 */ /* 0x000fea0003800200 */
.L_x_211:
[----:B------:R-:W-:Y:S05]  /*04c0*/  @!P0 BRA `(.L_x_210) ;  /* 0x0000000000c88947 */ /* 0x000fea0003800000 */
[----:B------:R-:W-:Y:S01]  /*04d0*/  ISETP.GE.U32.AND P0, PT, R21, 0x8, PT ;  /* 0x000000081500780c */ /* 0x000fe20003f06070 */
[----:B------:R-:W-:Y:S01]  /*04e0*/  BSSY.RECONVERGENT B2, `(.L_x_214) ;  /* 0x0000013000027945 */ /* 0x000fe20003800200 */
[----:B------:R-:W-:-:S04]  /*04f0*/  LOP3.LUT R16, R4, 0x7, RZ, 0xc0, !PT ;  /* 0x0000000704107812 */ /* 0x000fc800078ec0ff */
[----:B------:R-:W-:-:S07]  /*0500*/  ISETP.NE.AND P1, PT, R16, RZ, PT ;  /* 0x000000ff1000720c */ /* 0x000fce0003f25270 */
[----:B------:R-:W-:Y:S06]  /*0510*/  @!P0 BRA `(.L_x_215) ;  /* 0x00000000003c8947 */ /* 0x000fec0003800000 */
[----:B------:R-:W0:Y:S02]  /*0520*/  LDC.64 R6, c[0x0][0x380] ;  /* 0x0000e000ff067b82 */ /* 0x000e240000000a00 */
[----:B0-----:R-:W-:-:S05]  /*0530*/  IMAD.WIDE.U32 R6, R5, 0x4, R6 ;  /* 0x0000000405067825 */ /* 0x001fca00078e0006 */
        /* <DEDUP_REMOVED lines=13> */
.L_x_215:
[----:B------:R-:W-:Y:S05]  /*0610*/  BSYNC.RECONVERGENT B2 ;  /* 0x0000000000027941 */ /* 0x000fea0003800200 */
.L_x_214:
        /* <DEDUP_REMOVED lines=11> */
[----:B------:R-:W3:Y:S01]  /*06d0*/  LDG.E R10, desc[UR6][R6.64+0xc00] ;  /* 0x000c0006060a7981 */ /* 0x000ee2000c1e1900 */
[----:B------:R-:W-:Y:S01]  /*06e0*/  VIADD R5, R5, 0x400 ;  /* 0x0000040005057836 */ /* 0x000fe20000000000 */
[----:B--2--5:R-:W-:-:S04]  /*06f0*/  IADD3 R0, PT, PT, R4, R9, R0 ;  /* 0x0000000904007210 */ /* 0x024fc80007ffe000 */
[----:B---3--:R-:W-:-:S07]  /*0700*/  IADD3 R0, PT, PT, R10, R11, R0 ;  /* 0x0000000b0a007210 */ /* 0x008fce0007ffe000 */
.L_x_217:
[----:B------:R-:W-:Y:S05]  /*0710*/  BSYNC.RECONVERGENT B2 ;  /* 0x0000000000027941 */ /* 0x000fea0003800200 */
.L_x_216:
[----:B------:R-:W-:Y:S05]  /*0720*/  @!P1 BRA `(.L_x_210) ;  /* 0x0000000000309947 */ /* 0x000fea0003800000 */
[----:B------:R-:W0:Y:S02]  /*0730*/  LDC.64 R6, c[0x0][0x380] ;  /* 0x0000e000ff067b82 */ /* 0x000e240000000a00 */
[----:B0-----:R-:W-:-:S04]  /*0740*/  IMAD.WIDE.U32 R4, R5, 0x4, R6 ;  /* 0x0000000405047825 */ /* 0x001fc800078e0006 */
[----:B------:R-:W-:Y:S02]  /*0750*/  IMAD.MOV R6, RZ, RZ, -R8 ;  /* 0x000000ffff067224 */ /* 0x000fe400078e0a08 */
[----:B------:R-:W-:-:S07]  /*0760*/  IMAD.MOV.U32 R7, RZ, RZ, R5 ;  /* 0x000000ffff077224 */ /* 0x000fce00078e0005 */
.L_x_218:
[----:B------:R-:W-:-:S06]  /*0770*/  IMAD.MOV.U32 R5, RZ, RZ, R7 ;  /* 0x000000ffff057224 */ /* 0x000fcc00078e0007 */
[----:B------:R0:W2:Y:S01]  /*0780*/  LDG.E R5, desc[UR6][R4.64] ;  /* 0x0000000604057981 */ /* 0x0000a2000c1e1900 */
[----:B------:R-:W-:-:S05]  /*0790*/  VIADD R6, R6, 0x1 ;  /* 0x0000000106067836 */ /* 0x000fca0000000000 */
[----:B------:R-:W-:Y:S02]  /*07a0*/  ISETP.NE.AND P0, PT, R6, RZ, PT ;  /* 0x000000ff0600720c */ /* 0x000fe40003f05270 */
[----:B0-----:R-:W-:-:S05]  /*07b0*/  IADD3 R4, P1, PT, R4, 0x400, RZ ;  /* 0x0000040004047810 */ /* 0x001fca0007f3e0ff */
[----:B------:R-:W-:Y:S02]  /*07c0*/  IMAD.X R7, RZ, RZ, R7, P1 ;  /* 0x000000ffff077224 */ /* 0x000fe400008e0607 */
[----:B--2--5:R-:W-:-:S04]  /*07d0*/  IMAD.IADD R0, R5, 0x1, R0 ;  /* 0x0000000105007824 */ /* 0x024fc800078e0200 */
[----:B------:R-:W-:Y:S05]  /*07e0*/  @P0 BRA `(.L_x_218) ;  /* 0xfffffffc00e00947 */ /* 0x000fea000383ffff */
.L_x_210:
[----:B------:R-:W-:Y:S05]  /*07f0*/  BSYNC.RECONVERGENT B1 ;  /* 0x0000000000017941 */ /* 0x000fea0003800200 */
.L_x_209:
[----:B------:R-:W-:-:S13]  /*0800*/  ISETP.GE.U32.AND P0, PT, R2, 0x100, PT ;  /* 0x000001000200780c */ /* 0x000fda0003f06070 */
        /* <DEDUP_REMOVED lines=38> */
[----:B-1----:R-:W1:Y:S01]  /*0a70*/  LDS.64 R2, [UR4+0x20] ;  /* 0x00002004ff027984 */ /* 0x002e620008000a00 */
[----:B0-----:R-:W-:-:S04]  /*0a80*/  IADD3 R0, PT, PT, R4, R0, R9 ;  /* 0x0000000004007210 */ /* 0x001fc80007ffe009 */
[----:B------:R-:W-:-:S04]  /*0a90*/  IADD3 R0, PT, PT, R6, R0, R5 ;  /* 0x0000000006007210 */ /* 0x000fc80007ffe005 */
[----:B-1----:R-:W-:-:S05]  /*0aa0*/  IADD3 R0, PT, PT, R2, R0, R7 ;  /* 0x0000000002007210 */ /* 0x002fca0007ffe007 */
[----:B------:R-:W-:Y:S01]  /*0ab0*/  IMAD.IADD R9, R0, 0x1, R3 ;  /* 0x0000000100097824 */ /* 0x000fe200078e0203 */
[----:B------:R-:W-:Y:S06]  /*0ac0*/  BRA `(.L_x_220) ;  /* 0x0000001400207947 */ /* 0x000fec0003800000 */
.L_x_219:
[----:B------:R-:W-:Y:S01]  /*0ad0*/  LOP3.LUT R4, R3, 0x3e0, RZ, 0xc0, !PT ;  /* 0x000003e003047812 */ /* 0x000fe200078ec0ff */
[----:B------:R-:W1:Y:S03]  /*0ae0*/  S2R R10, SR_LANEID ;  /* 0x00000000000a7919 */ /* 0x000e660000000000 */
[----:B0-----:R-:W-:Y:S01]  /*0af0*/  LOP3.LUT R7, RZ, R4, RZ, 0x33, !PT ;  /* 0x00000004ff077212 */ /* 0x001fe200078e33ff */
[----:B------:R-:W-:-:S04]  /*0b00*/  VIADD R5, R4, 0x20 ;  /* 0x0000002004057836 */ /* 0x000fc80000000000 */
[----:B------:R-:W-:Y:S01]  /*0b10*/  IMAD.IADD R7, R7, 0x1, R2 ;  /* 0x0000000107077824 */ /* 0x000fe200078e0202 */
[----:B------:R-:W-:-:S04]  /*0b20*/  ISETP.GT.U32.AND P0, PT, R5, R2, PT ;  /* 0x000000020500720c */ /* 0x000fc80003f04070 */
        /* <DEDUP_REMOVED lines=40> */
[----:B------:R-:W-:Y:S01]  /*0db0*/  ISETP.GT.U32.AND P3, PT, R2, 0x80, PT ;  /* 0x000000800200780c */ /* 0x000fe20003f64070 */
[----:B-1----:R-:W-:-:S09]  /*0dc0*/  ULEA UR4, UR5, UR4, 0x18 ;  /* 0x0000000405047291 */ /* 0x002fd2000f8ec0ff */
[----:B------:R-:W1:Y:S04]  /*0dd0*/  LDS.128 R4, [UR4+0x10] ;  /* 0x00001004ff047984 */ /* 0x000e680008000c00 */
[----:B------:R-:W2:Y:S04]  /*0de0*/  LDS R0, [UR4+0xc] ;  /* 0x00000c04ff007984 */ /* 0x000ea80008000800 */
[----:B------:R-:W3:Y:S01]  /*0df0*/  LDS.64 R10, [UR4+0x20] ;  /* 0x00002004ff0a7984 */ /* 0x000ee20008000a00 */
[----:B-1----:R-:W-:Y:S02]  /*0e00*/  SEL R4, R4, RZ, P2 ;  /* 0x000000ff04047207 */ /* 0x002fe40001000000 */
[----:B------:R-:W-:-:S02]  /*0e10*/  ISETP.GT.U32.AND P2, PT, R2, 0x60, PT ;  /* 0x000000600200780c */ /* 0x000fc40003f44070 */
[----:B--2---:R-:W-:Y:S02]  /*0e20*/  SEL R0, R0, RZ, P1 ;  /* 0x000000ff00007207 */ /* 0x004fe40000800000 */
        /* <DEDUP_REMOVED lines=8> */
[----:B---3--:R-:W-:Y:S02]  /*0eb0*/  SEL R10, R10, RZ, P2 ;  /* 0x000000ff0a0a7207 */ /* 0x008fe40001000000 */
[----:B------:R-:W-:Y:S02]  /*0ec0*/  SEL R11, R11, RZ, P3 ;  /* 0x000000ff0b0b7207 */ /* 0x000fe40001800000 */
[----:B------:R-:W-:-:S05]  /*0ed0*/  IADD3 R0, PT, PT, R10, R0, R7 ;  /* 0x000000000a007210 */ /* 0x000fca0007ffe007 */
[----:B0-----:R-:W-:Y:S01]  /*0ee0*/  IMAD.IADD R9, R0, 0x1, R11 ;  /* 0x0000000100097824 */ /* 0x001fe200078e020b */
[----:B------:R-:W-:Y:S06]  /*0ef0*/  BRA `(.L_x_220) ;  /* 0x0000001000147947 */ /* 0x000fec0003800000 */
.L_x_206:
[----:B------:R-:W0:Y:S01]  /*0f00*/  S2R R0, SR_TID.X ;  /* 0x0000000000007919 */ /* 0x000e220000002100 */
[----:B------:R-:W1:Y:S02]  /*0f10*/  LDCU.64 UR4, c[0x0][0x380] ;  /* 0x00007000ff0477ac */ /* 0x000e640008000a00 */
[----:B-1----:R-:W-:Y:S02]  /*0f20*/  IMAD.U32 R12, RZ, RZ, UR4 ;  /* 0x00000004ff0c7e24 */ /* 0x002fe4000f8e00ff */
[----:B------:R-:W-:Y:S02]  /*0f30*/  IMAD.U32 R13, RZ, RZ, UR5 ;  /* 0x00000005ff0d7e24 */ /* 0x000fe4000f8e00ff */
        /* <DEDUP_REMOVED lines=17> */
[----:B------:R-:W-:Y:S01]  /*1050*/  UMOV UR4, 0x1000 ;  /* 0x0000100000047882 */ /* 0x000fe20000000000 */
[----:B--2---:R-:W-:-:S04]  /*1060*/  IADD3 R3, PT, PT, R7, R6, R3 ;  /* 0x0000000607037210 */ /* 0x004fc80007ffe003 */
[----:B---3--:R-:W-:-:S04]  /*1070*/  IADD3 R3, PT, PT, R9, R8, R3 ;  /* 0x0000000809037210 */ /* 0x008fc80007ffe003 */
[----:B----4-:R-:W-:-:S04]  /*1080*/  IADD3 R3, PT, PT, R11, R10, R3 ;  /* 0x0000000a0b037210 */ /* 0x010fc80007ffe003 */
[----:B-----5:R-:W-:-:S04]  /*1090*/  IADD3 R3, PT, PT, R15, R14, R3 ;  /* 0x0000000e0f037210 */ /* 0x020fc80007ffe003 */
[----:B------:R-:W-:Y:S01]  /*10a0*/  IADD3 R16, PT, PT, R17, R16, R3 ;  /* 0x0000001011107210 */ /* 0x000fe20007ffe003 */
[----:B------:R-:W-:-:S05]  /*10b0*/  VIADD R3, R2, 0xfffff000 ;  /* 0xfffff00002037836 */ /* 0x000fca0000000000 */
[----:B------:R-:W-:Y:S02]  /*10c0*/  ISETP.GE.U32.AND P0, PT, R3, 0x1000, PT ;  /* 0x000010000300780c */ /* 0x000fe40003f06070 */
[----:B------:R-:W-:-:S04]  /*10d0*/  IADD3 R16, PT, PT, R19, R18, R16 ;  /* 0x0000001213107210 */ /* 0x000fc80007ffe010 */
[----:B------:R-:W-:-:S05]  /*10e0*/  IADD3 R21, PT, PT, R21, R20, R16 ;  /* 0x0000001415157210 */ /* 0x000fca0007ffe010 */
[----:B------:R-:W-:Y:S02]  /*10f0*/  IMAD.IADD R7, R22, 0x1, R21 ;  /* 0x0000000116077824 */ /* 0x000fe400078e0215 */
[----:B------:R-:W-:Y:S05]  /*1100*/  @!P0 BRA `(.L_x_221) ;  /* 0x00000000008c8947 */ /* 0x000fea0003800000 */
[----:B------:R-:W0:Y:S01]  /*1110*/  LDC R2, c[0x0][0x390] ;  /* 0x0000e400ff027b82 */ /* 0x000e220000000800 */
[----:B------:R-:W-:-:S07]  /*1120*/  UMOV UR4, 0x1000 ;  /* 0x0000100000047882 */ /* 0x000fce0000000000 */
[----:B------:R-:W1:Y:S02]  /*1130*/  LDC.64 R12, c[0x0][0x380] ;  /* 0x0000e000ff0c7b82 */ /* 0x000e640000000a00 */
.L_x_223:
[----:B------:R-:W-:-:S04]  /*1140*/  VIADD R5, R0, UR4 ;  /* 0x0000000400057c36 */ /* 0x000fc80008000000 */
        /* <DEDUP_REMOVED lines=17> */
[----:B--2---:R-:W-:Y:S01]  /*1260*/  IADD3 R16, PT, PT, R18, R16, R7 ;  /* 0x0000001012107210 */ /* 0x004fe20007ffe007 */
[----:B0-----:R-:W-:-:S05]  /*1270*/  VIADD R7, R2, -UR4 ;  /* 0x8000000402077c36 */ /* 0x001fca0008000000 */
[----:B------:R-:W-:Y:S02]  /*1280*/  ISETP.GE.U32.AND P0, PT, R7, 0x1000, PT ;  /* 0x000010000700780c */ /* 0x000fe40003f06070 */
        /* <DEDUP_REMOVED lines=8> */
[----:B------:R-:W-:-:S06]  /*1310*/  UIADD3 UR4, UPT, UPT, UR4, 0x1000, URZ ;  /* 0x0000100004047890 */ /* 0x000fcc000fffe0ff */
[----:B------:R-:W-:-:S13]  /*1320*/  ISETP.LT.U32.AND P0, PT, R3, UR4, PT ;  /* 0x0000000403007c0c */ /* 0x000fda000bf01070 */
[----:B------:R-:W-:Y:S05]  /*1330*/  @!P0 BRA `(.L_x_223) ;  /* 0xfffffffc00808947 */ /* 0x000fea000383ffff */
.L_x_221:
[----:B------:R-:W-:Y:S01]  /*1340*/  VIADD R3, R2, -UR4 ;  /* 0x8000000402037c36 */ /* 0x000fe20008000000 */
[----:B------:R-:W-:Y:S04]  /*1350*/  BSSY.RECONVERGENT B1, `(.L_x_222) ;  /* 0x0000095000017945 */ /* 0x000fe80003800200 */
[----:B------:R-:W-:-:S04]  /*1360*/  ISETP.GE.AND P0, PT, R0, R3, PT ;  /* 0x000000030000720c */ /* 0x000fc80003f06270 */
[----:B------:R-:W-:-:S13]  /*1370*/  ISETP.LE.U32.OR P0, PT, R2, UR4, P0 ;  /* 0x0000000402007c0c */ /* 0x000fda0008703470 */
[----:B------:R-:W-:Y:S05]  /*1380*/  @P0 BRA `(.L_x_224) ;  /* 0x0000000800440947 */ /* 0x000fea0003800000 */
[----:B------:R-:W-:Y:S01]  /*1390*/  LOP3.LUT R3, RZ, R0, RZ, 0x33, !PT ;  /* 0x00000000ff037212 */ /* 0x000fe200078e33ff */
[----:B------:R-:W-:Y:S01]  /*13a0*/  BSSY.RECONVERGENT B2, `(.L_x_225) ;  /* 0x000004a000027945 */ /* 0x000fe20003800200 */
[----:B------:R-:W-:Y:S02]  /*13b0*/  IMAD.MOV.U32 R5, RZ, RZ, R0 ;  /* 0x000000ffff057224 */ /* 0x000fe400078e0000 */
[----:B------:R-:W-:-:S04]  /*13c0*/  IADD3 R3, PT, PT, R2, -UR4, R3 ;  /* 0x8000000402037c10 */ /* 0x000fc8000fffe003 */
[C---:B------:R-:W-:Y:S02]  /*13d0*/  ISETP.GE.U32.AND P0, PT, R3.reuse, 0xf00, PT ;  /* 0x00000f000300780c */ /* 0x040fe40003f06070 */
[----:B------:R-:W-:-:S04]  /*13e0*/  LEA.HI R3, R3, 0x1, RZ, 0x18 ;  /* 0x0000000103037811 */ /* 0x000fc800078fc0ff */
[----:B------:R-:W-:-:S07]  /*13f0*/  LOP3.LUT R4, R3, 0xf, RZ, 0xc0, !PT ;  /* 0x0000000f03047812 */ /* 0x000fce00078ec0ff */
[----:B------:R-:W-:Y:S05]  /*1400*/  @!P0 BRA `(.L_x_226) ;  /* 0x00000004000c8947 */ /* 0x000fea0003800000 */
[----:B------:R-:W-:Y:S01]  /*1410*/  LOP3.LUT R6, R3, 0x1fffff0, RZ, 0xc0, !PT ;  /* 0x01fffff003067812 */ /* 0x000fe200078ec0ff */
[----:B------:R-:W-:Y:S01]  /*1420*/  BSSY.RECONVERGENT B3, `(.L_x_227) ;  /* 0x0000040000037945 */ /* 0x000fe20003800200 */
[C---:B------:R-:W-:Y:S01]  /*1430*/  LOP3.LUT R5, R0.reuse, 0x800, RZ, 0xfc, !PT ;  /* 0x0000080000057812 */ /* 0x040fe200078efcff */
[----:B------:R-:W-:Y:S02]  /*1440*/  VIADD R2, R0, UR4 ;  /* 0x0000000400027c36 */ /* 0x000fe40008000000 */
[----:B------:R-:W-:-:S07]  /*1450*/  IMAD.MOV R6, RZ, RZ, -R6 ;  /* 0x000000ffff067224 */ /* 0x000fce00078e0a06 */
.L_x_228:
[----:B------:R-:W-:-:S04]  /*1460*/  IMAD.WIDE.U32 R26, R2, 0x4, R12 ;  /* 0x00000004021a7825 */ /* 0x000fc800078e000c */
[C---:B------:R-:W-:Y:S02]  /*1470*/  VIADD R9, R2.reuse, 0x100 ;  /* 0x0000010002097836 */ /* 0x040fe40000000000 */
[----:B------:R-:W-:Y:S01]  /*1480*/  VIADD R15, R2, 0x400 ;  /* 0x00000400020f7836 */ /* 0x000fe20000000000 */
[----:B------:R0:W2:Y:S01]  /*1490*/  LDG.E R26, desc[UR6][R26.64] ;  /* 0x000000061a1a7981 */ /* 0x0000a2000c1e1900 */
[----:B------:R-:W-:-:S04]  /*14a0*/  IMAD.WIDE.U32 R8, R9, 0x4, R12 ;  /* 0x0000000409087825 */ /* 0x000fc800078e000c */
[C---:B------:R-:W-:Y:S01]  /*14b0*/  VIADD R17, R2.reuse, 0x200 ;  /* 0x0000020002117836 */ /* 0x040fe20000000000 */
[----:B------:R1:W2:Y:S01]  /*14c0*/  LDG.E R25, desc[UR6][R8.64] ;  /* 0x0000000608197981 */ /* 0x0002a2000c1e1900 */
[C---:B------:R-:W-:Y:S02]  /*14d0*/  VIADD R11, R2.reuse, 0x300 ;  /* 0x00000300020b7836 */ /* 0x040fe40000000000 */
[----:B0-----:R-:W-:Y:S02]  /*14e0*/  VIADD R27, R2, 0x700 ;  /* 0x00000700021b7836 */ /* 0x001fe40000000000 */
[----:B------:R-:W-:-:S04]  /*14f0*/  IMAD.WIDE.U32 R14, R15, 0x4, R12 ;  /* 0x000000040f0e7825 */ /* 0x000fc800078e000c */
[--C-:B------:R-:W-:Y:S01]  /*1500*/  IMAD.WIDE.U32 R16, R17, 0x4, R12.reuse ;  /* 0x0000000411107825 */ /* 0x100fe200078e000c */
[----:B------:R0:W3:Y:S03]  /*1510*/  LDG.E R22, desc[UR6][R14.64] ;  /* 0x000000060e167981 */ /* 0x0000e6000c1e1900 */
[----:B------:R-:W-:Y:S01]  /*1520*/  VIADD R29, R2, 0x500 ;  /* 0x00000500021d7836 */ /* 0x000fe20000000000 */
[----:B------:R-:W4:Y:S01]  /*1530*/  LDG.E R24, desc[UR6][R16.64] ;  /* 0x0000000610187981 */ /* 0x000f22000c1e1900 */
[----:B------:R-:W-:-:S04]  /*1540*/  IMAD.WIDE.U32 R10, R11, 0x4, R12 ;  /* 0x000000040b0a7825 */ /* 0x000fc800078e000c */
[--C-:B-1----:R-:W-:Y:S01]  /*1550*/  IMAD.WIDE.U32 R8, R27, 0x4, R12.reuse ;  /* 0x000000041b087825 */ /* 0x102fe200078e000c */
[----:B------:R-:W4:Y:S03]  /*1560*/  LDG.E R23, desc[UR6][R10.64] ;  /* 0x000000060a177981 */ /* 0x000f26000c1e1900 */
[----:B------:R-:W-:Y:S02]  /*1570*/  VIADD R27, R2, 0x900 ;  /* 0x00000900021b7836 */ /* 0x000fe40000000000 */
[----:B------:R-:W-:-:S04]  /*1580*/  IMAD.WIDE.U32 R28, R29, 0x4, R12 ;  /* 0x000000041d1c7825 */ /* 0x000fc800078e000c */
[C---:B------:R-:W-:Y:S01]  /*1590*/  VIADD R19, R2.reuse, 0x600 ;  /* 0x0000060002137836 */ /* 0x040fe20000000000 */
[----:B------:R1:W5:Y:S01]  /*15a0*/  LDG.E R11, desc[UR6][R8.64] ;  /* 0x00000006080b7981 */ /* 0x000362000c1e1900 */
[C---:B0-----:R-:W-:Y:S02]  /*15b0*/  VIADD R15, R2.reuse, 0xa00 ;  /* 0x00000a00020f7836 */ /* 0x041fe40000000000 */
[----:B------:R-:W-:Y:S01]  /*15c0*/  VIADD R20, R2, 0x800 ;  /* 0x0000080002147836 */ /* 0x000fe20000000000 */
[----:B------:R0:W3:Y:S01]  /*15d0*/  LDG.E R21, desc[UR6][R28.64] ;  /* 0x000000061c157981 */ /* 0x0000e2000c1e1900 */
[----:B------:R-:W-:-:S04]  /*15e0*/  IMAD.WIDE.U32 R18, R19, 0x4, R12 ;  /* 0x0000000413127825 */ /* 0x000fc800078e000c */
[----:B-1----:R-:W-:-:S04]  /*15f0*/  IMAD.WIDE.U32 R8, R27, 0x4, R12 ;  /* 0x000000041b087825 */ /* 0x002fc800078e000c */
[--C-:B------:R-:W-:Y:S02]  /*1600*/  IMAD.WIDE.U32 R14, R15, 0x4, R12.reuse ;  /* 0x000000040f0e7825 */ /* 0x100fe400078e000c */
[----:B------:R-:W5:Y:S02]  /*1610*/  LDG.E R9, desc[UR6][R8.64] ;  /* 0x0000000608097981 */ /* 0x000f64000c1e1900 */
[--C-:B------:R-:W-:Y:S02]  /*1620*/  IMAD.WIDE.U32 R16, R20, 0x4, R12.reuse ;  /* 0x0000000414107825 */ /* 0x100fe400078e000c */
[----:B------:R1:W5:Y:S02]  /*1630*/  LDG.E R20, desc[UR6][R18.64] ;  /* 0x0000000612147981 */ /* 0x000364000c1e1900 */
[C---:B0-----:R-:W-:Y:S02]  /*1640*/  VIADD R29, R2.reuse, 0xb00 ;  /* 0x00000b00021d7836 */ /* 0x041fe40000000000 */
[----:B------:R-:W-:Y:S01]  /*1650*/  VIADD R27, R2, 0xc00 ;  /* 0x00000c00021b7836 */ /* 0x000fe20000000000 */
[----:B------:R0:W5:Y:S01]  /*1660*/  LDG.E R10, desc[UR6][R16.64] ;  /* 0x00000006100a7981 */ /* 0x000162000c1e1900 */
[----:B------:R-:W-:-:S03]  /*1670*/  IMAD.WIDE.U32 R28, R29, 0x4, R12 ;  /* 0x000000041d1c7825 */ /* 0x000fc600078e000c */
[----:B------:R0:W5:Y:S01]  /*1680*/  LDG.E R8, desc[UR6][R14.64] ;  /* 0x000000060e087981 */ /* 0x000162000c1e1900 */
[C---:B-1----:R-:W-:Y:S02]  /*1690*/  VIADD R19, R2.reuse, 0xe00 ;  /* 0x00000e0002137836 */ /* 0x042fe40000000000 */
[C---:B------:R-:W-:Y:S02]  /*16a0*/  VIADD R18, R2.reuse, 0xf00 ;  /* 0x00000f0002127836 */ /* 0x040fe40000000000 */
[----:B0-----:R-:W-:Y:S02]  /*16b0*/  IMAD.WIDE.U32 R16, R27, 0x4, R12 ;  /* 0x000000041b107825 */ /* 0x001fe400078e000c */
[----:B------:R-:W5:Y:S02]  /*16c0*/  LDG.E R27, desc[UR6][R28.64] ;  /* 0x000000061c1b7981 */ /* 0x000f64000c1e1900 */
[----:B------:R-:W-:-:S04]  /*16d0*/  VIADD R15, R2, 0xd00 ;  /* 0x00000d00020f7836 */ /* 0x000fc80000000000 */
[--C-:B------:R-:W-:Y:S01]  /*16e0*/  IMAD.WIDE.U32 R14, R15, 0x4, R12.reuse ;  /* 0x000000040f0e7825 */ /* 0x100fe200078e000c */
[----:B------:R0:W5:Y:S05]  /*16f0*/  LDG.E R28, desc[UR6][R16.64] ;  /* 0x00000006101c7981 */ /* 0x00016a000c1e1900 */
[----:B------:R-:W5:Y:S01]  /*1700*/  LDG.E R15, desc[UR6][R14.64] ;  /* 0x000000060e0f7981 */ /* 0x000f62000c1e1900 */
[----:B0-----:R-:W-:-:S04]  /*1710*/  IMAD.WIDE.U32 R16, R19, 0x4, R12 ;  /* 0x0000000413107825 */ /* 0x001fc800078e000c */
[----:B------:R-:W-:Y:S02]  /*1720*/  IMAD.WIDE.U32 R18, R18, 0x4, R12 ;  /* 0x0000000412127825 */ /* 0x000fe400078e000c */
[----:B------:R-:W5:Y:S04]  /*1730*/  LDG.E R16, desc[UR6][R16.64] ;  /* 0x0000000610107981 */ /* 0x000f68000c1e1900 */
[----:B------:R-:W5:Y:S01]  /*1740*/  LDG.E R19, desc[UR6][R18.64] ;  /* 0x0000000612137981 */ /* 0x000f62000c1e1900 */
[----:B------:R-:W-:-:S05]  /*1750*/  VIADD R6, R6, 0x10 ;  /* 0x0000001006067836 */ /* 0x000fca0000000000 */
[----:B------:R-:W-:Y:S01]  /*1760*/  ISETP.NE.AND P0, PT, R6, RZ, PT ;  /* 0x000000ff0600720c */ /* 0x000fe20003f05270 */
[----:B------:R-:W-:Y:S02]  /*1770*/  VIADD R5, R5, 0x1000 ;  /* 0x0000100005057836 */ /* 0x000fe40000000000 */
[----:B------:R-:W-:Y:S01]  /*1780*/  VIADD R2, R2, 0x1000 ;  /* 0x0000100002027836 */ /* 0x000fe20000000000 */
[----:B--2---:R-:W-:-:S04]  /*1790*/  IADD3 R25, PT, PT, R25, R26, R7 ;  /* 0x0000001a19197210 */ /* 0x004fc80007ffe007 */
[----:B----4-:R-:W-:-:S04]  /*17a0*/  IADD3 R23, PT, PT, R23, R24, R25 ;  /* 0x0000001817177210 */ /* 0x010fc80007ffe019 */
[----:B---3--:R-:W-:-:S04]  /*17b0*/  IADD3 R21, PT, PT, R21, R22, R23 ;  /* 0x0000001615157210 */ /* 0x008fc80007ffe017 */
[----:B-----5:R-:W-:-:S04]  /*17c0*/  IADD3 R11, PT, PT, R11, R20, R21 ;  /* 0x000000140b0b7210 */ /* 0x020fc80007ffe015 */
[----:B------:R-:W-:-:S04]  /*17d0*/  IADD3 R9, PT, PT, R9, R10, R11 ;  /* 0x0000000a09097210 */ /* 0x000fc80007ffe00b */
[----:B------:R-:W-:-:S04]  /*17e0*/  IADD3 R8, PT, PT, R27, R8, R9 ;  /* 0x000000081b087210 */ /* 0x000fc80007ffe009 */
[----:B------:R-:W-:-:S04]  /*17f0*/  IADD3 R8, PT, PT, R15, R28, R8 ;  /* 0x0000001c0f087210 */ /* 0x000fc80007ffe008 */
[----:B------:R-:W-:Y:S01]  /*1800*/  IADD3 R7, PT, PT, R19, R16, R8 ;  /* 0x0000001013077210 */ /* 0x000fe20007ffe008 */
[----:B------:R-:W-:Y:S06]  /*1810*/  @P0 BRA `(.L_x_228) ;  /* 0xfffffffc00100947 */ /* 0x000fec000383ffff */
[----:B------:R-:W-:Y:S05]  /*1820*/  BSYNC.RECONVERGENT B3 ;  /* 0x0000000000037941 */ /* 0x000fea0003800200 */
.L_x_227:
[----:B------:R-:W-:-:S07]  /*1830*/  VIADD R5, R5, 0xfffff800 ;  /* 0xfffff80005057836 */ /* 0x000fce0000000000 */
.L_x_226:
[----:B------:R-:W-:Y:S05]  /*1840*/  BSYNC.RECONVERGENT B2 ;  /* 0x0000000000027941 */ /* 0x000fea0003800200 */
.L_x_225:
[----:B------:R-:W-:-:S13]  /*1850*/  ISETP.NE.AND P0, PT, R4, RZ, PT ;  /* 0x000000ff0400720c */ /* 0x000fda0003f05270 */
[----:B------:R-:W-:Y:S05]  /*1860*/  @!P0 BRA `(.L_x_224) ;  /* 0x00000004000c8947 */ /* 0x000fea0003800000 */
[----:B------:R-:W-:Y:S01]  /*1870*/  ISETP.GE.U32.AND P0, PT, R4, 0x8, PT ;  /* 0x000000080400780c */ /* 0x000fe20003f06070 */
[----:B------:R-:W-:Y:S01]  /*1880*/  BSSY.RECONVERGENT B2, `(.L_x_229) ;  /* 0x0000021000027945 */ /* 0x000fe20003800200 */
[----:B------:R-:W-:-:S04]  /*1890*/  LOP3.LUT R24, R3, 0x7, RZ, 0xc0, !PT ;  /* 0x0000000703187812 */ /* 0x000fc800078ec0ff */
[----:B------:R-:W-:-:S07]  /*18a0*/  ISETP.NE.AND P1, PT, R24, RZ, PT ;  /* 0x000000ff1800720c */ /* 0x000fce0003f25270 */
[----:B------:R-:W-:Y:S06]  /*18b0*/  @!P0 BRA `(.L_x_230) ;  /* 0x0000000000748947 */ /* 0x000fec0003800000 */
[----:B------:R-:W-:-:S04]  /*18c0*/  VIADD R9, R5, UR4 ;  /* 0x0000000405097c36 */ /* 0x000fc80008000000 */
[C---:B------:R-:W-:Y:S02]  /*18d0*/  VIADD R21, R9.reuse, 0x100 ;  /* 0x0000010009157836 */ /* 0x040fe40000000000 */
[C---:B------:R-:W-:Y:S02]  /*18e0*/  VIADD R11, R9.reuse, 0x300 ;  /* 0x00000300090b7836 */ /* 0x040fe40000000000 */
[C---:B------:R-:W-:Y:S02]  /*18f0*/  VIADD R23, R9.reuse, 0x200 ;  /* 0x0000020009177836 */ /* 0x040fe40000000000 */
[----:B------:R-:W-:-:S04]  /*1900*/  IMAD.WIDE.U32 R16, R9, 0x4, R12 ;  /* 0x0000000409107825 */ /* 0x000fc800078e000c */
[--C-:B------:R-:W-:Y:S01]  /*1910*/  IMAD.WIDE.U32 R20, R21, 0x4, R12.reuse ;  /* 0x0000000415147825 */ /* 0x100fe200078e000c */
[----:B------:R0:W2:Y:S03]  /*1920*/  LDG.E R2, desc[UR6][R16.64] ;  /* 0x0000000610027981 */ /* 0x0000a6000c1e1900 */
[C---:B------:R-:W-:Y:S01]  /*1930*/  VIADD R15, R9.reuse, 0x400 ;  /* 0x00000400090f7836 */ /* 0x040fe20000000000 */
[----:B------:R-:W2:Y:S01]  /*1940*/  LDG.E R4, desc[UR6][R20.64] ;  /* 0x0000000614047981 */ /* 0x000ea2000c1e1900 */
[----:B------:R-:W-:Y:S02]  /*1950*/  VIADD R19, R9, 0x500 ;  /* 0x0000050009137836 */ /* 0x000fe40000000000 */
[----:B------:R-:W-:-:S04]  /*1960*/  IMAD.WIDE.U32 R10, R11, 0x4, R12 ;  /* 0x000000040b0a7825 */ /* 0x000fc800078e000c */
[--C-:B------:R-:W-:Y:S02]  /*1970*/  IMAD.WIDE.U32 R22, R23, 0x4, R12.reuse ;  /* 0x0000000417167825 */ /* 0x100fe400078e000c */
[----:B------:R-:W3:Y:S02]  /*1980*/  LDG.E R10, desc[UR6][R10.64] ;  /* 0x000000060a0a7981 */ /* 0x000ee4000c1e1900 */
[C---:B------:R-:W-:Y:S02]  /*1990*/  VIADD R25, R9.reuse, 0x600 ;  /* 0x0000060009197836 */ /* 0x040fe40000000000 */
[----:B------:R-:W-:Y:S01]  /*19a0*/  VIADD R27, R9, 0x700 ;  /* 0x00000700091b7836 */ /* 0x000fe20000000000 */
[----:B------:R-:W3:Y:S01]  /*19b0*/  LDG.E R6, desc[UR6][R22.64] ;  /* 0x0000000616067981 */ /* 0x000ee2000c1e1900 */
[----:B------:R-:W-:-:S04]  /*19c0*/  IMAD.WIDE.U32 R14, R15, 0x4, R12 ;  /* 0x000000040f0e7825 */ /* 0x000fc800078e000c */
[--C-:B------:R-:W-:Y:S02]  /*19d0*/  IMAD.WIDE.U32 R8, R19, 0x4, R12.reuse ;  /* 0x0000000413087825 */ /* 0x100fe400078e000c */
[----:B------:R-:W4:Y:S02]  /*19e0*/  LDG.E R15, desc[UR6][R14.64] ;  /* 0x000000060e0f7981 */ /* 0x000f24000c1e1900 */
[--C-:B------:R-:W-:Y:S02]  /*19f0*/  IMAD.WIDE.U32 R18, R25, 0x4, R12.reuse ;  /* 0x0000000419127825 */ /* 0x100fe400078e000c */
[----:B------:R-:W4:Y:S02]  /*1a00*/  LDG.E R8, desc[UR6][R8.64] ;  /* 0x0000000608087981 */ /* 0x000f24000c1e1900 */
[----:B0-----:R-:W-:Y:S02]  /*1a10*/  IMAD.WIDE.U32 R16, R27, 0x4, R12 ;  /* 0x000000041b107825 */ /* 0x001fe400078e000c */
[----:B------:R-:W5:Y:S04]  /*1a20*/  LDG.E R19, desc[UR6][R18.64] ;  /* 0x0000000612137981 */ /* 0x000f68000c1e1900 */
[----:B------:R-:W5:Y:S01]  /*1a30*/  LDG.E R16, desc[UR6][R16.64] ;  /* 0x0000000610107981 */ /* 0x000f62000c1e1900 */
[----:B------:R-:W-:Y:S01]  /*1a40*/  VIADD R5, R5, 0x800 ;  /* 0x0000080005057836 */ /* 0x000fe20000000000 */
[----:B--2---:R-:W-:-:S04]  /*1a50*/  IADD3 R7, PT, PT, R4, R2, R7 ;  /* 0x0000000204077210 */ /* 0x004fc80007ffe007 */
[----:B---3--:R-:W-:-:S04]  /*1a60*/  IADD3 R6, PT, PT, R10, R6, R7 ;  /* 0x000000060a067210 */ /* 0x008fc80007ffe007 */
[----:B----4-:R-:W-:-:S04]  /*1a70*/  IADD3 R6, PT, PT, R8, R15, R6 ;  /* 0x0000000f08067210 */ /* 0x010fc80007ffe006 */
[----:B-----5:R-:W-:-:S07]  /*1a80*/  IADD3 R7, PT, PT, R16, R19, R6 ;  /* 0x0000001310077210 */ /* 0x020fce0007ffe006 */
.L_x_230:
[----:B------:R-:W-:Y:S05]  /*1a90*/  BSYNC.RECONVERGENT B2 ;  /* 0x0000000000027941 */ /* 0x000fea0003800200 */
.L_x_229:
        /* <DEDUP_REMOVED lines=18> */
[----:B------:R-:W-:Y:S01]  /*1bc0*/  VIADD R5, R5, 0x400 ;  /* 0x0000040005057836 */ /* 0x000fe20000000000 */
[----:B--2---:R-:W-:-:S04]  /*1bd0*/  IADD3 R7, PT, PT, R8, R2, R7 ;  /* 0x0000000208077210 */ /* 0x004fc80007ffe007 */
[----:B---3--:R-:W-:-:S07]  /*1be0*/  IADD3 R7, PT, PT, R14, R10, R7 ;  /* 0x0000000a0e077210 */ /* 0x008fce0007ffe007 */
.L_x_232:
[----:B------:R-:W-:Y:S05]  /*1bf0*/  BSYNC.RECONVERGENT B2 ;  /* 0x0000000000027941 */ /* 0x000fea0003800200 */
.L_x_231:
[----:B------:R-:W-:Y:S05]  /*1c00*/  @!P1 BRA `(.L_x_224) ;  /* 0x0000000000249947 */ /* 0x000fea0003800000 */
[----:B------:R-:W-:Y:S02]  /*1c10*/  VIADD R5, R5, UR4 ;  /* 0x0000000405057c36 */ /* 0x000fe40008000000 */
[----:B------:R-:W-:-:S07]  /*1c20*/  IMAD.MOV R4, RZ, RZ, -R4 ;  /* 0x000000ffff047224 */ /* 0x000fce00078e0a04 */
.L_x_233:
[----:B------:R-:W-:-:S06]  /*1c30*/  IMAD.WIDE.U32 R2, R5, 0x4, R12 ;  /* 0x0000000405027825 */ /* 0x000fcc00078e000c */
[----:B------:R-:W2:Y:S01]  /*1c40*/  LDG.E R2, desc[UR6][R2.64] ;  /* 0x0000000602027981 */ /* 0x000ea2000c1e1900 */
[----:B------:R-:W-:Y:S02]  /*1c50*/  VIADD R4, R4, 0x1 ;  /* 0x0000000104047836 */ /* 0x000fe40000000000 */
[----:B------:R-:W-:-:S03]  /*1c60*/  VIADD R5, R5, 0x100 ;  /* 0x0000010005057836 */ /* 0x000fc60000000000 */
[----:B------:R-:W-:Y:S01]  /*1c70*/  ISETP.NE.AND P0, PT, R4, RZ, PT ;  /* 0x000000ff0400720c */ /* 0x000fe20003f05270 */
[----:B--2---:R-:W-:-:S12]  /*1c80*/  IMAD.IADD R7, R2, 0x1, R7 ;  /* 0x0000000102077824 */ /* 0x004fd800078e0207 */
[----:B------:R-:W-:Y:S05]  /*1c90*/  @P0 BRA `(.L_x_233) ;  /* 0xfffffffc00e40947 */ /* 0x000fea000383ffff */
.L_x_224:
[----:B------:R-:W-:Y:S05]  /*1ca0*/  BSYNC.RECONVERGENT B1 ;  /* 0x0000000000017941 */ /* 0x000fea0003800200 */
.L_x_222:
        /* <DEDUP_REMOVED lines=36> */
[----:B--2---:R-:W0:Y:S04]  /*1ef0*/  LDS.128 R4, [UR4+0x10] ;  /* 0x00001004ff047984 */ /* 0x004e280008000c00 */
[----:B------:R-:W1:Y:S01]  /*1f00*/  LDS.64 R2, [UR4+0x20] ;  /* 0x00002004ff027984 */ /* 0x000e620008000a00 */
[----:B0-----:R-:W-:-:S04]  /*1f10*/  IADD3 R0, PT, PT, R4, R0, R9 ;  /* 0x0000000004007210 */ /* 0x001fc80007ffe009 */
[----:B------:R-:W-:-:S04]  /*1f20*/  IADD3 R0, PT, PT, R6, R0, R5 ;  /* 0x0000000006007210 */ /* 0x000fc80007ffe005 */
[----:B-1----:R-:W-:-:S05]  /*1f30*/  IADD3 R0, PT, PT, R2, R0, R7 ;  /* 0x0000000002007210 */ /* 0x002fca0007ffe007 */
[----:B------:R-:W-:-:S07]  /*1f40*/  IMAD.IADD R9, R0, 0x1, R3 ;  /* 0x0000000100097824 */ /* 0x000fce00078e0203 */
.L_x_220:
[----:B------:R-:W-:Y:S05]  /*1f50*/  BSYNC.RECONVERGENT B0 ;  /* 0x0000000000007941 */ /* 0x000fea0003800200 */
.L_x_205:
[----:B------:R-:W-:Y:S05]  /*1f60*/  @P0 EXIT ;  /* 0x000000000000094d */ /* 0x000fea0003800000 */
[----:B-1----:R-:W1:Y:S01]  /*1f70*/  LDC.64 R2, c[0x0][0x388] ;  /* 0x0000e200ff027b82 */ /* 0x002e620000000a00 */
[----:B------:R-:W0:Y:S02]  /*1f80*/  LDCU UR4, c[0x0][0x398] ;  /* 0x00007300ff0477ac */ /* 0x000e240008000800 */
[----:B0-2---:R-:W-:-:S05]  /*1f90*/  VIADD R9, R9, UR4 ;  /* 0x0000000409097c36 */ /* 0x005fca0008000000 */
[----:B-1----:R-:W-:Y:S01]  /*1fa0*/  STG.E desc[UR6][R2.64], R9 ;  /* 0x0000000902007986 */ /* 0x002fe2000c101906 */
[----:B------:R-:W-:Y:S05]  /*1fb0*/  EXIT ;  /* 0x000000000000794d */ /* 0x000fea0003800000 */
.L_x_234:
        /* <DEDUP_REMOVED lines=12> */
.L_x_306:


//--------------------- .text._ZN3cub18CUB_300001_SM_10006detail9transform16transform_kernelINS2_10policy_hubILb1EN4cuda3std3__45tupleIJN6thrust24THRUST_300001_SM_1000_NS6detail15normal_iteratorINSA_10device_ptrIiEEEEEEEE10policy1000El17ThresholdToBinarySF_JPiEEEvT0_iT1_T2_DpNS2_10kernel_argIT3_EE --------------------------
	.section	.text._ZN3cub18CUB_300001_SM_10006detail9transform16transform_kernelINS2_10policy_hubILb1EN4cuda3std3__45tupleIJN6thrust24THRUST_300001_SM_1000_NS6detail15normal_iteratorINSA_10device_ptrIiEEEEEEEE10policy1000El17ThresholdToBinarySF_JPiEEEvT0_iT1_T2_DpNS2_10kernel_argIT3_EE,"ax",@progbits
	.align	128
        .global         _ZN3cub18CUB_300001_SM_10006detail9transform16transform_kernelINS2_10policy_hubILb1EN4cuda3std3__45tupleIJN6thrust24THRUST_300001_SM_1000_NS6detail15normal_iteratorINSA_10device_ptrIiEEEEEEEE10policy1000El17ThresholdToBinarySF_JPiEEEvT0_iT1_T2_DpNS2_10kernel_argIT3_EE
        .type           _ZN3cub18CUB_300001_SM_10006detail9transform16transform_kernelINS2_10policy_hubILb1EN4cuda3std3__45tupleIJN6thrust24THRUST_300001_SM_1000_NS6detail15normal_iteratorINSA_10device_ptrIiEEEEEEEE10policy1000El17ThresholdToBinarySF_JPiEEEvT0_iT1_T2_DpNS2_10kernel_argIT3_EE,@function
        .size           _ZN3cub18CUB_300001_SM_10006detail9transform16transform_kernelINS2_10policy_hubILb1EN4cuda3std3__45tupleIJN6thrust24THRUST_300001_SM_1000_NS6detail15normal_iteratorINSA_10device_ptrIiEEEEEEEE10policy1000El17ThresholdToBinarySF_JPiEEEvT0_iT1_T2_DpNS2_10kernel_argIT3_EE,(.L_x_307 - _ZN3cub18CUB_300001_SM_10006detail9transform16transform_kernelINS2_10policy_hubILb1EN4cuda3std3__45tupleIJN6thrust24THRUST_300001_SM_1000_NS6detail15normal_iteratorINSA_10device_ptrIiEEEEEEEE10policy1000El17ThresholdToBinarySF_JPiEEEvT0_iT1_T2_DpNS2_10kernel_argIT3_EE)
        .other          _ZN3cub18CUB_300001_SM_10006detail9transform16transform_kernelINS2_10policy_hubILb1EN4cuda3std3__45tupleIJN6thrust24THRUST_300001_SM_1000_NS6detail15normal_iteratorINSA_10device_ptrIiEEEEEEEE10policy1000El17ThresholdToBinarySF_JPiEEEvT0_iT1_T2_DpNS2_10kernel_argIT3_EE,@"STO_CUDA_ENTRY STV_DEFAULT"
_ZN3cub18CUB_300001_SM_10006detail9transform16transform_kernelINS2_10policy_hubILb1EN4cuda3std3__45tupleIJN6thrust24THRUST_300001_SM_1000_NS6detail15normal_iteratorINSA_10device_ptrIiEEEEEEEE10policy1000El17ThresholdToBinarySF_JPiEEEvT0_iT1_T2_DpNS2_10kernel_argIT3_EE:
.text._ZN3cub18CUB_300001_SM_10006detail9transform16transform_kernelINS2_10policy_hubILb1EN4cuda3std3__45tupleIJN6thrust24THRUST_300001_SM_1000_NS6detail15normal_iteratorINSA_10device_ptrIiEEEEEEEE10policy1000El17ThresholdToBinarySF_JPiEEEvT0_iT1_T2_DpNS2_10kernel_argIT3_EE:
[----:B------:R-:W-:Y:S08]  /*0000*/  LDC R1, c[0x0][0x37c] ;  /* 0x0000df00ff017b82 */ /* 0x000ff00000000800 */
[----:B------:R-:W0:Y:S01]  /*0010*/  LDC R0, c[0x0][0x388] ;  /* 0x0000e200ff007b82 */ /* 0x000e220000000800 */
[----:B------:R-:W1:Y:S01]  /*0020*/  LDCU.64 UR6, c[0x0][0x380] ;  /* 0x00007000ff0677ac */ /* 0x000e620008000a00 */
[----:B------:R-:W2:Y:S01]  /*0030*/  S2R R7, SR_TID.X ;  /* 0x0000000000077919 */ /* 0x000ea20000002100 */
[----:B------:R-:W-:Y:S05]  /*0040*/  BSSY.RECONVERGENT B0, `(.L_x_235) ;  /* 0x000001a000007945 */ /* 0x000fea0003800200 */
[----:B------:R-:W3:Y:S01]  /*0050*/  S2UR UR4, SR_CTAID.X ;  /* 0x00000000000479c3 */ /* 0x000ee20000002500 */
[----:B0-----:R-:W-:-:S05]  /*0060*/  IMAD.SHL.U32 R5, R0, 0x80, RZ ;  /* 0x0000008000057824 */ /* 0x001fca00078e00ff */
[----:B------:R-:W-:Y:S01]  /*0070*/  SHF.R.S32.HI R4, RZ, 0x1f, R5 ;  /* 0x0000001fff047819 */ /* 0x000fe20000011405 */
[----:B---3--:R-:W-:-:S04]  /*0080*/  IMAD.WIDE.U32 R2, R5, UR4, RZ ;  /* 0x0000000405027c25 */ /* 0x008fc8000f8e00ff */
[----:B------:R-:W-:Y:S01]  /*0090*/  IMAD R13, R4, UR4, RZ ;  /* 0x00000004040d7c24 */ /* 0x000fe2000f8e02ff */
[----:B-1----:R-:W-:Y:S01]  /*00a0*/  IADD3 R6, P1, PT, -R2, UR6, RZ ;  /* 0x0000000602067c10 */ /* 0x002fe2000ff3e1ff */
[----:B--2---:R-:W-:Y:S02]  /*00b0*/  IMAD.SHL.U32 R11, R7, 0x80, RZ ;  /* 0x00000080070b7824 */ /* 0x004fe400078e00ff */
[----:B------:R-:W-:Y:S01]  /*00c0*/  IMAD.IADD R13, R3, 0x1, R13 ;  /* 0x00000001030d7824 */ /* 0x000fe200078e020d */
[----:B------:R-:W-:-:S04]  /*00d0*/  ISETP.LT.U32.AND P0, PT, R6, R5, PT ;  /* 0x000000050600720c */ /* 0x000fc80003f01070 */
[----:B------:R-:W-:-:S04]  /*00e0*/  IADD3.X R9, PT, PT, ~R13, UR7, RZ, P1, !PT ;  /* 0x000000070d097c10 */ /* 0x000fc80008ffe5ff */
[----:B------:R-:W-:-:S04]  /*00f0*/  ISETP.LT.AND.EX P0, PT, R9, R4, PT, P0 ;  /* 0x000000040900720c */ /* 0x000fc80003f01300 */
[----:B------:R-:W-:-:S05]  /*0100*/  SEL R6, R6, R5, P0 ;  /* 0x0000000506067207 */ /* 0x000fca0000000000 */
[----:B------:R-:W-:-:S05]  /*0110*/  IMAD.SHL.U32 R4, R6, 0x4, RZ ;  /* 0x0000000406047824 */ /* 0x000fca00078e00ff */
[----:B------:R-:W-:-:S13]  /*0120*/  ISETP.GE.AND P0, PT, R11, R4, PT ;  /* 0x000000040b00720c */ /* 0x000fda0003f06270 */
[----:B------:R-:W-:Y:S05]  /*0130*/  @P0 BRA `(.L_x_236) ;  /* 0x0000000000280947 */ /* 0x000fea0003800000 */
[----:B------:R-:W0:Y:S02]  /*0140*/  LDC.64 R8, c[0x0][0x398] ;  /* 0x0000e600ff087b82 */ /* 0x000e240000000a00 */
[----:B0-----:R-:W-:-:S04]  /*0150*/  LEA R8, P0, R2, R8, 0x2 ;  /* 0x0000000802087211 */ /* 0x001fc800078010ff */
[----:B------:R-:W-:-:S03]  /*0160*/  LEA.HI.X R9, R2, R9, R13, 0x2, P0 ;  /* 0x0000000902097211 */ /* 0x000fc600000f140d */
[----:B------:R-:W-:-:S07]  /*0170*/  IMAD.WIDE.U32 R8, R7, 0x80, R8 ;  /* 0x0000008007087825 */ /* 0x000fce00078e0008 */
.L_x_237:
[----:B------:R-:W-:Y:S01]  /*0180*/  VIADD R11, R11, 0x4000 ;  /* 0x000040000b0b7836 */ /* 0x000fe20000000000 */
[----:B------:R0:W-:Y:S04]  /*0190*/  CCTL.E.PF2 [R8] ;  /* 0x000000000800798f */ /* 0x0001e80000800100 */
[----:B------:R-:W-:Y:S02]  /*01a0*/  ISETP.GE.AND P0, PT, R11, R4, PT ;  /* 0x000000040b00720c */ /* 0x000fe40003f06270 */
[----:B0-----:R-:W-:-:S05]  /*01b0*/  IADD3 R8, P1, PT, R8, 0x4000, RZ ;  /* 0x0000400008087810 */ /* 0x001fca0007f3e0ff */
[----:B------:R-:W-:-:S06]  /*01c0*/  IMAD.X R9, RZ, RZ, R9, P1 ;  /* 0x000000ffff097224 */ /* 0x000fcc00008e0609 */
[----:B------:R-:W-:Y:S05]  /*01d0*/  @!P0 BRA `(.L_x_237) ;  /* 0xfffffffc00e88947 */ /* 0x000fea000383ffff */
.L_x_236:
[----:B------:R-:W-:Y:S05]  /*01e0*/  BSYNC.RECONVERGENT B0 ;  /* 0x0000000000007941 */ /* 0x000fea0003800200 */
.L_x_235:
[----:B------:R-:W0:Y:S01]  /*01f0*/  LDCU.128 UR8, c[0x0][0x390] ;  /* 0x00007200ff0877ac */ /* 0x000e220008000c00 */
[----:B------:R-:W-:Y:S01]  /*0200*/  ISETP.NE.AND P0, PT, R5, R6, PT ;  /* 0x000000060500720c */ /* 0x000fe20003f05270 */
[C---:B------:R-:W-:Y:S01]  /*0210*/  IMAD.SHL.U32 R3, R2.reuse, 0x4, RZ ;  /* 0x0000000402037824 */ /* 0x040fe200078e00ff */
[----:B------:R-:W-:Y:S01]  /*0220*/  SHF.L.U64.HI R8, R2, 0x2, R13 ;  /* 0x0000000202087819 */ /* 0x000fe2000001020d */
[----:B------:R-:W1:Y:S03]  /*0230*/  LDCU.64 UR4, c[0x0][0x358] ;  /* 0x00006b00ff0477ac */ /* 0x000e660008000a00 */
[C---:B0-----:R-:W-:Y:S02]  /*0240*/  IADD3 R4, P1, PT, R3.reuse, UR10, RZ ;  /* 0x0000000a03047c10 */ /* 0x041fe4000ff3e0ff */
[----:B------:R-:W-:Y:S02]  /*0250*/  IADD3 R2, P2, PT, R3, UR8, RZ ;  /* 0x0000000803027c10 */ /* 0x000fe4000ff5e0ff */
[----:B------:R-:W-:-:S02]  /*0260*/  IADD3.X R5, PT, PT, R8, UR11, RZ, P1, !PT ;  /* 0x0000000b08057c10 */ /* 0x000fc40008ffe4ff */
[----:B------:R-:W-:Y:S01]  /*0270*/  IADD3.X R3, PT, PT, R8, UR9, RZ, P2, !PT ;  /* 0x0000000908037c10 */ /* 0x000fe200097fe4ff */
[----:B-1----:R-:W-:Y:S08]  /*0280*/  @!P0 BRA `(.L_x_238) ;  /* 0x0000000c00488947 */ /* 0x002ff00003800000 */
[----:B------:R-:W-:-:S13]  /*0290*/  ISETP.GE.AND P0, PT, R0, 0x1, PT ;  /* 0x000000010000780c */ /* 0x000fda0003f06270 */
[----:B------:R-:W-:Y:S05]  /*02a0*/  @!P0 EXIT ;  /* 0x000000000000894d */ /* 0x000fea0003800000 */
[C---:B------:R-:W-:Y:S01]  /*02b0*/  ISETP.GE.U32.AND P0, PT, R0.reuse, 0x8, PT ;  /* 0x000000080000780c */ /* 0x040fe20003f06070 */
[----:B------:R-:W-:Y:S01]  /*02c0*/  IMAD.MOV.U32 R8, RZ, RZ, RZ ;  /* 0x000000ffff087224 */ /* 0x000fe200078e00ff */
[----:B------:R-:W-:-:S11]  /*02d0*/  LOP3.LUT R16, R0, 0x7, RZ, 0xc0, !PT ;  /* 0x0000000700107812 */ /* 0x000fd600078ec0ff */
[----:B------:R-:W-:Y:S05]  /*02e0*/  @!P0 BRA `(.L_x_239) ;  /* 0x00000008000c8947 */ /* 0x000fea0003800000 */
[----:B------:R-:W-:-:S13]  /*02f0*/  ISETP.GE.AND P1, PT, R7, R6, PT ;  /* 0x000000060700720c */ /* 0x000fda0003f26270 */
[----:B------:R-:W-:-:S06]  /*0300*/  @!P1 IMAD.WIDE.U32 R8, R7, 0x4, R4 ;  /* 0x0000000407089825 */ /* 0x000fcc00078e0004 */
[----:B------:R-:W2:Y:S01]  /*0310*/  @!P1 LDG.E R8, desc[UR4][R8.64] ;  /* 0x0000000408089981 */ /* 0x000ea2000c1e1900 */
[C---:B------:R-:W-:Y:S02]  /*0320*/  VIADD R17, R7.reuse, 0x80 ;  /* 0x0000008007117836 */ /* 0x040fe40000000000 */
[----:B------:R-:W-:-:S03]  /*0330*/  @!P1 IMAD.WIDE.U32 R12, R7, 0x4, R2 ;  /* 0x00000004070c9825 */ /* 0x000fc600078e0002 */
[C---:B------:R-:W-:Y:S01]  /*0340*/  ISETP.GE.AND P6, PT, R17.reuse, R6, PT ;  /* 0x000000061100720c */ /* 0x040fe20003fc6270 */
[----:B------:R-:W-:Y:S01]  /*0350*/  IMAD.WIDE R10, R17, 0x4, R4 ;  /* 0x00000004110a7825 */ /* 0x000fe200078e0204 */
[----:B--2---:R-:W-:-:S04]  /*0360*/  @!P1 ISETP.GT.AND P0, PT, R8, RZ, PT ;  /* 0x000000ff0800920c */ /* 0x004fc80003f04270 */
[----:B------:R-:W-:-:S05]  /*0370*/  @!P1 SEL R15, RZ, 0x1, !P0 ;  /* 0x00000001ff0f9807 */ /* 0x000fca0004000000 */
[----:B------:R0:W-:Y:S04]  /*0380*/  @!P1 STG.E desc[UR4][R12.64], R15 ;  /* 0x0000000f0c009986 */ /* 0x0001e8000c101904 */
[----:B------:R-:W2:Y:S01]  /*0390*/  @!P6 LDG.E R14, desc[UR4][R10.64] ;  /* 0x000000040a0ee981 */ /* 0x000ea2000c1e1900 */
[C---:B------:R-:W-:Y:S01]  /*03a0*/  VIADD R19, R7.reuse, 0x100 ;  /* 0x0000010007137836 */ /* 0x040fe20000000000 */
[----:B------:R-:W-:Y:S01]  /*03b0*/  LOP3.LUT R8, R0, 0x7ffffff8, RZ, 0xc0, !PT ;  /* 0x7ffffff800087812 */ /* 0x000fe200078ec0ff */
[C---:B------:R-:W-:Y:S01]  /*03c0*/  VIADD R9, R7.reuse, 0x200 ;  /* 0x0000020007097836 */ /* 0x040fe20000000000 */
[----:B------:R-:W-:Y:S01]  /*03d0*/  BSSY.RECONVERGENT B0, `(.L_x_240) ;  /* 0x0000015000007945 */ /* 0x000fe20003800200 */
[----:B------:R-:W-:Y:S01]  /*03e0*/  VIADD R21, R7, 0x180 ;  /* 0x0000018007157836 */ /* 0x000fe20000000000 */
[-C--:B------:R-:W-:Y:S01]  /*03f0*/  ISETP.GE.AND P5, PT, R19, R6.reuse, PT ;  /* 0x000000061300720c */ /* 0x080fe20003fa6270 */
[----:B------:R-:W-:Y:S01]  /*0400*/  VIADD R19, R7, 0x280 ;  /* 0x0000028007137836 */ /* 0x000fe20000000000 */
[-C--:B------:R-:W-:Y:S01]  /*0410*/  ISETP.GE.AND P3, PT, R9, R6.reuse, PT ;  /* 0x000000060900720c */ /* 0x080fe20003f66270 */
[----:B0-----:R-:W-:Y:S01]  /*0420*/  IMAD.WIDE R12, R17, 0x4, R2 ;  /* 0x00000004110c7825 */ /* 0x001fe200078e0202 */
[----:B------:R-:W-:-:S02]  /*0430*/  ISETP.GE.AND P4, PT, R21, R6, PT ;  /* 0x000000061500720c */ /* 0x000fc40003f86270 */
[----:B------:R-:W-:Y:S01]  /*0440*/  ISETP.GE.AND P2, PT, R19, R6, PT ;  /* 0x000000061300720c */ /* 0x000fe20003f46270 */
[C---:B------:R-:W-:Y:S02]  /*0450*/  VIADD R21, R7.reuse, 0x300 ;  /* 0x0000030007157836 */ /* 0x040fe40000000000 */
[----:B------:R-:W-:-:S03]  /*0460*/  VIADD R15, R7, 0x380 ;  /* 0x00000380070f7836 */ /* 0x000fc60000000000 */
[----:B------:R-:W-:Y:S02]  /*0470*/  ISETP.GE.AND P1, PT, R21, R6, PT ;  /* 0x000000061500720c */ /* 0x000fe40003f26270 */
[----:B--2---:R-:W-:-:S04]  /*0480*/  @!P6 ISETP.GT.AND P0, PT, R14, RZ, PT ;  /* 0x000000ff0e00e20c */ /* 0x004fc80003f04270 */
[----:B------:R-:W-:Y:S02]  /*0490*/  @!P6 SEL R9, RZ, 0x1, !P0 ;  /* 0x00000001ff09e807 */ /* 0x000fe40004000000 */
[----:B------:R-:W-:-:S03]  /*04a0*/  ISETP.GE.AND P0, PT, R15, R6, PT ;  /* 0x000000060f00720c */ /* 0x000fc60003f06270 */
[----:B------:R0:W-:Y:S01]  /*04b0*/  @!P6 STG.E desc[UR4][R12.64], R9 ;  /* 0x000000090c00e986 */ /* 0x0001e2000c101904 */
[----:B------:R-:W-:Y:S01]  /*04c0*/  ISETP.NE.AND P6, PT, R8, 0x8, PT ;  /* 0x000000080800780c */ /* 0x000fe20003fc5270 */
[----:B------:R-:W-:-:S12]  /*04d0*/  @P5 BRA `(.L_x_241) ;  /* 0x0000000000105947 */ /* 0x000fd80003800000 */
[----:B------:R-:W2:Y:S02]  /*04e0*/  LDG.E R0, desc[UR4][R10.64+0x200] ;  /* 0x000200040a007981 */ /* 0x000ea4000c1e1900 */
[----:B--2---:R-:W-:-:S04]  /*04f0*/  ISETP.GT.AND P5, PT, R0, RZ, PT ;  /* 0x000000ff0000720c */ /* 0x004fc80003fa4270 */
[----:B0-----:R-:W-:-:S05]  /*0500*/  SEL R9, RZ, 0x1, !P5 ;  /* 0x00000001ff097807 */ /* 0x001fca0006800000 */
[----:B------:R1:W-:Y:S04]  /*0510*/  STG.E desc[UR4][R12.64+0x200], R9 ;  /* 0x000200090c007986 */ /* 0x0003e8000c101904 */
.L_x_241:
[----:B------:R-:W-:Y:S05]  /*0520*/  BSYNC.RECONVERGENT B0 ;  /* 0x0000000000007941 */ /* 0x000fea0003800200 */
.L_x_240:
[----:B------:R-:W-:Y:S04]  /*0530*/  BSSY.RECONVERGENT B0, `(.L_x_242) ;  /* 0x0000006000007945 */ /* 0x000fe80003800200 */
[----:B------:R-:W-:Y:S05]  /*0540*/  @P4 BRA `(.L_x_243) ;  /* 0x0000000000104947 */ /* 0x000fea0003800000 */
[----:B------:R-:W2:Y:S02]  /*0550*/  LDG.E R0, desc[UR4][R10.64+0x400] ;  /* 0x000400040a007981 */ /* 0x000ea4000c1e1900 */
[----:B--2---:R-:W-:-:S04]  /*0560*/  ISETP.GT.AND P4, PT, R0, RZ, PT ;  /* 0x000000ff0000720c */ /* 0x004fc80003f84270 */
[----:B01----:R-:W-:-:S05]  /*0570*/  SEL R9, RZ, 0x1, !P4 ;  /* 0x00000001ff097807 */ /* 0x003fca0006000000 */
[----:B------:R2:W-:Y:S04]  /*0580*/  STG.E desc[UR4][R12.64+0x400], R9 ;  /* 0x000400090c007986 */ /* 0x0005e8000c101904 */
.L_x_243:
[----:B------:R-:W-:Y:S05]  /*0590*/  BSYNC.RECONVERGENT B0 ;  /* 0x0000000000007941 */ /* 0x000fea0003800200 */
.L_x_242:
[----:B------:R-:W-:Y:S04]  /*05a0*/  BSSY.RECONVERGENT B0, `(.L_x_244) ;  /* 0x0000006000007945 */ /* 0x000fe80003800200 */
[----:B------:R-:W-:Y:S05]  /*05b0*/  @P3 BRA `(.L_x_245) ;  /* 0x0000000000103947 */ /* 0x000fea0003800000 */
[----:B------:R-:W3:Y:S02]  /*05c0*/  LDG.E R0, desc[UR4][R10.64+0x600] ;  /* 0x000600040a007981 */ /* 0x000ee4000c1e1900 */
[----:B---3--:R-:W-:-:S04]  /*05d0*/  ISETP.GT.AND P3, PT, R0, RZ, PT ;  /* 0x000000ff0000720c */ /* 0x008fc80003f64270 */
[----:B012---:R-:W-:-:S05]  /*05e0*/  SEL R9, RZ, 0x1, !P3 ;  /* 0x00000001ff097807 */ /* 0x007fca0005800000 */
[----:B------:R3:W-:Y:S04]  /*05f0*/  STG.E desc[UR4][R12.64+0x600], R9 ;  /* 0x000600090c007986 */ /* 0x0007e8000c101904 */
.L_x_245:
[----:B------:R-:W-:Y:S05]  /*0600*/  BSYNC.RECONVERGENT B0 ;  /* 0x0000000000007941 */ /* 0x000fea0003800200 */
.L_x_244:
[----:B------:R-:W-:Y:S04]  /*0610*/  BSSY.RECONVERGENT B0, `(.L_x_246) ;  /* 0x0000006000007945 */ /* 0x000fe80003800200 */
[----:B------:R-:W-:Y:S05]  /*0620*/  @P2 BRA `(.L_x_247) ;  /* 0x0000000000102947 */ /* 0x000fea0003800000 */
[----:B------:R-:W4:Y:S02]  /*0630*/  LDG.E R0, desc[UR4][R10.64+0x800] ;  /* 0x000800040a007981 */ /* 0x000f24000c1e1900 */
[----:B----4-:R-:W-:-:S04]  /*0640*/  ISETP.GT.AND P2, PT, R0, RZ, PT ;  /* 0x000000ff0000720c */ /* 0x010fc80003f44270 */
[----:B0123--:R-:W-:-:S05]  /*0650*/  SEL R9, RZ, 0x1, !P2 ;  /* 0x00000001ff097807 */ /* 0x00ffca0005000000 */
[----:B------:R4:W-:Y:S04]  /*0660*/  STG.E desc[UR4][R12.64+0x800], R9 ;  /* 0x000800090c007986 */ /* 0x0009e8000c101904 */
.L_x_247:
[----:B------:R-:W-:Y:S05]  /*0670*/  BSYNC.RECONVERGENT B0 ;  /* 0x0000000000007941 */ /* 0x000fea0003800200 */
.L_x_246:
[----:B------:R-:W-:Y:S04]  /*0680*/  BSSY.RECONVERGENT B0, `(.L_x_248) ;  /* 0x0000006000007945 */ /* 0x000fe80003800200 */
[----:B------:R-:W-:Y:S05]  /*0690*/  @P1 BRA `(.L_x_249) ;  /* 0x0000000000101947 */ /* 0x000fea0003800000 */
[----:B------:R-:W5:Y:S02]  /*06a0*/  LDG.E R0, desc[UR4][R10.64+0xa00] ;  /* 0x000a00040a007981 */ /* 0x000f64000c1e1900 */
[----:B-----5:R-:W-:-:S04]  /*06b0*/  ISETP.GT.AND P1, PT, R0, RZ, PT ;  /* 0x000000ff0000720c */ /* 0x020fc80003f24270 */
[----:B01234-:R-:W-:-:S05]  /*06c0*/  SEL R9, RZ, 0x1, !P1 ;  /* 0x00000001ff097807 */ /* 0x01ffca0004800000 */
[----:B------:R0:W-:Y:S04]  /*06d0*/  STG.E desc[UR4][R12.64+0xa00], R9 ;  /* 0x000a00090c007986 */ /* 0x0001e8000c101904 */
.L_x_249:
[----:B------:R-:W-:Y:S05]  /*06e0*/  BSYNC.RECONVERGENT B0 ;  /* 0x0000000000007941 */ /* 0x000fea0003800200 */
.L_x_248:
[----:B------:R-:W-:Y:S04]  /*06f0*/  BSSY.RECONVERGENT B0, `(.L_x_250) ;  /* 0x0000006000007945 */ /* 0x000fe80003800200 */
[----:B------:R-:W-:Y:S05]  /*0700*/  @P0 BRA `(.L_x_251) ;  /* 0x0000000000100947 */ /* 0x000fea0003800000 */
[----:B------:R-:W5:Y:S02]  /*0710*/  LDG.E R10, desc[UR4][R10.64+0xc00] ;  /* 0x000c00040a0a7981 */ /* 0x000f64000c1e1900 */
[----:B-----5:R-:W-:-:S04]  /*0720*/  ISETP.GT.AND P0, PT, R10, RZ, PT ;  /* 0x000000ff0a00720c */ /* 0x020fc80003f04270 */
[----:B01234-:R-:W-:-:S05]  /*0730*/  SEL R9, RZ, 0x1, !P0 ;  /* 0x00000001ff097807 */ /* 0x01ffca0004000000 */
[----:B------:R0:W-:Y:S04]  /*0740*/  STG.E desc[UR4][R12.64+0xc00], R9 ;  /* 0x000c00090c007986 */ /* 0x0001e8000c101904 */
.L_x_251:
[----:B------:R-:W-:Y:S05]  /*0750*/  BSYNC.RECONVERGENT B0 ;  /* 0x0000000000007941 */ /* 0x000fea0003800200 */
.L_x_250:
[----:B------:R-:W-:Y:S05]  /*0760*/  @!P6 BRA `(.L_x_239) ;  /* 0x0000000000ece947 */ /* 0x000fea0003800000 */
[----:B------:R-:W-:-:S07]  /*0770*/  IMAD.MOV.U32 R0, RZ, RZ, 0x8 ;  /* 0x00000008ff007424 */ /* 0x000fce00078e00ff */
.L_x_254:
[----:B01234-:R-:W-:-:S05]  /*0780*/  IMAD R9, R0, 0x80, R7 ;  /* 0x0000008000097824 */ /* 0x01ffca00078e0207 */
        /* <DEDUP_REMOVED lines=11> */
[----:B------:R-:W-:Y:S02]  /*0840*/  VIADD R17, R9, 0x100 ;  /* 0x0000010009117836 */ /* 0x000fe40000000000 */
[----:B------:R-:W-:-:S03]  /*0850*/  IMAD.WIDE R10, R19, 0x4, R2 ;  /* 0x00000004130a7825 */ /* 0x000fc600078e0202 */
[----:B------:R-:W-:Y:S02]  /*0860*/  ISETP.GE.AND P1, PT, R17, R6, PT ;  /* 0x000000061100720c */ /* 0x000fe40003f26270 */
[----:B--2---:R-:W-:-:S04]  /*0870*/  @!P2 ISETP.GT.AND P0, PT, R18, RZ, PT ;  /* 0x000000ff1200a20c */ /* 0x004fc80003f04270 */
[----:B------:R-:W-:-:S05]  /*0880*/  @!P2 SEL R21, RZ, 0x1, !P0 ;  /* 0x00000001ff15a807 */ /* 0x000fca0004000000 */
[----:B------:R-:W-:Y:S04]  /*0890*/  @!P2 STG.E desc[UR4][R10.64], R21 ;  /* 0x000000150a00a986 */ /* 0x000fe8000c101904 */
[----:B------:R-:W2:Y:S01]  /*08a0*/  @!P1 LDG.E R18, desc[UR4][R12.64+0x200] ;  /* 0x000200040c129981 */ /* 0x000ea2000c1e1900 */
[----:B------:R-:W-:-:S05]  /*08b0*/  VIADD R17, R9, 0x180 ;  /* 0x0000018009117836 */ /* 0x000fca0000000000 */
[----:B------:R-:W-:Y:S02]  /*08c0*/  ISETP.GE.AND P2, PT, R17, R6, PT ;  /* 0x000000061100720c */ /* 0x000fe40003f46270 */
[----:B--2---:R-:W-:-:S04]  /*08d0*/  @!P1 ISETP.GT.AND P0, PT, R18, RZ, PT ;  /* 0x000000ff1200920c */ /* 0x004fc80003f04270 */
[----:B------:R-:W-:-:S05]  /*08e0*/  @!P1 SEL R19, RZ, 0x1, !P0 ;  /* 0x00000001ff139807 */ /* 0x000fca0004000000 */
[----:B------:R1:W-:Y:S04]  /*08f0*/  @!P1 STG.E desc[UR4][R10.64+0x200], R19 ;  /* 0x000200130a009986 */ /* 0x0003e8000c101904 */
[----:B0-----:R-:W2:Y:S01]  /*0900*/  @!P2 LDG.E R14, desc[UR4][R12.64+0x400] ;  /* 0x000400040c0ea981 */ /* 0x001ea2000c1e1900 */
[----:B------:R-:W-:-:S05]  /*0910*/  VIADD R15, R9, 0x200 ;  /* 0x00000200090f7836 */ /* 0x000fca0000000000 */
[----:B------:R-:W-:Y:S02]  /*0920*/  ISETP.GE.AND P1, PT, R15, R6, PT ;  /* 0x000000060f00720c */ /* 0x000fe40003f26270 */
[----:B--2---:R-:W-:-:S04]  /*0930*/  @!P2 ISETP.GT.AND P0, PT, R14, RZ, PT ;  /* 0x000000ff0e00a20c */ /* 0x004fc80003f04270 */
[----:B------:R-:W-:-:S05]  /*0940*/  @!P2 SEL R17, RZ, 0x1, !P0 ;  /* 0x00000001ff11a807 */ /* 0x000fca0004000000 */
[----:B------:R0:W-:Y:S04]  /*0950*/  @!P2 STG.E desc[UR4][R10.64+0x400], R17 ;  /* 0x000400110a00a986 */ /* 0x0001e8000c101904 */
[----:B------:R-:W2:Y:S01]  /*0960*/  @!P1 LDG.E R14, desc[UR4][R12.64+0x600] ;  /* 0x000600040c0e9981 */ /* 0x000ea2000c1e1900 */
[----:B------:R-:W-:-:S05]  /*0970*/  VIADD R15, R9, 0x280 ;  /* 0x00000280090f7836 */ /* 0x000fca0000000000 */
[----:B------:R-:W-:Y:S02]  /*0980*/  ISETP.GE.AND P2, PT, R15, R6, PT ;  /* 0x000000060f00720c */ /* 0x000fe40003f46270 */
[----:B--2---:R-:W-:-:S04]  /*0990*/  @!P1 ISETP.GT.AND P0, PT, R14, RZ, PT ;  /* 0x000000ff0e00920c */ /* 0x004fc80003f04270 */
[----:B-1----:R-:W-:-:S05]  /*09a0*/  @!P1 SEL R19, RZ, 0x1, !P0 ;  /* 0x00000001ff139807 */ /* 0x002fca0004000000 */
[----:B------:R1:W-:Y:S04]  /*09b0*/  @!P1 STG.E desc[UR4][R10.64+0x600], R19 ;  /* 0x000600130a009986 */ /* 0x0003e8000c101904 */
[----:B------:R-:W2:Y:S01]  /*09c0*/  @!P2 LDG.E R14, desc[UR4][R12.64+0x800] ;  /* 0x000800040c0ea981 */ /* 0x000ea2000c1e1900 */
[----:B------:R-:W-:-:S05]  /*09d0*/  VIADD R15, R9, 0x300 ;  /* 0x00000300090f7836 */ /* 0x000fca0000000000 */
[----:B------:R-:W-:Y:S02]  /*09e0*/  ISETP.GE.AND P1, PT, R15, R6, PT ;  /* 0x000000060f00720c */ /* 0x000fe40003f26270 */
[----:B--2---:R-:W-:-:S04]  /*09f0*/  @!P2 ISETP.GT.AND P0, PT, R14, RZ, PT ;  /* 0x000000ff0e00a20c */ /* 0x004fc80003f04270 */
[----:B0-----:R-:W-:-:S05]  /*0a00*/  @!P2 SEL R17, RZ, 0x1, !P0 ;  /* 0x00000001ff11a807 */ /* 0x001fca0004000000 */
[----:B------:R1:W-:Y:S04]  /*0a10*/  @!P2 STG.E desc[UR4][R10.64+0x800], R17 ;  /* 0x000800110a00a986 */ /* 0x0003e8000c101904 */
[----:B------:R-:W2:Y:S01]  /*0a20*/  @!P1 LDG.E R14, desc[UR4][R12.64+0xa00] ;  /* 0x000a00040c0e9981 */ /* 0x000ea2000c1e1900 */
[----:B------:R-:W-:Y:S01]  /*0a30*/  VIADD R9, R9, 0x380 ;  /* 0x0000038009097836 */ /* 0x000fe20000000000 */
[----:B------:R-:W-:Y:S01]  /*0a40*/  BSSY.RECONVERGENT B0, `(.L_x_252) ;  /* 0x000000c000007945 */ /* 0x000fe20003800200 */
[----:B------:R-:W-:Y:S01]  /*0a50*/  VIADD R0, R0, 0x8 ;  /* 0x0000000800007836 */ /* 0x000fe20000000000 */
[----:B--2---:R-:W-:-:S04]  /*0a60*/  @!P1 ISETP.GT.AND P0, PT, R14, RZ, PT ;  /* 0x000000ff0e00920c */ /* 0x004fc80003f04270 */
[----:B------:R-:W-:Y:S02]  /*0a70*/  @!P1 SEL R15, RZ, 0x1, !P0 ;  /* 0x00000001ff0f9807 */ /* 0x000fe40004000000 */
[----:B------:R-:W-:-:S03]  /*0a80*/  ISETP.GE.AND P0, PT, R9, R6, PT ;  /* 0x000000060900720c */ /* 0x000fc60003f06270 */
[----:B------:R1:W-:Y:S01]  /*0a90*/  @!P1 STG.E desc[UR4][R10.64+0xa00], R15 ;  /* 0x000a000f0a009986 */ /* 0x0003e2000c101904 */
[----:B------:R-:W-:-:S09]  /*0aa0*/  ISETP.NE.AND P1, PT, R0, R8, PT ;  /* 0x000000080000720c */ /* 0x000fd20003f25270 */
[----:B------:R-:W-:Y:S05]  /*0ab0*/  @P0 BRA `(.L_x_253) ;  /* 0x0000000000100947 */ /* 0x000fea0003800000 */
[----:B------:R-:W2:Y:S02]  /*0ac0*/  LDG.E R12, desc[UR4][R12.64+0xc00] ;  /* 0x000c00040c0c7981 */ /* 0x000ea4000c1e1900 */
[----:B--2---:R-:W-:-:S04]  /*0ad0*/  ISETP.GT.AND P0, PT, R12, RZ, PT ;  /* 0x000000ff0c00720c */ /* 0x004fc80003f04270 */
[----:B------:R-:W-:-:S05]  /*0ae0*/  SEL R9, RZ, 0x1, !P0 ;  /* 0x00000001ff097807 */ /* 0x000fca0004000000 */
[----:B------:R0:W-:Y:S04]  /*0af0*/  STG.E desc[UR4][R10.64+0xc00], R9 ;  /* 0x000c00090a007986 */ /* 0x0001e8000c101904 */
.L_x_253:
[----:B------:R-:W-:Y:S05]  /*0b00*/  BSYNC.RECONVERGENT B0 ;  /* 0x0000000000007941 */ /* 0x000fea0003800200 */
.L_x_252:
[----:B------:R-:W-:Y:S05]  /*0b10*/  @P1 BRA `(.L_x_254) ;  /* 0xfffffffc00181947 */ /* 0x000fea000383ffff */
.L_x_239:
[----:B------:R-:W-:-:S13]  /*0b20*/  ISETP.NE.AND P0, PT, R16, RZ, PT ;  /* 0x000000ff1000720c */ /* 0x000fda0003f05270 */
[----:B------:R-:W-:Y:S05]  /*0b30*/  @!P0 EXIT ;  /* 0x000000000000894d */ /* 0x000fea0003800000 */
[----:B------:R-:W5:Y:S01]  /*0b40*/  LDC R0, c[0x0][0x388] ;  /* 0x0000e200ff007b82 */ /* 0x000f620000000800 */
[----:B------:R-:W-:Y:S02]  /*0b50*/  ISETP.GE.U32.AND P1, PT, R16, 0x4, PT ;  /* 0x000000041000780c */ /* 0x000fe40003f26070 */
[----:B-----5:R-:W-:-:S04]  /*0b60*/  LOP3.LUT R18, R0, 0x3, RZ, 0xc0, !PT ;  /* 0x0000000300127812 */ /* 0x020fc800078ec0ff */
[----:B------:R-:W-:-:S07]  /*0b70*/  ISETP.NE.AND P0, PT, R18, RZ, PT ;  /* 0x000000ff1200720c */ /* 0x000fce0003f05270 */
[----:B------:R-:W-:Y:S06]  /*0b80*/  @!P1 BRA `(.L_x_255) ;  /* 0x0000000000849947 */ /* 0x000fec0003800000 */
[----:B------:R-:W-:-:S05]  /*0b90*/  IMAD R21, R8, 0x80, R7 ;  /* 0x0000008008157824 */ /* 0x000fca00078e0207 */
[----:B------:R-:W-:-:S13]  /*0ba0*/  ISETP.GE.AND P2, PT, R21, R6, PT ;  /* 0x000000061500720c */ /* 0x000fda0003f46270 */
[----:B01----:R-:W-:-:S06]  /*0bb0*/  @!P2 IMAD.WIDE R10, R21, 0x4, R4 ;  /* 0x00000004150aa825 */ /* 0x003fcc00078e0204 */
[----:B------:R-:W5:Y:S01]  /*0bc0*/  @!P2 LDG.E R10, desc[UR4][R10.64] ;  /* 0x000000040a0aa981 */ /* 0x000f62000c1e1900 */
[C---:B------:R-:W-:Y:S02]  /*0bd0*/  VIADD R17, R21.reuse, 0x80 ;  /* 0x0000008015117836 */ /* 0x040fe40000000000 */
[----:B--234-:R-:W-:-:S03]  /*0be0*/  @!P2 IMAD.WIDE R12, R21, 0x4, R2 ;  /* 0x00000004150ca825 */ /* 0x01cfc600078e0202 */
[----:B------:R-:W-:-:S13]  /*0bf0*/  ISETP.GE.AND P3, PT, R17, R6, PT ;  /* 0x000000061100720c */ /* 0x000fda0003f66270 */
[----:B------:R-:W-:Y:S01]  /*0c00*/  @!P3 IMAD.WIDE R14, R17, 0x4, R4 ;  /* 0x00000004110eb825 */ /* 0x000fe200078e0204 */
[----:B-----5:R-:W-:-:S04]  /*0c10*/  @!P2 ISETP.GT.AND P1, PT, R10, RZ, PT ;  /* 0x000000ff0a00a20c */ /* 0x020fc80003f24270 */
[----:B------:R-:W-:-:S05]  /*0c20*/  @!P2 SEL R9, RZ, 0x1, !P1 ;  /* 0x00000001ff09a807 */ /* 0x000fca0004800000 */
[----:B------:R0:W-:Y:S04]  /*0c30*/  @!P2 STG.E desc[UR4][R12.64], R9 ;  /* 0x000000090c00a986 */ /* 0x0001e8000c101904 */
[----:B------:R-:W2:Y:S01]  /*0c40*/  @!P3 LDG.E R14, desc[UR4][R14.64] ;  /* 0x000000040e0eb981 */ /* 0x000ea2000c1e1900 */
[----:B------:R-:W-:Y:S02]  /*0c50*/  VIADD R23, R21, 0x100 ;  /* 0x0000010015177836 */ /* 0x000fe40000000000 */
[----:B------:R-:W-:-:S03]  /*0c60*/  @!P3 IMAD.WIDE R10, R17, 0x4, R2 ;  /* 0x00000004110ab825 */ /* 0x000fc600078e0202 */
[----:B------:R-:W-:-:S13]  /*0c70*/  ISETP.GE.AND P2, PT, R23, R6, PT ;  /* 0x000000061700720c */ /* 0x000fda0003f46270 */
[----:B------:R-:W-:Y:S01]  /*0c80*/  @!P2 IMAD.WIDE R16, R23, 0x4, R4 ;  /* 0x000000041710a825 */ /* 0x000fe200078e0204 */
[----:B--2---:R-:W-:-:S04]  /*0c90*/  @!P3 ISETP.GT.AND P1, PT, R14, RZ, PT ;  /* 0x000000ff0e00b20c */ /* 0x004fc80003f24270 */
[----:B------:R-:W-:-:S05]  /*0ca0*/  @!P3 SEL R19, RZ, 0x1, !P1 ;  /* 0x00000001ff13b807 */ /* 0x000fca0004800000 */
[----:B------:R1:W-:Y:S04]  /*0cb0*/  @!P3 STG.E desc[UR4][R10.64], R19 ;  /* 0x000000130a00b986 */ /* 0x0003e8000c101904 */
[----:B------:R-:W2:Y:S01]  /*0cc0*/  @!P2 LDG.E R16, desc[UR4][R16.64] ;  /* 0x000000041010a981 */ /* 0x000ea2000c1e1900 */
[----:B------:R-:W-:Y:S02]  /*0cd0*/  VIADD R21, R21, 0x180 ;  /* 0x0000018015157836 */ /* 0x000fe40000000000 */
[----:B0-----:R-:W-:-:S03]  /*0ce0*/  @!P2 IMAD.WIDE R12, R23, 0x4, R2 ;  /* 0x00000004170ca825 */ /* 0x001fc600078e0202 */
[----:B------:R-:W-:-:S13]  /*0cf0*/  ISETP.GE.AND P3, PT, R21, R6, PT ;  /* 0x000000061500720c */ /* 0x000fda0003f66270 */
[----:B------:R-:W-:Y:S01]  /*0d00*/  @!P3 IMAD.WIDE R14, R21, 0x4, R4 ;  /* 0x00000004150eb825 */ /* 0x000fe200078e0204 */
[----:B--2---:R-:W-:-:S04]  /*0d10*/  @!P2 ISETP.GT.AND P1, PT, R16, RZ, PT ;  /* 0x000000ff1000a20c */ /* 0x004fc80003f24270 */
[----:B------:R-:W-:-:S05]  /*0d20*/  @!P2 SEL R9, RZ, 0x1, !P1 ;  /* 0x00000001ff09a807 */ /* 0x000fca0004800000 */
[----:B------:R0:W-:Y:S04]  /*0d30*/  @!P2 STG.E desc[UR4][R12.64], R9 ;  /* 0x000000090c00a986 */ /* 0x0001e8000c101904 */
[----:B------:R-:W2:Y:S01]  /*0d40*/  @!P3 LDG.E R14, desc[UR4][R14.64] ;  /* 0x000000040e0eb981 */ /* 0x000ea2000c1e1900 */
[----:B-1----:R-:W-:-:S04]  /*0d50*/  @!P3 IMAD.WIDE R10, R21, 0x4, R2 ;  /* 0x00000004150ab825 */ /* 0x002fc800078e0202 */
[----:B------:R-:W-:Y:S01]  /*0d60*/  VIADD R8, R8, 0x4 ;  /* 0x0000000408087836 */ /* 0x000fe20000000000 */
[----:B--2---:R-:W-:-:S04]  /*0d70*/  @!P3 ISETP.GT.AND P1, PT, R14, RZ, PT ;  /* 0x000000ff0e00b20c */ /* 0x004fc80003f24270 */
[----:B------:R-:W-:-:S05]  /*0d80*/  @!P3 SEL R17, RZ, 0x1, !P1 ;  /* 0x00000001ff11b807 */ /* 0x000fca0004800000 */
[----:B------:R0:W-:Y:S04]  /*0d90*/  @!P3 STG.E desc[UR4][R10.64], R17 ;  /* 0x000000110a00b986 */ /* 0x0001e8000c101904 */
.L_x_255:
[----:B------:R-:W-:Y:S05]  /*0da0*/  @!P0 EXIT ;  /* 0x000000000000894d */ /* 0x000fea0003800000 */
[----:B------:R-:W-:Y:S02]  /*0db0*/  ISETP.NE.AND P0, PT, R18, 0x1, PT ;  /* 0x000000011200780c */ /* 0x000fe40003f05270 */
[----:B------:R-:W-:-:S04]  /*0dc0*/  LOP3.LUT R0, R0, 0x1, RZ, 0xc0, !PT ;  /* 0x0000000100007812 */ /* 0x000fc800078ec0ff */
[----:B------:R-:W-:-:S07]  /*0dd0*/  ISETP.NE.U32.AND P3, PT, R0, 0x1, PT ;  /* 0x000000010000780c */ /* 0x000fce0003f65070 */
[----:B------:R-:W-:Y:S06]  /*0de0*/  @!P0 BRA `(.L_x_256) ;  /* 0x0000000000448947 */ /* 0x000fec0003800000 */
[----:B01234-:R-:W-:-:S05]  /*0df0*/  IMAD R13, R8, 0x80, R7 ;  /* 0x00000080080d7824 */ /* 0x01ffca00078e0207 */
[----:B------:R-:W-:-:S13]  /*0e00*/  ISETP.GE.AND P1, PT, R13, R6, PT ;  /* 0x000000060d00720c */ /* 0x000fda0003f26270 */
[----:B------:R-:W-:-:S06]  /*0e10*/  @!P1 IMAD.WIDE R10, R13, 0x4, R4 ;  /* 0x000000040d0a9825 */ /* 0x000fcc00078e0204 */
[----:B------:R-:W2:Y:S01]  /*0e20*/  @!P1 LDG.E R10, desc[UR4][R10.64] ;  /* 0x000000040a0a9981 */ /* 0x000ea2000c1e1900 */
[C---:B------:R-:W-:Y:S02]  /*0e30*/  VIADD R17, R13.reuse, 0x80 ;  /* 0x000000800d117836 */ /* 0x040fe40000000000 */
[----:B------:R-:W-:-:S03]  /*0e40*/  @!P1 IMAD.WIDE R12, R13, 0x4, R2 ;  /* 0x000000040d0c9825 */ /* 0x000fc600078e0202 */
[----:B------:R-:W-:-:S13]  /*0e50*/  ISETP.GE.AND P2, PT, R17, R6, PT ;  /* 0x000000061100720c */ /* 0x000fda0003f46270 */
[----:B------:R-:W-:Y:S01]  /*0e60*/  @!P2 IMAD.WIDE R14, R17, 0x4, R4 ;  /* 0x00000004110ea825 */ /* 0x000fe200078e0204 */
[----:B--2---:R-:W-:-:S04]  /*0e70*/  @!P1 ISETP.GT.AND P0, PT, R10, RZ, PT ;  /* 0x000000ff0a00920c */ /* 0x004fc80003f04270 */
[----:B------:R-:W-:-:S05]  /*0e80*/  @!P1 SEL R9, RZ, 0x1, !P0 ;  /* 0x00000001ff099807 */ /* 0x000fca0004000000 */
[----:B------:R0:W-:Y:S04]  /*0e90*/  @!P1 STG.E desc[UR4][R12.64], R9 ;  /* 0x000000090c009986 */ /* 0x0001e8000c101904 */
[----:B------:R-:W2:Y:S01]  /*0ea0*/  @!P2 LDG.E R14, desc[UR4][R14.64] ;  /* 0x000000040e0ea981 */ /* 0x000ea2000c1e1900 */
[----:B------:R-:W-:-:S04]  /*0eb0*/  @!P2 IMAD.WIDE R16, R17, 0x4, R2 ;  /* 0x000000041110a825 */ /* 0x000fc800078e0202 */
[----:B------:R-:W-:Y:S01]  /*0ec0*/  VIADD R8, R8, 0x2 ;  /* 0x0000000208087836 */ /* 0x000fe20000000000 */
[----:B--2---:R-:W-:-:S04]  /*0ed0*/  @!P2 ISETP.GT.AND P0, PT, R14, RZ, PT ;  /* 0x000000ff0e00a20c */ /* 0x004fc80003f04270 */
[----:B------:R-:W-:-:S05]  /*0ee0*/  @!P2 SEL R11, RZ, 0x1, !P0 ;  /* 0x00000001ff0ba807 */ /* 0x000fca0004000000 */
[----:B------:R0:W-:Y:S04]  /*0ef0*/  @!P2 STG.E desc[UR4][R16.64], R11 ;  /* 0x0000000b1000a986 */ /* 0x0001e8000c101904 */
.L_x_256:
[----:B------:R-:W-:Y:S05]  /*0f00*/  @P3 EXIT ;  /* 0x000000000000394d */ /* 0x000fea0003800000 */
[----:B------:R-:W-:-:S05]  /*0f10*/  IMAD R7, R8, 0x80, R7 ;  /* 0x0000008008077824 */ /* 0x000fca00078e0207 */
[----:B------:R-:W-:-:S13]  /*0f20*/  ISETP.GE.AND P0, PT, R7, R6, PT ;  /* 0x000000060700720c */ /* 0x000fda0003f06270 */
[----:B------:R-:W-:Y:S05]  /*0f30*/  @P0 EXIT ;  /* 0x000000000000094d */ /* 0x000fea0003800000 */
[----:B------:R-:W-:-:S06]  /*0f40*/  IMAD.WIDE R4, R7, 0x4, R4 ;  /* 0x0000000407047825 */ /* 0x000fcc00078e0204 */
[----:B------:R-:W5:Y:S01]  /*0f50*/  LDG.E R4, desc[UR4][R4.64] ;  /* 0x0000000404047981 */ /* 0x000f62000c1e1900 */
[----:B------:R-:W-:Y:S01]  /*0f60*/  IMAD.WIDE R2, R7, 0x4, R2 ;  /* 0x0000000407027825 */ /* 0x000fe200078e0202 */
[----:B-----5:R-:W-:-:S04]  /*0f70*/  ISETP.GT.AND P0, PT, R4, RZ, PT ;  /* 0x000000ff0400720c */ /* 0x020fc80003f04270 */
[----:B------:R-:W-:-:S05]  /*0f80*/  SEL R7, RZ, 0x1, !P0 ;  /* 0x00000001ff077807 */ /* 0x000fca0004000000 */
[----:B------:R-:W-:Y:S01]  /*0f90*/  STG.E desc[UR4][R2.64], R7 ;  /* 0x0000000702007986 */ /* 0x000fe2000c101904 */
[----:B------:R-:W-:Y:S05]  /*0fa0*/  EXIT ;  /* 0x000000000000794d */ /* 0x000fea0003800000 */
.L_x_238:
[----:B------:R-:W-:-:S13]  /*0fb0*/  ISETP.GE.AND P0, PT, R0, 0x1, PT ;  /* 0x000000010000780c */ /* 0x000fda0003f06270 */
[----:B------:R-:W-:Y:S05]  /*0fc0*/  @!P0 EXIT ;  /* 0x000000000000894d */ /* 0x000fea0003800000 */
[C---:B------:R-:W-:Y:S01]  /*0fd0*/  ISETP.GE.U32.AND P1, PT, R0.reuse, 0x10, PT ;  /* 0x000000100000780c */ /* 0x040fe20003f26070 */
[----:B------:R-:W-:Y:S01]  /*0fe0*/  IMAD.MOV.U32 R6, RZ, RZ, RZ ;  /* 0x000000ffff067224 */ /* 0x000fe200078e00ff */
[----:B------:R-:W-:-:S04]  /*0ff0*/  LOP3.LUT R20, R0, 0xf, RZ, 0xc0, !PT ;  /* 0x0000000f00147812 */ /* 0x000fc800078ec0ff */
[----:B------:R-:W-:-:S07]  /*1000*/  ISETP.NE.AND P0, PT, R20, RZ, PT ;  /* 0x000000ff1400720c */ /* 0x000fce0003f05270 */
[----:B------:R-:W-:Y:S06]  /*1010*/  @!P1 BRA `(.L_x_257) ;  /* 0x0000000400589947 */ /* 0x000fec0003800000 */
[----:B------:R-:W-:Y:S01]  /*1020*/  IMAD.WIDE.U32 R14, R7, 0x4, RZ ;  /* 0x00000004070e7825 */ /* 0x000fe200078e00ff */
[----:B------:R-:W-:-:S03]  /*1030*/  LOP3.LUT R6, R0, 0x7ffffff0, RZ, 0xc0, !PT ;  /* 0x7ffffff000067812 */ /* 0x000fc600078ec0ff */
[----:B------:R-:W-:Y:S02]  /*1040*/  IMAD.MOV.U32 R13, RZ, RZ, R14 ;  /* 0x000000ffff0d7224 */ /* 0x000fe400078e000e */
[----:B------:R-:W-:Y:S02]  /*1050*/  VIADD R12, R7, 0x480 ;  /* 0x00000480070c7836 */ /* 0x000fe40000000000 */
[----:B------:R-:W-:-:S07]  /*1060*/  IMAD.MOV R14, RZ, RZ, -R6 ;  /* 0x000000ffff0e7224 */ /* 0x000fce00078e0a06 */
.L_x_258:
[----:B------:R-:W-:-:S05]  /*1070*/  IADD3 R10, P1, PT, R13, R4, RZ ;  /* 0x000000040d0a7210 */ /* 0x000fca0007f3e0ff */
[----:B--2---:R-:W-:-:S05]  /*1080*/  IMAD.X R11, R15, 0x1, R5, P1 ;  /* 0x000000010f0b7824 */ /* 0x004fca00008e0605 */
[----:B------:R-:W2:Y:S01]  /*1090*/  LDG.E R9, desc[UR4][R10.64] ;  /* 0x000000040a097981 */ /* 0x000ea2000c1e1900 */
[----:B------:R-:W-:Y:S02]  /*10a0*/  IADD3 R8, P2, PT, R13, R2, RZ ;  /* 0x000000020d087210 */ /* 0x000fe40007f5e0ff */
[----:B--2---:R-:W-:-:S03]  /*10b0*/  ISETP.GT.AND P1, PT, R9, RZ, PT ;  /* 0x000000ff0900720c */ /* 0x004fc60003f24270 */
[----:B------:R-:W-:Y:S01]  /*10c0*/  IMAD.X R9, R15, 0x1, R3, P2 ;  /* 0x000000010f097824 */ /* 0x000fe200010e0603 */
[----:B------:R-:W-:-:S05]  /*10d0*/  SEL R17, RZ, 0x1, !P1 ;  /* 0x00000001ff117807 */ /* 0x000fca0004800000 */
[----:B------:R0:W-:Y:S04]  /*10e0*/  STG.E desc[UR4][R8.64], R17 ;  /* 0x0000001108007986 */ /* 0x0001e8000c101904 */
[----:B------:R-:W2:Y:S02]  /*10f0*/  LDG.E R16, desc[UR4][R10.64+0x200] ;  /* 0x000200040a107981 */ /* 0x000ea4000c1e1900 */
[----:B--2---:R-:W-:-:S04]  /*1100*/  ISETP.GT.AND P1, PT, R16, RZ, PT ;  /* 0x000000ff1000720c */ /* 0x004fc80003f24270 */
[----:B------:R-:W-:-:S05]  /*1110*/  SEL R19, RZ, 0x1, !P1 ;  /* 0x00000001ff137807 */ /* 0x000fca0004800000 */
[----:B------:R1:W-:Y:S04]  /*1120*/  STG.E desc[UR4][R8.64+0x200], R19 ;  /* 0x0002001308007986 */ /* 0x0003e8000c101904 */
[----:B------:R-:W2:Y:S02]  /*1130*/  LDG.E R16, desc[UR4][R10.64+0x400] ;  /* 0x000400040a107981 */ /* 0x000ea4000c1e1900 */
[----:B--2---:R-:W-:-:S04]  /*1140*/  ISETP.GT.AND P1, PT, R16, RZ, PT ;  /* 0x000000ff1000720c */ /* 0x004fc80003f24270 */
[----:B------:R-:W-:-:S05]  /*1150*/  SEL R21, RZ, 0x1, !P1 ;  /* 0x00000001ff157807 */ /* 0x000fca0004800000 */
[----:B------:R2:W-:Y:S04]  /*1160*/  STG.E desc[UR4][R8.64+0x400], R21 ;  /* 0x0004001508007986 */ /* 0x0005e8000c101904 */
[----:B------:R-:W3:Y:S02]  /*1170*/  LDG.E R16, desc[UR4][R10.64+0x600] ;  /* 0x000600040a107981 */ /* 0x000ee4000c1e1900 */
[----:B---3--:R-:W-:-:S04]  /*1180*/  ISETP.GT.AND P1, PT, R16, RZ, PT ;  /* 0x000000ff1000720c */ /* 0x008fc80003f24270 */
[----:B0-----:R-:W-:-:S05]  /*1190*/  SEL R17, RZ, 0x1, !P1 ;  /* 0x00000001ff117807 */ /* 0x001fca0004800000 */
[----:B------:R0:W-:Y:S04]  /*11a0*/  STG.E desc[UR4][R8.64+0x600], R17 ;  /* 0x0006001108007986 */ /* 0x0001e8000c101904 */
[----:B------:R-:W3:Y:S02]  /*11b0*/  LDG.E R16, desc[UR4][R10.64+0x800] ;  /* 0x000800040a107981 */ /* 0x000ee4000c1e1900 */
[----:B---3--:R-:W-:-:S04]  /*11c0*/  ISETP.GT.AND P1, PT, R16, RZ, PT ;  /* 0x000000ff1000720c */ /* 0x008fc80003f24270 */
[----:B-1----:R-:W-:-:S05]  /*11d0*/  SEL R19, RZ, 0x1, !P1 ;  /* 0x00000001ff137807 */ /* 0x002fca0004800000 */
[----:B------:R1:W-:Y:S04]  /*11e0*/  STG.E desc[UR4][R8.64+0x800], R19 ;  /* 0x0008001308007986 */ /* 0x0003e8000c101904 */
[----:B------:R-:W3:Y:S02]  /*11f0*/  LDG.E R16, desc[UR4][R10.64+0xa00] ;  /* 0x000a00040a107981 */ /* 0x000ee4000c1e1900 */
[----:B---3--:R-:W-:-:S04]  /*1200*/  ISETP.GT.AND P1, PT, R16, RZ, PT ;  /* 0x000000ff1000720c */ /* 0x008fc80003f24270 */
[----:B--2---:R-:W-:-:S05]  /*1210*/  SEL R21, RZ, 0x1, !P1 ;  /* 0x00000001ff157807 */ /* 0x004fca0004800000 */
[----:B------:R2:W-:Y:S04]  /*1220*/  STG.E desc[UR4][R8.64+0xa00], R21 ;  /* 0x000a001508007986 */ /* 0x0005e8000c101904 */
[----:B------:R-:W3:Y:S02]  /*1230*/  LDG.E R16, desc[UR4][R10.64+0xc00] ;  /* 0x000c00040a107981 */ /* 0x000ee4000c1e1900 */
[----:B---3--:R-:W-:-:S04]  /*1240*/  ISETP.GT.AND P1, PT, R16, RZ, PT ;  /* 0x000000ff1000720c */ /* 0x008fc80003f24270 */
[----:B------:R-:W-:-:S05]  /*1250*/  SEL R23, RZ, 0x1, !P1 ;  /* 0x00000001ff177807 */ /* 0x000fca0004800000 */
[----:B------:R3:W-:Y:S04]  /*1260*/  STG.E desc[UR4][R8.64+0xc00], R23 ;  /* 0x000c001708007986 */ /* 0x0007e8000c101904 */
[----:B------:R-:W4:Y:S02]  /*1270*/  LDG.E R16, desc[UR4][R10.64+0xe00] ;  /* 0x000e00040a107981 */ /* 0x000f24000c1e1900 */
[----:B----4-:R-:W-:-:S04]  /*1280*/  ISETP.GT.AND P1, PT, R16, RZ, PT ;  /* 0x000000ff1000720c */ /* 0x010fc80003f24270 */
[----:B------:R-:W-:-:S05]  /*1290*/  SEL R25, RZ, 0x1, !P1 ;  /* 0x00000001ff197807 */ /* 0x000fca0004800000 */
[----:B------:R-:W-:Y:S04]  /*12a0*/  STG.E desc[UR4][R8.64+0xe00], R25 ;  /* 0x000e001908007986 */ /* 0x000fe8000c101904 */
[----:B0-----:R-:W4:Y:S01]  /*12b0*/  LDG.E R17, desc[UR4][R10.64+0x1000] ;  /* 0x001000040a117981 */ /* 0x001f22000c1e1900 */
[----:B------:R-:W-:Y:S02]  /*12c0*/  IMAD.MOV.U32 R18, RZ, RZ, 0x600 ;  /* 0x00000600ff127424 */ /* 0x000fe400078e00ff */
[----:B-1----:R-:W-:Y:S02]  /*12d0*/  IMAD.MOV.U32 R19, RZ, RZ, 0x0 ;  /* 0x00000000ff137424 */ /* 0x002fe400078e00ff */
[----:B------:R-:W-:-:S03]  /*12e0*/  IMAD.WIDE R18, R12, 0x4, R18 ;  /* 0x000000040c127825 */ /* 0x000fc600078e0212 */
[----:B------:R-:W-:Y:S02]  /*12f0*/  IADD3 R16, P2, PT, R18, R4, RZ ;  /* 0x0000000412107210 */ /* 0x000fe40007f5e0ff */
[----:B----4-:R-:W-:-:S03]  /*1300*/  ISETP.GT.AND P1, PT, R17, RZ, PT ;  /* 0x000000ff1100720c */ /* 0x010fc60003f24270 */
[----:B------:R-:W-:Y:S01]  /*1310*/  IMAD.X R17, R19, 0x1, R5, P2 ;  /* 0x0000000113117824 */ /* 0x000fe200010e0605 */
[----:B--2---:R-:W-:-:S05]  /*1320*/  SEL R21, RZ, 0x1, !P1 ;  /* 0x00000001ff157807 */ /* 0x004fca0004800000 */
[----:B------:R0:W-:Y:S04]  /*1330*/  STG.E desc[UR4][R8.64+0x1000], R21 ;  /* 0x0010001508007986 */ /* 0x0001e8000c101904 */
[----:B------:R-:W2:Y:S01]  /*1340*/  LDG.E R22, desc[UR4][R16.64+-0x600] ;  /* 0xfffa000410167981 */ /* 0x000ea2000c1e1900 */
[----:B------:R-:W-:-:S05]  /*1350*/  IADD3 R18, P2, PT, R18, R2, RZ ;  /* 0x0000000212127210 */ /* 0x000fca0007f5e0ff */
[----:B------:R-:W-:Y:S01]  /*1360*/  IMAD.X R19, R19, 0x1, R3, P2 ;  /* 0x0000000113137824 */ /* 0x000fe200010e0603 */
[----:B--2---:R-:W-:-:S04]  /*1370*/  ISETP.GT.AND P1, PT, R22, RZ, PT ;  /* 0x000000ff1600720c */ /* 0x004fc80003f24270 */
[----:B------:R-:W-:-:S05]  /*1380*/  SEL R11, RZ, 0x1, !P1 ;  /* 0x00000001ff0b7807 */ /* 0x000fca0004800000 */
[----:B------:R1:W-:Y:S04]  /*1390*/  STG.E desc[UR4][R18.64+-0x600], R11 ;  /* 0xfffa000b12007986 */ /* 0x0003e8000c101904 */
[----:B------:R-:W2:Y:S02]  /*13a0*/  LDG.E R10, desc[UR4][R16.64+-0x400] ;  /* 0xfffc0004100a7981 */ /* 0x000ea4000c1e1900 */
[----:B--2---:R-:W-:-:S04]  /*13b0*/  ISETP.GT.AND P1, PT, R10, RZ, PT ;  /* 0x000000ff0a00720c */ /* 0x004fc80003f24270 */
[----:B---3--:R-:W-:-:S05]  /*13c0*/  SEL R23, RZ, 0x1, !P1 ;  /* 0x00000001ff177807 */ /* 0x008fca0004800000 */
[----:B------:R-:W-:Y:S04]  /*13d0*/  STG.E desc[UR4][R18.64+-0x400], R23 ;  /* 0xfffc001712007986 */ /* 0x000fe8000c101904 */
[----:B0-----:R-:W2:Y:S02]  /*13e0*/  LDG.E R8, desc[UR4][R16.64+-0x200] ;  /* 0xfffe000410087981 */ /* 0x001ea4000c1e1900 */
[----:B--2---:R-:W-:-:S04]  /*13f0*/  ISETP.GT.AND P1, PT, R8, RZ, PT ;  /* 0x000000ff0800720c */ /* 0x004fc80003f24270 */
[----:B------:R-:W-:-:S05]  /*1400*/  SEL R9, RZ, 0x1, !P1 ;  /* 0x00000001ff097807 */ /* 0x000fca0004800000 */
[----:B------:R0:W-:Y:S04]  /*1410*/  STG.E desc[UR4][R18.64+-0x200], R9 ;  /* 0xfffe000912007986 */ /* 0x0001e8000c101904 */
[----:B------:R-:W2:Y:S02]  /*1420*/  LDG.E R8, desc[UR4][R16.64] ;  /* 0x0000000410087981 */ /* 0x000ea4000c1e1900 */
[----:B--2---:R-:W-:-:S04]  /*1430*/  ISETP.GT.AND P1, PT, R8, RZ, PT ;  /* 0x000000ff0800720c */ /* 0x004fc80003f24270 */
[----:B-1----:R-:W-:-:S05]  /*1440*/  SEL R11, RZ, 0x1, !P1 ;  /* 0x00000001ff0b7807 */ /* 0x002fca0004800000 */
        /* <DEDUP_REMOVED lines=9> */
[----:B------:R-:W3:Y:S01]  /*14e0*/  LDG.E R8, desc[UR4][R16.64+0x600] ;  /* 0x0006000410087981 */ /* 0x000ee2000c1e1900 */
[----:B------:R-:W-:Y:S01]  /*14f0*/  VIADD R14, R14, 0x10 ;  /* 0x000000100e0e7836 */ /* 0x000fe20000000000 */
[----:B------:R-:W-:Y:S01]  /*1500*/  IADD3 R13, P2, PT, R13, 0x2000, RZ ;  /* 0x000020000d0d7810 */ /* 0x000fe20007f5e0ff */
[----:B------:R-:W-:-:S04]  /*1510*/  VIADD R12, R12, 0x800 ;  /* 0x000008000c0c7836 */ /* 0x000fc80000000000 */
[----:B------:R-:W-:Y:S01]  /*1520*/  IMAD.X R15, RZ, RZ, R15, P2 ;  /* 0x000000ffff0f7224 */ /* 0x000fe200010e060f */
[----:B---3--:R-:W-:-:S04]  /*1530*/  ISETP.GT.AND P1, PT, R8, RZ, PT ;  /* 0x000000ff0800720c */ /* 0x008fc80003f24270 */
[----:B-1----:R-:W-:Y:S02]  /*1540*/  SEL R11, RZ, 0x1, !P1 ;  /* 0x00000001ff0b7807 */ /* 0x002fe40004800000 */
[----:B------:R-:W-:-:S03]  /*1550*/  ISETP.NE.AND P1, PT, R14, RZ, PT ;  /* 0x000000ff0e00720c */ /* 0x000fc60003f25270 */
[----:B------:R2:W-:Y:S10]  /*1560*/  STG.E desc[UR4][R18.64+0x600], R11 ;  /* 0x0006000b12007986 */ /* 0x0005f4000c101904 */
[----:B------:R-:W-:Y:S05]  /*1570*/  @P1 BRA `(.L_x_258) ;  /* 0xfffffff800bc1947 */ /* 0x000fea000383ffff */
.L_x_257:
[----:B------:R-:W-:Y:S05]  /*1580*/  @!P0 EXIT ;  /* 0x000000000000894d */ /* 0x000fea0003800000 */
[----:B------:R-:W-:Y:S02]  /*1590*/  ISETP.GE.U32.AND P1, PT, R20, 0x8, PT ;  /* 0x000000081400780c */ /* 0x000fe40003f26070 */
[----:B------:R-:W-:-:S04]  /*15a0*/  LOP3.LUT R14, R0, 0x7, RZ, 0xc0, !PT ;  /* 0x00000007000e7812 */ /* 0x000fc800078ec0ff */
[----:B------:R-:W-:-:S07]  /*15b0*/  ISETP.NE.AND P0, PT, R14, RZ, PT ;  /* 0x000000ff0e00720c */ /* 0x000fce0003f05270 */
[----:B------:R-:W-:Y:S06]  /*15c0*/  @!P1 BRA `(.L_x_259) ;  /* 0x0000000000909947 */ /* 0x000fec0003800000 */
[----:B--2---:R-:W-:-:S04]  /*15d0*/  IMAD R11, R6, 0x80, R7 ;  /* 0x00000080060b7824 */ /* 0x004fc800078e0207 */
[----:B------:R-:W-:-:S05]  /*15e0*/  IMAD.WIDE R8, R11, 0x4, R4 ;  /* 0x000000040b087825 */ /* 0x000fca00078e0204 */
[----:B------:R-:W2:Y:S02]  /*15f0*/  LDG.E R10, desc[UR4][R8.64] ;  /* 0x00000004080a7981 */ /* 0x000ea4000c1e1900 */
[----:B--2---:R-:W-:Y:S01]  /*1600*/  ISETP.GT.AND P1, PT, R10, RZ, PT ;  /* 0x000000ff0a00720c */ /* 0x004fe20003f24270 */
[----:B------:R-:W-:-:S03]  /*1610*/  IMAD.WIDE R10, R11, 0x4, R2 ;  /* 0x000000040b0a7825 */ /* 0x000fc600078e0202 */
        /* <DEDUP_REMOVED lines=22> */
[----:B------:R-:W2:Y:S02]  /*1780*/  LDG.E R12, desc[UR4][R8.64+0xc00] ;  /* 0x000c0004080c7981 */ /* 0x000ea4000c1e1900 */
[----:B--2---:R-:W-:-:S04]  /*1790*/  ISETP.GT.AND P1, PT, R12, RZ, PT ;  /* 0x000000ff0c00720c */ /* 0x004fc80003f24270 */
[----:B0-----:R-:W-:-:S05]  /*17a0*/  SEL R13, RZ, 0x1, !P1 ;  /* 0x00000001ff0d7807 */ /* 0x001fca0004800000 */
[----:B------:R3:W-:Y:S04]  /*17b0*/  STG.E desc[UR4][R10.64+0xc00], R13 ;  /* 0x000c000d0a007986 */ /* 0x0007e8000c101904 */
[----:B------:R-:W2:Y:S01]  /*17c0*/  LDG.E R12, desc[UR4][R8.64+0xe00] ;  /* 0x000e0004080c7981 */ /* 0x000ea2000c1e1900 */
[----:B------:R-:W-:Y:S01]  /*17d0*/  VIADD R6, R6, 0x8 ;  /* 0x0000000806067836 */ /* 0x000fe20000000000 */
[----:B--2---:R-:W-:-:S04]  /*17e0*/  ISETP.GT.AND P1, PT, R12, RZ, PT ;  /* 0x000000ff0c00720c */ /* 0x004fc80003f24270 */
[----:B-1----:R-:W-:-:S05]  /*17f0*/  SEL R15, RZ, 0x1, !P1 ;  /* 0x00000001ff0f7807 */ /* 0x002fca0004800000 */
[----:B------:R3:W-:Y:S04]  /*1800*/  STG.E desc[UR4][R10.64+0xe00], R15 ;  /* 0x000e000f0a007986 */ /* 0x0007e8000c101904 */
.L_x_259:
[----:B------:R-:W-:Y:S05]  /*1810*/  @!P0 EXIT ;  /* 0x000000000000894d */ /* 0x000fea0003800000 */
[----:B------:R-:W-:Y:S02]  /*1820*/  ISETP.GE.U32.AND P0, PT, R14, 0x4, PT ;  /* 0x000000040e00780c */ /* 0x000fe40003f06070 */
[----:B------:R-:W-:-:S04]  /*1830*/  LOP3.LUT R12, R0, 0x3, RZ, 0xc0, !PT ;  /* 0x00000003000c7812 */ /* 0x000fc800078ec0ff */
[----:B------:R-:W-:-:S07]  /*1840*/  ISETP.NE.AND P1, PT, R12, RZ, PT ;  /* 0x000000ff0c00720c */ /* 0x000fce0003f25270 */
[----:B------:R-:W-:Y:S06]  /*1850*/  @!P0 BRA `(.L_x_260) ;  /* 0x0000000000508947 */ /* 0x000fec0003800000 */
[----:B--23--:R-:W-:-:S04]  /*1860*/  IMAD R11, R6, 0x80, R7 ;  /* 0x00000080060b7824 */ /* 0x00cfc800078e0207 */
[----:B------:R-:W-:-:S05]  /*1870*/  IMAD.WIDE R8, R11, 0x4, R4 ;  /* 0x000000040b087825 */ /* 0x000fca00078e0204 */
[----:B------:R-:W2:Y:S01]  /*1880*/  LDG.E R0, desc[UR4][R8.64] ;  /* 0x0000000408007981 */ /* 0x000ea2000c1e1900 */
[----:B------:R-:W-:Y:S01]  /*1890*/  IMAD.WIDE R10, R11, 0x4, R2 ;  /* 0x000000040b0a7825 */ /* 0x000fe200078e0202 */
[----:B--2---:R-:W-:-:S04]  /*18a0*/  ISETP.GT.AND P0, PT, R0, RZ, PT ;  /* 0x000000ff0000720c */ /* 0x004fc80003f04270 */
        /* <DEDUP_REMOVED lines=10> */
[----:B------:R-:W2:Y:S01]  /*1950*/  LDG.E R0, desc[UR4][R8.64+0x600] ;  /* 0x0006000408007981 */ /* 0x000ea2000c1e1900 */
[----:B------:R-:W-:Y:S01]  /*1960*/  VIADD R6, R6, 0x4 ;  /* 0x0000000406067836 */ /* 0x000fe20000000000 */
[----:B--2---:R-:W-:-:S04]  /*1970*/  ISETP.GT.AND P0, PT, R0, RZ, PT ;  /* 0x000000ff0000720c */ /* 0x004fc80003f04270 */
[----:B0-----:R-:W-:-:S05]  /*1980*/  SEL R13, RZ, 0x1, !P0 ;  /* 0x00000001ff0d7807 */ /* 0x001fca0004000000 */
[----:B------:R1:W-:Y:S04]  /*1990*/  STG.E desc[UR4][R10.64+0x600], R13 ;  /* 0x0006000d0a007986 */ /* 0x0003e8000c101904 */
.L_x_260:
[----:B------:R-:W-:Y:S05]  /*19a0*/  @!P1 EXIT ;  /* 0x000000000000994d */ /* 0x000fea0003800000 */
[----:B-123--:R-:W-:Y:S02]  /*19b0*/  IMAD R11, R6, 0x80, R7 ;  /* 0x00000080060b7824 */ /* 0x00efe400078e0207 */
[----:B------:R-:W-:-:S07]  /*19c0*/  IMAD.MOV R0, RZ, RZ, -R12 ;  /* 0x000000ffff007224 */ /* 0x000fce00078e0a0c */
.L_x_261:
[----:B------:R-:W-:-:S06]  /*19d0*/  IMAD.WIDE R8, R11, 0x4, R4 ;  /* 0x000000040b087825 */ /* 0x000fcc00078e0204 */
[----:B------:R-:W2:Y:S01]  /*19e0*/  LDG.E R8, desc[UR4][R8.64] ;  /* 0x0000000408087981 */ /* 0x000ea2000c1e1900 */
[----:B------:R-:W-:Y:S02]  /*19f0*/  VIADD R0, R0, 0x1 ;  /* 0x0000000100007836 */ /* 0x000fe40000000000 */
[----:B0-----:R-:W-:Y:S01]  /*1a00*/  IMAD.WIDE R6, R11, 0x4, R2 ;  /* 0x000000040b067825 */ /* 0x001fe200078e0202 */
[----:B--2---:R-:W-:-:S04]  /*1a10*/  ISETP.GT.AND P0, PT, R8, RZ, PT ;  /* 0x000000ff0800720c */ /* 0x004fc80003f04270 */
[----:B------:R-:W-:Y:S02]  /*1a20*/  SEL R13, RZ, 0x1, !P0 ;  /* 0x00000001ff0d7807 */ /* 0x000fe40004000000 */
[----:B------:R-:W-:-:S03]  /*1a30*/  ISETP.NE.AND P0, PT, R0, RZ, PT ;  /* 0x000000ff0000720c */ /* 0x000fc60003f05270 */
[----:B------:R0:W-:Y:S10]  /*1a40*/  STG.E desc[UR4][R6.64], R13 ;  /* 0x0000000d06007986 */ /* 0x0001f4000c101904 */
[----:B------:R-:W-:Y:S05]  /*1a50*/  @!P0 EXIT ;  /* 0x000000000000894d */ /* 0x000fea0003800000 */
[----:B------:R-:W-:Y:S01]  /*1a60*/  VIADD R11, R11, 0x80 ;  /* 0x000000800b0b7836 */ /* 0x000fe20000000000 */
[----:B------:R-:W-:Y:S06]  /*1a70*/  BRA `(.L_x_261) ;  /* 0xfffffffc00d47947 */ /* 0x000fec000383ffff */
.L_x_262:
        /* <DEDUP_REMOVED lines=16> */
.L_x_307:


//--------------------- .text._ZN3cub18CUB_300001_SM_10006detail9transform16transform_kernelINS2_10policy_hubILb1EN4cuda3std3__45tupleIJN6thrust24THRUST_300001_SM_1000_NS6detail15normal_iteratorINSA_10device_ptrIiEEEEEEEE10policy1000Ei17ThresholdToBinarySF_JPiEEEvT0_iT1_T2_DpNS2_10kernel_argIT3_EE --------------------------
	.section	.text._ZN3cub18CUB_300001_SM_10006detail9transform16transform_kernelINS2_10policy_hubILb1EN4cuda3std3__45tupleIJN6thrust24THRUST_300001_SM_1000_NS6detail15normal_iteratorINSA_10device_ptrIiEEEEEEEE10policy1000Ei17ThresholdToBinarySF_JPiEEEvT0_iT1_T2_DpNS2_10kernel_argIT3_EE,"ax",@progbits
	.align	128
        .global         _ZN3cub18CUB_300001_SM_10006detail9transform16transform_kernelINS2_10policy_hubILb1EN4cuda3std3__45tupleIJN6thrust24THRUST_300001_SM_1000_NS6detail15normal_iteratorINSA_10device_ptrIiEEEEEEEE10policy1000Ei17ThresholdToBinarySF_JPiEEEvT0_iT1_T2_DpNS2_10kernel_argIT3_EE
        .type           _ZN3cub18CUB_300001_SM_10006detail9transform16transform_kernelINS2_10policy_hubILb1EN4cuda3std3__45tupleIJN6thrust24THRUST_300001_SM_1000_NS6detail15normal_iteratorINSA_10device_ptrIiEEEEEEEE10policy1000Ei17ThresholdToBinarySF_JPiEEEvT0_iT1_T2_DpNS2_10kernel_argIT3_EE,@function
        .size           _ZN3cub18CUB_300001_SM_10006detail9transform16transform_kernelINS2_10policy_hubILb1EN4cuda3std3__45tupleIJN6thrust24THRUST_300001_SM_1000_NS6detail15normal_iteratorINSA_10device_ptrIiEEEEEEEE10policy1000Ei17ThresholdToBinarySF_JPiEEEvT0_iT1_T2_DpNS2_10kernel_argIT3_EE,(.L_x_308 - _ZN3cub18CUB_300001_SM_10006detail9transform16transform_kernelINS2_10policy_hubILb1EN4cuda3std3__45tupleIJN6thrust24THRUST_300001_SM_1000_NS6detail15normal_iteratorINSA_10device_ptrIiEEEEEEEE10policy1000Ei17ThresholdToBinarySF_JPiEEEvT0_iT1_T2_DpNS2_10kernel_argIT3_EE)
        .other          _ZN3cub18CUB_300001_SM_10006detail9transform16transform_kernelINS2_10policy_hubILb1EN4cuda3std3__45tupleIJN6thrust24THRUST_300001_SM_1000_NS6detail15normal_iteratorINSA_10device_ptrIiEEEEEEEE10policy1000Ei17ThresholdToBinarySF_JPiEEEvT0_iT1_T2_DpNS2_10kernel_argIT3_EE,@"STO_CUDA_ENTRY STV_DEFAULT"
_ZN3cub18CUB_300001_SM_10006detail9transform16transform_kernelINS2_10policy_hubILb1EN4cuda3std3__45tupleIJN6thrust24THRUST_300001_SM_1000_NS6detail15normal_iteratorINSA_10device_ptrIiEEEEEEEE10policy1000Ei17ThresholdToBinarySF_JPiEEEvT0_iT1_T2_DpNS2_10kernel_argIT3_EE:
.text._ZN3cub18CUB_300001_SM_10006detail9transform16transform_kernelINS2_10policy_hubILb1EN4cuda3std3__45tupleIJN6thrust24THRUST_300001_SM_1000_NS6detail15normal_iteratorINSA_10device_ptrIiEEEEEEEE10policy1000Ei17ThresholdToBinarySF_JPiEEEvT0_iT1_T2_DpNS2_10kernel_argIT3_EE:
[----:B------:R-:W-:Y:S08]  /*0000*/  LDC R1, c[0x0][0x37c] ;  /* 0x0000df00ff017b82 */ /* 0x000ff00000000800 */
[----:B------:R-:W0:Y:S01]  /*0010*/  LDC.64 R8, c[0x0][0x380] ;  /* 0x0000e000ff087b82 */ /* 0x000e220000000a00 */
[----:B------:R-:W1:Y:S01]  /*0020*/  S2R R0, SR_TID.X ;  /* 0x0000000000007919 */ /* 0x000e620000002100 */
[----:B------:R-:W2:Y:S01]  /*0030*/  LDCU.64 UR6, c[0x0][0x358] ;  /* 0x00006b00ff0677ac */ /* 0x000ea20008000a00 */
[----:B------:R-:W-:Y:S05]  /*0040*/  BSSY.RECONVERGENT B0, `(.L_x_263) ;  /* 0x0000016000007945 */ /* 0x000fea0003800200 */
[----:B------:R-:W3:Y:S08]  /*0050*/  S2UR UR4, SR_CTAID.X ;  /* 0x00000000000479c3 */ /* 0x000ef00000002500 */
[----:B------:R-:W4:Y:S01]  /*0060*/  LDC.64 R2, c[0x0][0x398] ;  /* 0x0000e600ff027b82 */ /* 0x000f220000000a00 */
[----:B0-----:R-:W-:-:S07]  /*0070*/  IMAD.SHL.U32 R7, R9, 0x80, RZ ;  /* 0x0000008009077824 */ /* 0x001fce00078e00ff */
[----:B------:R-:W0:Y:S01]  /*0080*/  LDC.64 R4, c[0x0][0x390] ;  /* 0x0000e400ff047b82 */ /* 0x000e220000000a00 */
[----:B---3--:R-:W-:Y:S02]  /*0090*/  IMAD R13, R7, UR4, RZ ;  /* 0x00000004070d7c24 */ /* 0x008fe4000f8e02ff */
[----:B-1----:R-:W-:Y:S02]  /*00a0*/  IMAD.SHL.U32 R15, R0, 0x80, RZ ;  /* 0x00000080000f7824 */ /* 0x002fe400078e00ff */
[----:B------:R-:W-:-:S05]  /*00b0*/  IMAD.IADD R8, R8, 0x1, -R13 ;  /* 0x0000000108087824 */ /* 0x000fca00078e0a0d */
[CC--:B------:R-:W-:Y:S02]  /*00c0*/  VIMNMX R6, PT, PT, R7.reuse, R8.reuse, PT ;  /* 0x0000000807067248 */ /* 0x0c0fe40003fe0100 */
[----:B------:R-:W-:-:S03]  /*00d0*/  ISETP.GT.AND P1, PT, R7, R8, PT ;  /* 0x000000080700720c */ /* 0x000fc60003f24270 */
[----:B------:R-:W-:-:S05]  /*00e0*/  IMAD.SHL.U32 R12, R6, 0x4, RZ ;  /* 0x00000004060c7824 */ /* 0x000fca00078e00ff */
[----:B------:R-:W-:-:S13]  /*00f0*/  ISETP.GE.AND P0, PT, R15, R12, PT ;  /* 0x0000000c0f00720c */ /* 0x000fda0003f06270 */
[----:B--2-4-:R-:W-:Y:S05]  /*0100*/  @P0 BRA `(.L_x_264) ;  /* 0x0000000000240947 */ /* 0x014fea0003800000 */
[----:B------:R-:W1:Y:S02]  /*0110*/  LDC.64 R10, c[0x0][0x398] ;  /* 0x0000e600ff0a7b82 */ /* 0x000e640000000a00 */
[----:B-1----:R-:W-:-:S04]  /*0120*/  IMAD.WIDE.U32 R10, R0, 0x80, R10 ;  /* 0x00000080000a7825 */ /* 0x002fc800078e000a */
[----:B------:R-:W-:-:S07]  /*0130*/  IMAD.WIDE R10, R13, 0x4, R10 ;  /* 0x000000040d0a7825 */ /* 0x000fce00078e020a */
.L_x_265:
[----:B------:R-:W-:Y:S01]  /*0140*/  VIADD R15, R15, 0x4000 ;  /* 0x000040000f0f7836 */ /* 0x000fe20000000000 */
[----:B------:R1:W-:Y:S04]  /*0150*/  CCTL.E.PF2 [R10] ;  /* 0x000000000a00798f */ /* 0x0003e80000800100 */
[----:B------:R-:W-:Y:S02]  /*0160*/  ISETP.GE.AND P0, PT, R15, R12, PT ;  /* 0x0000000c0f00720c */ /* 0x000fe40003f06270 */
[----:B-1----:R-:W-:-:S05]  /*0170*/  IADD3 R10, P2, PT, R10, 0x4000, RZ ;  /* 0x000040000a0a7810 */ /* 0x002fca0007f5e0ff */
[----:B------:R-:W-:-:S06]  /*0180*/  IMAD.X R11, RZ, RZ, R11, P2 ;  /* 0x000000ffff0b7224 */ /* 0x000fcc00010e060b */
[----:B------:R-:W-:Y:S05]  /*0190*/  @!P0 BRA `(.L_x_265) ;  /* 0xfffffffc00e88947 */ /* 0x000fea000383ffff */
.L_x_264:
[----:B------:R-:W-:Y:S05]  /*01a0*/  BSYNC.RECONVERGENT B0 ;  /* 0x0000000000007941 */ /* 0x000fea0003800200 */
.L_x_263:
[----:B------:R-:W-:-:S04]  /*01b0*/  IMAD.WIDE R2, R13, 0x4, R2 ;  /* 0x000000040d027825 */ /* 0x000fc800078e0202 */
[----:B0-----:R-:W-:Y:S01]  /*01c0*/  IMAD.WIDE R4, R13, 0x4, R4 ;  /* 0x000000040d047825 */ /* 0x001fe200078e0204 */
[----:B------:R-:W-:Y:S06]  /*01d0*/  @P1 BRA `(.L_x_266) ;  /* 0x0000000800b81947 */ /* 0x000fec0003800000 */
[----:B------:R-:W-:-:S13]  /*01e0*/  ISETP.GE.AND P0, PT, R9, 0x1, PT ;  /* 0x000000010900780c */ /* 0x000fda0003f06270 */
[----:B------:R-:W-:Y:S05]  /*01f0*/  @!P0 EXIT ;  /* 0x000000000000894d */ /* 0x000fea0003800000 */
[C---:B------:R-:W-:Y:S01]  /*0200*/  ISETP.GE.U32.AND P1, PT, R9.reuse, 0x10, PT ;  /* 0x000000100900780c */ /* 0x040fe20003f26070 */
[----:B------:R-:W-:Y:S01]  /*0210*/  IMAD.MOV.U32 R7, RZ, RZ, RZ ;  /* 0x000000ffff077224 */ /* 0x000fe200078e00ff */
[----:B------:R-:W-:-:S04]  /*0220*/  LOP3.LUT R20, R9, 0xf, RZ, 0xc0, !PT ;  /* 0x0000000f09147812 */ /* 0x000fc800078ec0ff */
[----:B------:R-:W-:-:S07]  /*0230*/  ISETP.NE.AND P0, PT, R20, RZ, PT ;  /* 0x000000ff1400720c */ /* 0x000fce0003f05270 */
[----:B------:R-:W-:Y:S06]  /*0240*/  @!P1 BRA `(.L_x_267) ;  /* 0x0000000400589947 */ /* 0x000fec0003800000 */
[----:B------:R-:W-:Y:S01]  /*0250*/  LOP3.LUT R7, R9, 0x7ffffff0, RZ, 0xc0, !PT ;  /* 0x7ffffff009077812 */ /* 0x000fe200078ec0ff */
[----:B------:R-:W-:-:S04]  /*0260*/  IMAD.WIDE.U32 R14, R0, 0x4, RZ ;  /* 0x00000004000e7825 */ /* 0x000fc800078e00ff */
[----:B------:R-:W-:Y:S02]  /*0270*/  IMAD.MOV.U32 R13, RZ, RZ, R14 ;  /* 0x000000ffff0d7224 */ /* 0x000fe400078e000e */
[----:B------:R-:W-:Y:S02]  /*0280*/  VIADD R6, R0, 0x480 ;  /* 0x0000048000067836 */ /* 0x000fe40000000000 */
[----:B------:R-:W-:-:S07]  /*0290*/  IMAD.MOV R12, RZ, RZ, -R7 ;  /* 0x000000ffff0c7224 */ /* 0x000fce00078e0a07 */
.L_x_268:
        /* <DEDUP_REMOVED lines=19> */
[----:B------:R-:W-:Y:S04]  /*03d0*/  STG.E desc[UR6][R8.64+0x600], R17 ;  /* 0x0006001108007986 */ /* 0x000fe8000c101906 */
        /* <DEDUP_REMOVED lines=10> */
[----:B------:R-:W-:-:S05]  /*0480*/  SEL R23, RZ, 0x1, !P1 ;  /* 0x00000001ff177807 */ /* 0x000fca0004800000 */
[----:B------:R2:W-:Y:S04]  /*0490*/  STG.E desc[UR6][R8.64+0xc00], R23 ;  /* 0x000c001708007986 */ /* 0x0005e8000c101906 */
[----:B------:R-:W3:Y:S02]  /*04a0*/  LDG.E R14, desc[UR6][R10.64+0xe00] ;  /* 0x000e00060a0e7981 */ /* 0x000ee4000c1e1900 */
[----:B---3--:R-:W-:-:S04]  /*04b0*/  ISETP.GT.AND P1, PT, R14, RZ, PT ;  /* 0x000000ff0e00720c */ /* 0x008fc80003f24270 */
[----:B------:R-:W-:-:S05]  /*04c0*/  SEL R25, RZ, 0x1, !P1 ;  /* 0x00000001ff197807 */ /* 0x000fca0004800000 */
[----:B------:R-:W-:Y:S04]  /*04d0*/  STG.E desc[UR6][R8.64+0xe00], R25 ;  /* 0x000e001908007986 */ /* 0x000fe8000c101906 */
[----:B------:R-:W3:Y:S01]  /*04e0*/  LDG.E R14, desc[UR6][R10.64+0x1000] ;  /* 0x001000060a0e7981 */ /* 0x000ee2000c1e1900 */
[----:B------:R-:W-:Y:S02]  /*04f0*/  IMAD.MOV.U32 R18, RZ, RZ, 0x600 ;  /* 0x00000600ff127424 */ /* 0x000fe400078e00ff */
[----:B0-----:R-:W-:Y:S02]  /*0500*/  IMAD.MOV.U32 R19, RZ, RZ, 0x0 ;  /* 0x00000000ff137424 */ /* 0x001fe400078e00ff */
[----:B------:R-:W-:-:S03]  /*0510*/  IMAD.WIDE R18, R6, 0x4, R18 ;  /* 0x0000000406127825 */ /* 0x000fc600078e0212 */
[----:B------:R-:W-:-:S05]  /*0520*/  IADD3 R16, P2, PT, R2, R18, RZ ;  /* 0x0000001202107210 */ /* 0x000fca0007f5e0ff */
[----:B------:R-:W-:Y:S01]  /*0530*/  IMAD.X R17, R3, 0x1, R19, P2 ;  /* 0x0000000103117824 */ /* 0x000fe200010e0613 */
[----:B---3--:R-:W-:-:S04]  /*0540*/  ISETP.GT.AND P1, PT, R14, RZ, PT ;  /* 0x000000ff0e00720c */ /* 0x008fc80003f24270 */
[----:B-1----:R-:W-:-:S05]  /*0550*/  SEL R21, RZ, 0x1, !P1 ;  /* 0x00000001ff157807 */ /* 0x002fca0004800000 */
[----:B------:R0:W-:Y:S04]  /*0560*/  STG.E desc[UR6][R8.64+0x1000], R21 ;  /* 0x0010001508007986 */ /* 0x0001e8000c101906 */
[----:B------:R-:W3:Y:S01]  /*0570*/  LDG.E R14, desc[UR6][R16.64+-0x600] ;  /* 0xfffa0006100e7981 */ /* 0x000ee2000c1e1900 */
[----:B------:R-:W-:-:S05]  /*0580*/  IADD3 R18, P2, PT, R4, R18, RZ ;  /* 0x0000001204127210 */ /* 0x000fca0007f5e0ff */
[----:B------:R-:W-:Y:S01]  /*0590*/  IMAD.X R19, R5, 0x1, R19, P2 ;  /* 0x0000000105137824 */ /* 0x000fe200010e0613 */
[----:B---3--:R-:W-:-:S04]  /*05a0*/  ISETP.GT.AND P1, PT, R14, RZ, PT ;  /* 0x000000ff0e00720c */ /* 0x008fc80003f24270 */
[----:B------:R-:W-:-:S05]  /*05b0*/  SEL R11, RZ, 0x1, !P1 ;  /* 0x00000001ff0b7807 */ /* 0x000fca0004800000 */
[----:B------:R1:W-:Y:S04]  /*05c0*/  STG.E desc[UR6][R18.64+-0x600], R11 ;  /* 0xfffa000b12007986 */ /* 0x0003e8000c101906 */
[----:B------:R-:W3:Y:S02]  /*05d0*/  LDG.E R10, desc[UR6][R16.64+-0x400] ;  /* 0xfffc0006100a7981 */ /* 0x000ee4000c1e1900 */
[----:B---3--:R-:W-:-:S04]  /*05e0*/  ISETP.GT.AND P1, PT, R10, RZ, PT ;  /* 0x000000ff0a00720c */ /* 0x008fc80003f24270 */
[----:B--2---:R-:W-:-:S05]  /*05f0*/  SEL R23, RZ, 0x1, !P1 ;  /* 0x00000001ff177807 */ /* 0x004fca0004800000 */
        /* <DEDUP_REMOVED lines=27> */
.L_x_267:
[----:B------:R-:W-:Y:S05]  /*07b0*/  @!P0 EXIT ;  /* 0x000000000000894d */ /* 0x000fea0003800000 */
[----:B------:R-:W0:Y:S01]  /*07c0*/  LDCU UR4, c[0x0][0x384] ;  /* 0x00007080ff0477ac */ /* 0x000e220008000800 */
[----:B------:R-:W-:Y:S01]  /*07d0*/  ISETP.GE.U32.AND P1, PT, R20, 0x8, PT ;  /* 0x000000081400780c */ /* 0x000fe20003f26070 */
[----:B0-----:R-:W-:-:S06]  /*07e0*/  ULOP3.LUT UR5, UR4, 0x7, URZ, 0xc0, !UPT ;  /* 0x0000000704057892 */ /* 0x001fcc000f8ec0ff */
[----:B------:R-:W-:-:S06]  /*07f0*/  ISETP.NE.AND P0, PT, RZ, UR5, PT ;  /* 0x00000005ff007c0c */ /* 0x000fcc000bf05270 */
[----:B------:R-:W-:Y:S07]  /*0800*/  @!P1 BRA `(.L_x_269) ;  /* 0x0000000000909947 */ /* 0x000fee0003800000 */
[----:B--2---:R-:W-:-:S04]  /*0810*/  IMAD R11, R7, 0x80, R0 ;  /* 0x00000080070b7824 */ /* 0x004fc800078e0200 */
        /* <DEDUP_REMOVED lines=35> */
.L_x_269:
[----:B------:R-:W-:Y:S05]  /*0a50*/  @!P0 EXIT ;  /* 0x000000000000894d */ /* 0x000fea0003800000 */
[----:B------:R-:W-:Y:S02]  /*0a60*/  UISETP.GE.U32.AND UP0, UPT, UR5, 0x4, UPT ;  /* 0x000000040500788c */ /* 0x000fe4000bf06070 */
[----:B------:R-:W-:-:S06]  /*0a70*/  ULOP3.LUT UR4, UR4, 0x3, URZ, 0xc0, !UPT ;  /* 0x0000000304047892 */ /* 0x000fcc000f8ec0ff */
[----:B------:R-:W-:Y:S01]  /*0a80*/  ISETP.NE.AND P0, PT, RZ, UR4, PT ;  /* 0x00000004ff007c0c */ /* 0x000fe2000bf05270 */
[----:B------:R-:W-:-:S12]  /*0a90*/  BRA.U !UP0, `(.L_x_270) ;  /* 0x0000000108507547 */ /* 0x000fd8000b800000 */
        /* <DEDUP_REMOVED lines=20> */
.L_x_270:
[----:B------:R-:W-:Y:S05]  /*0be0*/  @!P0 EXIT ;  /* 0x000000000000894d */ /* 0x000fea0003800000 */
[----:B-123--:R-:W-:Y:S01]  /*0bf0*/  IMAD R11, R7, 0x80, R0 ;  /* 0x00000080070b7824 */ /* 0x00efe200078e0200 */
[----:B------:R-:W-:-:S12]  /*0c00*/  UIADD3 UR4, UPT, UPT, -UR4, URZ, URZ ;  /* 0x000000ff04047290 */ /* 0x000fd8000fffe1ff */
.L_x_271:
[----:B------:R-:W-:-:S06]  /*0c10*/  IMAD.WIDE R8, R11, 0x4, R2 ;  /* 0x000000040b087825 */ /* 0x000fcc00078e0202 */
[----:B------:R-:W2:Y:S01]  /*0c20*/  LDG.E R8, desc[UR6][R8.64] ;  /* 0x0000000608087981 */ /* 0x000ea2000c1e1900 */
[----:B0-----:R-:W-:Y:S01]  /*0c30*/  IMAD.WIDE R6, R11, 0x4, R4 ;  /* 0x000000040b067825 */ /* 0x001fe200078e0204 */
[----:B------:R-:W-:-:S03]  /*0c40*/  UIADD3 UR4, UPT, UPT, UR4, 0x1, URZ ;  /* 0x0000000104047890 */ /* 0x000fc6000fffe0ff */
[----:B------:R-:W-:Y:S01]  /*0c50*/  VIADD R11, R11, 0x80 ;  /* 0x000000800b0b7836 */ /* 0x000fe20000000000 */
[----:B------:R-:W-:Y:S01]  /*0c60*/  UISETP.NE.AND UP0, UPT, UR4, URZ, UPT ;  /* 0x000000ff0400728c */ /* 0x000fe2000bf05270 */
[----:B--2---:R-:W-:-:S04]  /*0c70*/  ISETP.GT.AND P0, PT, R8, RZ, PT ;  /* 0x000000ff0800720c */ /* 0x004fc80003f04270 */
[----:B------:R-:W-:-:S05]  /*0c80*/  SEL R13, RZ, 0x1, !P0 ;  /* 0x00000001ff0d7807 */ /* 0x000fca0004000000 */
[----:B------:R0:W-:Y:S01]  /*0c90*/  STG.E desc[UR6][R6.64], R13 ;  /* 0x0000000d06007986 */ /* 0x0001e2000c101906 */
[----:B------:R-:W-:Y:S05]  /*0ca0*/  BRA.U UP0, `(.L_x_271) ;  /* 0xfffffffd00d87547 */ /* 0x000fea000b83ffff */
[----:B------:R-:W-:Y:S05]  /*0cb0*/  EXIT ;  /* 0x000000000000794d */ /* 0x000fea0003800000 */
.L_x_266:
[----:B------:R-:W-:-:S13]  /*0cc0*/  ISETP.GE.AND P0, PT, R9, 0x1, PT ;  /* 0x000000010900780c */ /* 0x000fda0003f06270 */
[----:B------:R-:W-:Y:S05]  /*0cd0*/  @!P0 EXIT ;  /* 0x000000000000894d */ /* 0x000fea0003800000 */
[C---:B------:R-:W-:Y:S01]  /*0ce0*/  ISETP.GE.U32.AND P0, PT, R9.reuse, 0x8, PT ;  /* 0x000000080900780c */ /* 0x040fe20003f06070 */
[----:B------:R-:W-:Y:S01]  /*0cf0*/  IMAD.MOV.U32 R7, RZ, RZ, RZ ;  /* 0x000000ffff077224 */ /* 0x000fe200078e00ff */
[----:B------:R-:W-:-:S11]  /*0d00*/  LOP3.LUT R18, R9, 0x7, RZ, 0xc0, !PT ;  /* 0x0000000709127812 */ /* 0x000fd600078ec0ff */
[----:B------:R-:W-:Y:S05]  /*0d10*/  @!P0 BRA `(.L_x_272) ;  /* 0x0000000000f08947 */ /* 0x000fea0003800000 */
[----:B------:R-:W-:Y:S01]  /*0d20*/  LOP3.LUT R7, R9, 0x7ffffff8, RZ, 0xc0, !PT ;  /* 0x7ffffff809077812 */ /* 0x000fe200078ec0ff */
[----:B------:R-:W-:-:S07]  /*0d30*/  IMAD.MOV.U32 R12, RZ, RZ, RZ ;  /* 0x000000ffff0c7224 */ /* 0x000fce00078e00ff */
.L_x_275:
[----:B-1----:R-:W-:-:S05]  /*0d40*/  IMAD R13, R12, 0x80, R0 ;  /* 0x000000800c0d7824 */ /* 0x002fca00078e0200 */
[----:B------:R-:W-:-:S13]  /*0d50*/  ISETP.GE.AND P2, PT, R13, R6, PT ;  /* 0x000000060d00720c */ /* 0x000fda0003f46270 */
[----:B0-----:R-:W-:-:S06]  /*0d60*/  @!P2 IMAD.WIDE.U32 R10, R13, 0x4, R2 ;  /* 0x000000040d0aa825 */ /* 0x001fcc00078e0002 */
        /* <DEDUP_REMOVED lines=22> */
[----:B------:R-:W-:-:S05]  /*0ed0*/  VIADD R17, R13, 0x200 ;  /* 0x000002000d117836 */ /* 0x000fca0000000000 */
[----:B------:R-:W-:Y:S02]  /*0ee0*/  ISETP.GE.AND P0, PT, R17, R6, PT ;  /* 0x000000061100720c */ /* 0x000fe40003f06270 */
[----:B--2---:R-:W-:-:S04]  /*0ef0*/  @!P1 ISETP.GT.AND P2, PT, R14, RZ, PT ;  /* 0x000000ff0e00920c */ /* 0x004fc80003f44270 */
[----:B------:R-:W-:-:S05]  /*0f00*/  @!P1 SEL R17, RZ, 0x1, !P2 ;  /* 0x00000001ff119807 */ /* 0x000fca0005000000 */
[----:B------:R2:W-:Y:S04]  /*0f10*/  @!P1 STG.E desc[UR6][R10.64+0x400], R17 ;  /* 0x000400110a009986 */ /* 0x0005e8000c101906 */
[----:B------:R-:W3:Y:S01]  /*0f20*/  @!P0 LDG.E R14, desc[UR6][R8.64+0x600] ;  /* 0x00060006080e8981 */ /* 0x000ee2000c1e1900 */
[----:B-1----:R-:W-:-:S05]  /*0f30*/  VIADD R19, R13, 0x280 ;  /* 0x000002800d137836 */ /* 0x002fca0000000000 */
[----:B------:R-:W-:Y:S02]  /*0f40*/  ISETP.GE.AND P1, PT, R19, R6, PT ;  /* 0x000000061300720c */ /* 0x000fe40003f26270 */
[----:B---3--:R-:W-:-:S04]  /*0f50*/  @!P0 ISETP.GT.AND P2, PT, R14, RZ, PT ;  /* 0x000000ff0e00820c */ /* 0x008fc80003f44270 */
[----:B0-----:R-:W-:-:S05]  /*0f60*/  @!P0 SEL R15, RZ, 0x1, !P2 ;  /* 0x00000001ff0f8807 */ /* 0x001fca0005000000 */
[----:B------:R0:W-:Y:S04]  /*0f70*/  @!P0 STG.E desc[UR6][R10.64+0x600], R15 ;  /* 0x0006000f0a008986 */ /* 0x0001e8000c101906 */
[----:B------:R-:W3:Y:S01]  /*0f80*/  @!P1 LDG.E R14, desc[UR6][R8.64+0x800] ;  /* 0x00080006080e9981 */ /* 0x000ee2000c1e1900 */
[----:B------:R-:W-:-:S05]  /*0f90*/  VIADD R19, R13, 0x300 ;  /* 0x000003000d137836 */ /* 0x000fca0000000000 */
[----:B------:R-:W-:Y:S02]  /*0fa0*/  ISETP.GE.AND P2, PT, R19, R6, PT ;  /* 0x000000061300720c */ /* 0x000fe40003f46270 */
[----:B---3--:R-:W-:-:S04]  /*0fb0*/  @!P1 ISETP.GT.AND P0, PT, R14, RZ, PT ;  /* 0x000000ff0e00920c */ /* 0x008fc80003f04270 */
[----:B--2---:R-:W-:-:S05]  /*0fc0*/  @!P1 SEL R17, RZ, 0x1, !P0 ;  /* 0x00000001ff119807 */ /* 0x004fca0004000000 */
[----:B------:R0:W-:Y:S04]  /*0fd0*/  @!P1 STG.E desc[UR6][R10.64+0x800], R17 ;  /* 0x000800110a009986 */ /* 0x0001e8000c101906 */
[----:B------:R-:W2:Y:S01]  /*0fe0*/  @!P2 LDG.E R14, desc[UR6][R8.64+0xa00] ;  /* 0x000a0006080ea981 */ /* 0x000ea2000c1e1900 */
[----:B------:R-:W-:Y:S01]  /*0ff0*/  VIADD R13, R13, 0x380 ;  /* 0x000003800d0d7836 */ /* 0x000fe20000000000 */
[----:B------:R-:W-:Y:S01]  /*1000*/  BSSY.RECONVERGENT B0, `(.L_x_273) ;  /* 0x000000c000007945 */ /* 0x000fe20003800200 */
[----:B------:R-:W-:-:S05]  /*1010*/  VIADD R12, R12, 0x8 ;  /* 0x000000080c0c7836 */ /* 0x000fca0000000000 */
[----:B------:R-:W-:Y:S02]  /*1020*/  ISETP.NE.AND P1, PT, R12, R7, PT ;  /* 0x000000070c00720c */ /* 0x000fe40003f25270 */
[----:B--2---:R-:W-:-:S04]  /*1030*/  @!P2 ISETP.GT.AND P0, PT, R14, RZ, PT ;  /* 0x000000ff0e00a20c */ /* 0x004fc80003f04270 */
[----:B------:R-:W-:Y:S02]  /*1040*/  @!P2 SEL R19, RZ, 0x1, !P0 ;  /* 0x00000001ff13a807 */ /* 0x000fe40004000000 */
[----:B------:R-:W-:-:S03]  /*1050*/  ISETP.GE.AND P0, PT, R13, R6, PT ;  /* 0x000000060d00720c */ /* 0x000fc60003f06270 */
[----:B------:R0:W-:Y:S10]  /*1060*/  @!P2 STG.E desc[UR6][R10.64+0xa00], R19 ;  /* 0x000a00130a00a986 */ /* 0x0001f4000c101906 */
[----:B------:R-:W-:Y:S05]  /*1070*/  @P0 BRA `(.L_x_274) ;  /* 0x0000000000100947 */ /* 0x000fea0003800000 */
[----:B------:R-:W2:Y:S02]  /*1080*/  LDG.E R8, desc[UR6][R8.64+0xc00] ;  /* 0x000c000608087981 */ /* 0x000ea4000c1e1900 */
[----:B--2---:R-:W-:-:S04]  /*1090*/  ISETP.GT.AND P0, PT, R8, RZ, PT ;  /* 0x000000ff0800720c */ /* 0x004fc80003f04270 */
[----:B------:R-:W-:-:S05]  /*10a0*/  SEL R13, RZ, 0x1, !P0 ;  /* 0x00000001ff0d7807 */ /* 0x000fca0004000000 */
[----:B------:R1:W-:Y:S04]  /*10b0*/  STG.E desc[UR6][R10.64+0xc00], R13 ;  /* 0x000c000d0a007986 */ /* 0x0003e8000c101906 */
.L_x_274:
[----:B------:R-:W-:Y:S05]  /*10c0*/  BSYNC.RECONVERGENT B0 ;  /* 0x0000000000007941 */ /* 0x000fea0003800200 */
.L_x_273:
[----:B------:R-:W-:Y:S05]  /*10d0*/  @P1 BRA `(.L_x_275) ;  /* 0xfffffffc00181947 */ /* 0x000fea000383ffff */
.L_x_272:
[----:B------:R-:W-:-:S13]  /*10e0*/  ISETP.NE.AND P0, PT, R18, RZ, PT ;  /* 0x000000ff1200720c */ /* 0x000fda0003f05270 */
[----:B------:R-:W-:Y:S05]  /*10f0*/  @!P0 EXIT ;  /* 0x000000000000894d */ /* 0x000fea0003800000 */
[----:B------:R-:W0:Y:S01]  /*1100*/  LDC R8, c[0x0][0x384] ;  /* 0x0000e100ff087b82 */ /* 0x000e220000000800 */
[----:B------:R-:W-:Y:S02]  /*1110*/  ISETP.GE.U32.AND P1, PT, R18, 0x4, PT ;  /* 0x000000041200780c */ /* 0x000fe40003f26070 */
[----:B0-----:R-:W-:-:S04]  /*1120*/  LOP3.LUT R19, R8, 0x3, RZ, 0xc0, !PT ;  /* 0x0000000308137812 */ /* 0x001fc800078ec0ff */
[----:B------:R-:W-:-:S07]  /*1130*/  ISETP.NE.AND P0, PT, R19, RZ, PT ;  /* 0x000000ff1300720c */ /* 0x000fce0003f05270 */
[----:B------:R-:W-:Y:S06]  /*1140*/  @!P1 BRA `(.L_x_276) ;  /* 0x0000000000849947 */ /* 0x000fec0003800000 */
[----:B------:R-:W-:-:S05]  /*1150*/  IMAD R23, R7, 0x80, R0 ;  /* 0x0000008007177824 */ /* 0x000fca00078e0200 */
[----:B------:R-:W-:-:S13]  /*1160*/  ISETP.GE.AND P3, PT, R23, R6, PT ;  /* 0x000000061700720c */ /* 0x000fda0003f66270 */
[----:B-1----:R-:W-:-:S06]  /*1170*/  @!P3 IMAD.WIDE R10, R23, 0x4, R2 ;  /* 0x00000004170ab825 */ /* 0x002fcc00078e0202 */
        /* <DEDUP_REMOVED lines=30> */
.L_x_276:
[----:B------:R-:W-:Y:S05]  /*1360*/  @!P0 EXIT ;  /* 0x000000000000894d */ /* 0x000fea0003800000 */
[----:B------:R-:W-:Y:S02]  /*1370*/  ISETP.NE.AND P1, PT, R19, 0x1, PT ;  /* 0x000000011300780c */ /* 0x000fe40003f25270 */
[----:B------:R-:W-:-:S04]  /*1380*/  LOP3.LUT R8, R8, 0x1, RZ, 0xc0, !PT ;  /* 0x0000000108087812 */ /* 0x000fc800078ec0ff */
[----:B------:R-:W-:-:S07]  /*1390*/  ISETP.NE.U32.AND P0, PT, R8, 0x1, PT ;  /* 0x000000010800780c */ /* 0x000fce0003f05070 */
[----:B------:R-:W-:Y:S06]  /*13a0*/  @!P1 BRA `(.L_x_277) ;  /* 0x0000000000449947 */ /* 0x000fec0003800000 */
[----:B01----:R-:W-:-:S05]  /*13b0*/  IMAD R11, R7, 0x80, R0 ;  /* 0x00000080070b7824 */ /* 0x003fca00078e0200 */
        /* <DEDUP_REMOVED lines=10> */
[----:B------:R-:W3:Y:S01]  /*1460*/  @!P1 LDG.E R12, desc[UR6][R12.64] ;  /* 0x000000060c0c9981 */ /* 0x000ee2000c1e1900 */
[----:B------:R-:W-:-:S04]  /*1470*/  @!P1 IMAD.WIDE R14, R15, 0x4, R4 ;  /* 0x000000040f0e9825 */ /* 0x000fc800078e0204 */
[----:B------:R-:W-:Y:S01]  /*1480*/  VIADD R7, R7, 0x2 ;  /* 0x0000000207077836 */ /* 0x000fe20000000000 */
[----:B---3--:R-:W-:-:S04]  /*1490*/  @!P1 ISETP.GT.AND P2, PT, R12, RZ, PT ;  /* 0x000000ff0c00920c */ /* 0x008fc80003f44270 */
[----:B------:R-:W-:-:S05]  /*14a0*/  @!P1 SEL R9, RZ, 0x1, !P2 ;  /* 0x00000001ff099807 */ /* 0x000fca0005000000 */
[----:B------:R2:W-:Y:S04]  /*14b0*/  @!P1 STG.E desc[UR6][R14.64], R9 ;  /* 0x000000090e009986 */ /* 0x0005e8000c101906 */
.L_x_277:
[----:B------:R-:W-:Y:S05]  /*14c0*/  @P0 EXIT ;  /* 0x000000000000094d */ /* 0x000fea0003800000 */
[----:B------:R-:W-:-:S05]  /*14d0*/  IMAD R7, R7, 0x80, R0 ;  /* 0x0000008007077824 */ /* 0x000fca00078e0200 */
[----:B------:R-:W-:-:S13]  /*14e0*/  ISETP.GE.AND P0, PT, R7, R6, PT ;  /* 0x000000060700720c */ /* 0x000fda0003f06270 */
[----:B------:R-:W-:Y:S05]  /*14f0*/  @P0 EXIT ;  /* 0x000000000000094d */ /* 0x000fea0003800000 */
[----:B------:R-:W-:-:S06]  /*1500*/  IMAD.WIDE R2, R7, 0x4, R2 ;  /* 0x0000000407027825 */ /* 0x000fcc00078e0202 */
[----:B------:R-:W3:Y:S01]  /*1510*/  LDG.E R2, desc[UR6][R2.64] ;  /* 0x0000000602027981 */ /* 0x000ee2000c1e1900 */
[----:B------:R-:W-:Y:S01]  /*1520*/  IMAD.WIDE R4, R7, 0x4, R4 ;  /* 0x0000000407047825 */ /* 0x000fe200078e0204 */
[----:B---3--:R-:W-:-:S04]  /*1530*/  ISETP.GT.AND P0, PT, R2, RZ, PT ;  /* 0x000000ff0200720c */ /* 0x008fc80003f04270 */
[----:B------:R-:W-:-:S05]  /*1540*/  SEL R7, RZ, 0x1, !P0 ;  /* 0x00000001ff077807 */ /* 0x000fca0004000000 */
[----:B------:R-:W-:Y:S01]  /*1550*/  STG.E desc[UR6][R4.64], R7 ;  /* 0x0000000704007986 */ /* 0x000fe2000c101906 */
[----:B------:R-:W-:Y:S05]  /*1560*/  EXIT ;  /* 0x000000000000794d */ /* 0x000fea0003800000 */
.L_x_278:
        /* <DEDUP_REMOVED lines=9> */
.L_x_308:


//--------------------- .text._ZN3cub18CUB_300001_SM_10006detail8for_each13static_kernelINS2_12policy_hub_t12policy_500_tEmN6thrust24THRUST_300001_SM_1000_NS8cuda_cub20__uninitialized_fill7functorINS7_10device_ptrIiEEiEEEEvT0_T1_ --------------------------
	.section	.text._ZN3cub18CUB_300001_SM_10006detail8for_each13static_kernelINS2_12policy_hub_t12policy_500_tEmN6thrust24THRUST_300001_SM_1000_NS8cuda_cub20__uninitialized_fill7functorINS7_10device_ptrIiEEiEEEEvT0_T1_,"ax",@progbits
	.align	128
        .global         _ZN3cub18CUB_300001_SM_10006detail8for_each13static_kernelINS2_12policy_hub_t12policy_500_tEmN6thrust24THRUST_300001_SM_1000_NS8cuda_cub20__uninitialized_fill7functorINS7_10device_ptrIiEEiEEEEvT0_T1_
        .type           _ZN3cub18CUB_300001_SM_10006detail8for_each13static_kernelINS2_12policy_hub_t12policy_500_tEmN6thrust24THRUST_300001_SM_1000_NS8cuda_cub20__uninitialized_fill7functorINS7_10device_ptrIiEEiEEEEvT0_T1_,@function
        .size           _ZN3cub18CUB_300001_SM_10006detail8for_each13static_kernelINS2_12policy_hub_t12policy_500_tEmN6thrust24THRUST_300001_SM_1000_NS8cuda_cub20__uninitialized_fill7functorINS7_10device_ptrIiEEiEEEEvT0_T1_,(.L_x_309 - _ZN3cub18CUB_300001_SM_10006detail8for_each13static_kernelINS2_12policy_hub_t12policy_500_tEmN6thrust24THRUST_300001_SM_1000_NS8cuda_cub20__uninitialized_fill7functorINS7_10device_ptrIiEEiEEEEvT0_T1_)
        .other          _ZN3cub18CUB_300001_SM_10006detail8for_each13static_kernelINS2_12policy_hub_t12policy_500_tEmN6thrust24THRUST_300001_SM_1000_NS8cuda_cub20__uninitialized_fill7functorINS7_10device_ptrIiEEiEEEEvT0_T1_,@"STO_CUDA_ENTRY STV_DEFAULT"
_ZN3cub18CUB_300001_SM_10006detail8for_each13static_kernelINS2_12policy_hub_t12policy_500_tEmN6thrust24THRUST_300001_SM_1000_NS8cuda_cub20__uninitialized_fill7functorINS7_10device_ptrIiEEiEEEEvT0_T1_:
.text._ZN3cub18CUB_300001_SM_10006detail8for_each13static_kernelINS2_12policy_hub_t12policy_500_tEmN6thrust24THRUST_300001_SM_1000_NS8cuda_cub20__uninitialized_fill7functorINS7_10device_ptrIiEEiEEEEvT0_T1_:
[----:B------:R-:W-:Y:S08]  /*0000*/  LDC R1, c[0x0][0x37c] ;  /* 0x0000df00ff017b82 */ /* 0x000ff00000000800 */
[----:B------:R-:W0:Y:S01]  /*0010*/  S2UR UR4, SR_CTAID.X ;  /* 0x00000000000479c3 */ /* 0x000e220000002500 */
[----:B------:R-:W1:Y:S01]  /*0020*/  LDCU.64 UR6, c[0x0][0x380] ;  /* 0x00007000ff0677ac */ /* 0x000e620008000a00 */
[----:B------:R-:W2:Y:S01]  /*0030*/  LDCU.64 UR8, c[0x0][0x358] ;  /* 0x00006b00ff0877ac */ /* 0x000ea20008000a00 */
[----:B0-----:R-:W-:-:S04]  /*0040*/  UIMAD.WIDE.U32 UR4, UR4, 0x200, URZ ;  /* 0x00000200040478a5 */ /* 0x001fc8000f8e00ff */
[----:B-1----:R-:W-:-:S04]  /*0050*/  UIADD3 UR6, UP0, UPT, -UR4, UR6, URZ ;  /* 0x0000000604067290 */ /* 0x002fc8000ff1e1ff */
[----:B------:R-:W-:Y:S02]  /*0060*/  UIADD3.X UR7, UPT, UPT, ~UR5, UR7, URZ, UP0, !UPT ;  /* 0x0000000705077290 */ /* 0x000fe400087fe5ff */
[----:B------:R-:W-:-:S04]  /*0070*/  UISETP.GE.U32.AND UP0, UPT, UR6, 0x200, UPT ;  /* 0x000002000600788c */ /* 0x000fc8000bf06070 */
[----:B------:R-:W-:-:S09]  /*0080*/  UISETP.GE.U32.AND.EX UP0, UPT, UR7, URZ, UPT, UP0 ;  /* 0x000000ff0700728c */ /* 0x000fd2000bf06100 */
[----:B--2---:R-:W-:Y:S05]  /*0090*/  BRA.U !UP0, `(.L_x_279) ;  /* 0x0000000108287547 */ /* 0x004fea000b800000 */
[----:B------:R-:W0:Y:S01]  /*00a0*/  S2R R0, SR_TID.X ;  /* 0x0000000000007919 */ /* 0x000e220000002100 */
[----:B------:R-:W1:Y:S01]  /*00b0*/  LDCU.64 UR6, c[0x0][0x388] ;  /* 0x00007100ff0677ac */ /* 0x000e620008000a00 */
[----:B------:R-:W2:Y:S01]  /*00c0*/  LDC R5, c[0x0][0x390] ;  /* 0x0000e400ff057b82 */ /* 0x000ea20000000800 */
[----:B0-----:R-:W-:-:S05]  /*00d0*/  IADD3 R0, P0, PT, R0, UR4, RZ ;  /* 0x0000000400007c10 */ /* 0x001fca000ff1e0ff */
[----:B------:R-:W-:Y:S01]  /*00e0*/  IMAD.X R3, RZ, RZ, UR5, P0 ;  /* 0x00000005ff037e24 */ /* 0x000fe200080e06ff */
[----:B-1----:R-:W-:-:S04]  /*00f0*/  LEA R2, P0, R0, UR6, 0x2 ;  /* 0x0000000600027c11 */ /* 0x002fc8000f8010ff */
[----:B------:R-:W-:-:S05]  /*0100*/  LEA.HI.X R3, R0, UR7, R3, 0x2, P0 ;  /* 0x0000000700037c11 */ /* 0x000fca00080f1403 */
[----:B--2---:R-:W-:Y:S04]  /*0110*/  STG.E desc[UR8][R2.64], R5 ;  /* 0x0000000502007986 */ /* 0x004fe8000c101908 */
[----:B------:R-:W-:Y:S01]  /*0120*/  STG.E desc[UR8][R2.64+0x400], R5 ;  /* 0x0004000502007986 */ /* 0x000fe2000c101908 */
[----:B------:R-:W-:Y:S05]  /*0130*/  EXIT ;  /* 0x000000000000794d */ /* 0x000fea0003800000 */
.L_x_279:
[----:B------:R-:W0:Y:S01]  /*0140*/  S2R R0, SR_TID.X ;  /* 0x0000000000007919 */ /* 0x000e220000002100 */
[----:B------:R-:W-:Y:S01]  /*0150*/  IMAD.U32 R2, RZ, RZ, UR7 ;  /* 0x00000007ff027e24 */ /* 0x000fe2000f8e00ff */
[----:B------:R-:W1:Y:S01]  /*0160*/  LDCU.64 UR10, c[0x0][0x388] ;  /* 0x00007100ff0a77ac */ /* 0x000e620008000a00 */
[----:B------:R-:W-:Y:S01]  /*0170*/  IMAD.U32 R4, RZ, RZ, UR7 ;  /* 0x00000007ff047e24 */ /* 0x000fe2000f8e00ff */
[----:B0-----:R-:W-:-:S04]  /*0180*/  ISETP.LT.U32.AND P0, PT, R0, UR6, PT ;  /* 0x0000000600007c0c */ /* 0x001fc8000bf01070 */
[----:B------:R-:W-:Y:S01]  /*0190*/  ISETP.GT.U32.AND.EX P0, PT, R2, RZ, PT, P0 ;  /* 0x000000ff0200720c */ /* 0x000fe20003f04100 */
[C---:B------:R-:W-:Y:S01]  /*01a0*/  VIADD R2, R0.reuse, 0x100 ;  /* 0x0000010000027836 */ /* 0x040fe20000000000 */
[----:B------:R-:W-:-:S04]  /*01b0*/  IADD3 R0, P2, PT, R0, UR4, RZ ;  /* 0x0000000400007c10 */ /* 0x000fc8000ff5e0ff */
[----:B------:R-:W-:Y:S01]  /*01c0*/  ISETP.LT.U32.AND P1, PT, R2, UR6, PT ;  /* 0x0000000602007c0c */ /* 0x000fe2000bf21070 */
[----:B------:R-:W-:Y:S01]  /*01d0*/  IMAD.X R3, RZ, RZ, UR5, P2 ;  /* 0x00000005ff037e24 */ /* 0x000fe200090e06ff */
[----:B-1----:R-:W-:Y:S02]  /*01e0*/  LEA R2, P2, R0, UR10, 0x2 ;  /* 0x0000000a00027c11 */ /* 0x002fe4000f8410ff */
[----:B------:R-:W-:Y:S02]  /*01f0*/  ISETP.GT.U32.AND.EX P1, PT, R4, RZ, PT, P1 ;  /* 0x000000ff0400720c */ /* 0x000fe40003f24110 */
[----:B------:R-:W-:Y:S01]  /*0200*/  LEA.HI.X R3, R0, UR11, R3, 0x2, P2 ;  /* 0x0000000b00037c11 */ /* 0x000fe200090f1403 */
[----:B------:R-:W0:Y:S04]  /*0210*/  @P0 LDC R5, c[0x0][0x390] ;  /* 0x0000e400ff050b82 */ /* 0x000e280000000800 */
[----:B0-----:R0:W-:Y:S06]  /*0220*/  @P0 STG.E desc[UR8][R2.64], R5 ;  /* 0x0000000502000986 */ /* 0x0011ec000c101908 */
[----:B------:R-:W-:Y:S05]  /*0230*/  @!P1 EXIT ;  /* 0x000000000000994d */ /* 0x000fea0003800000 */
[----:B0-----:R-:W0:Y:S02]  /*0240*/  LDC R5, c[0x0][0x390] ;  /* 0x0000e400ff057b82 */ /* 0x001e240000000800 */
[----:B0-----:R-:W-:Y:S01]  /*0250*/  STG.E desc[UR8][R2.64+0x400], R5 ;  /* 0x0004000502007986 */ /* 0x001fe2000c101908 */
[----:B------:R-:W-:Y:S05]  /*0260*/  EXIT ;  /* 0x000000000000794d */ /* 0x000fea0003800000 */
.L_x_280:
        /* <DEDUP_REMOVED lines=9> */
.L_x_309:


//--------------------- .text._ZN3cub18CUB_300001_SM_10006detail11EmptyKernelIvEEvv --------------------------
	.section	.text._ZN3cub18CUB_300001_SM_10006detail11EmptyKernelIvEEvv,"ax",@progbits
	.align	128
        .global         _ZN3cub18CUB_300001_SM_10006detail11EmptyKernelIvEEvv
        .type           _ZN3cub18CUB_300001_SM_10006detail11EmptyKernelIvEEvv,@function
        .size           _ZN3cub18CUB_300001_SM_10006detail11EmptyKernelIvEEvv,(.L_x_310 - _ZN3cub18CUB_300001_SM_10006detail11EmptyKernelIvEEvv)
        .other          _ZN3cub18CUB_300001_SM_10006detail11EmptyKernelIvEEvv,@"STO_CUDA_ENTRY STV_DEFAULT"
_ZN3cub18CUB_300001_SM_10006detail11EmptyKernelIvEEvv:
.text._ZN3cub18CUB_300001_SM_10006detail11EmptyKernelIvEEvv:
[----:B------:R-:W-:Y:S01]  /*0000*/  LDC R1, c[0x0][0x37c] ;  /* 0x0000df00ff017b82 */ /* 0x000fe20000000800 */
[----:B------:R-:W-:Y:S05]  /*0010*/  EXIT ;  /* 0x000000000000794d */ /* 0x000fea0003800000 */
.L_x_281:
        /* <DEDUP_REMOVED lines=14> */
.L_x_310:


//--------------------- .text._Z9testprintPi      --------------------------
	.section	.text._Z9testprintPi,"ax",@progbits
	.align	128
        .global         _Z9testprintPi
        .type           _Z9testprintPi,@function
        .size           _Z9testprintPi,(.L_x_311 - _Z9testprintPi)
        .other          _Z9testprintPi,@"STO_CUDA_ENTRY STV_DEFAULT"
_Z9testprintPi:
.text._Z9testprintPi:
[----:B------:R-:W0:Y:S01]  /*0000*/  LDC R1, c[0x0][0x37c] ;  /* 0x0000df00ff017b82 */ /* 0x000e220000000800 */
[----:B------:R-:W1:Y:S07]  /*0010*/  S2R R10, SR_TID.X ;  /* 0x00000000000a7919 */ /* 0x000e6e0000002100 */
[----:B------:R-:W1:Y:S01]  /*0020*/  LDC.64 R2, c[0x0][0x380] ;  /* 0x0000e000ff027b82 */ /* 0x000e620000000a00 */
[----:B------:R-:W2:Y:S01]  /*0030*/  LDCU.64 UR4, c[0x0][0x358] ;  /* 0x00006b00ff0477ac */ /* 0x000ea20008000a00 */
[----:B0-----:R-:W-:Y:S01]  /*0040*/  VIADD R1, R1, 0xfffffff8 ;  /* 0xfffffff801017836 */ /* 0x001fe20000000000 */
[----:B------:R-:W0:Y:S01]  /*0050*/  LDCU.64 UR6, c[0x4][0x168] ;  /* 0x01002d00ff0677ac */ /* 0x000e220008000a00 */
[----:B-1----:R-:W-:-:S05]  /*0060*/  IMAD.WIDE.U32 R2, R10, 0x4, R2 ;  /* 0x000000040a027825 */ /* 0x002fca00078e0002 */
[----:B--2---:R-:W2:Y:S01]  /*0070*/  LDG.E R11, desc[UR4][R2.64] ;  /* 0x00000004020b7981 */ /* 0x004ea2000c1e1900 */
[----:B------:R-:W-:Y:S01]  /*0080*/  MOV R0, 0x170 ;  /* 0x0000017000007802 */ /* 0x000fe20000000f00 */
[----:B------:R-:W1:Y:S01]  /*0090*/  LDCU UR4, c[0x0][0x2f8] ;  /* 0x00005f00ff0477ac */ /* 0x000e620008000800 */
[----:B0-----:R-:W-:Y:S01]  /*00a0*/  IMAD.U32 R4, RZ, RZ, UR6 ;  /* 0x00000006ff047e24 */ /* 0x001fe2000f8e00ff */
[----:B------:R-:W-:Y:S01]  /*00b0*/  MOV R5, UR7 ;  /* 0x0000000700057c02 */ /* 0x000fe20008000f00 */
[----:B------:R0:W3:Y:S01]  /*00c0*/  LDC.64 R8, c[0x4][R0] ;  /* 0x0100000000087b82 */ /* 0x0000e20000000a00 */
[----:B------:R-:W4:Y:S01]  /*00d0*/  LDCU UR5, c[0x0][0x2fc] ;  /* 0x00005f80ff0577ac */ /* 0x000f220008000800 */
[----:B-1----:R-:W-:-:S05]  /*00e0*/  IADD3 R6, P0, PT, R1, UR4, RZ ;  /* 0x0000000401067c10 */ /* 0x002fca000ff1e0ff */
[----:B----4-:R-:W-:Y:S01]  /*00f0*/  IMAD.X R7, RZ, RZ, UR5, P0 ;  /* 0x00000005ff077e24 */ /* 0x010fe200080e06ff */
[----:B--23--:R0:W-:Y:S07]  /*0100*/  STL.64 [R1], R10 ;  /* 0x0000000a01007387 */ /* 0x00c1ee0000100a00 */
[----:B------:R-:W-:-:S07]  /*0110*/  LEPC R20, `(.L_x_282) ;  /* 0x000000001014794e */ /* 0x000fce0000000000 */
[----:B0-----:R-:W-:Y:S05]  /*0120*/  CALL.ABS.NOINC R8 ;  /* 0x0000000008007343 */ /* 0x001fea0003c00000 */
.L_x_282:
[----:B------:R-:W-:Y:S05]  /*0130*/  EXIT ;  /* 0x000000000000794d */ /* 0x000fea0003800000 */
.L_x_283:
        /* <DEDUP_REMOVED lines=12> */
.L_x_311:


//--------------------- .text._Z6testhpPi         --------------------------
	.section	.text._Z6testhpPi,"ax",@progbits
	.align	128
        .global         _Z6testhpPi
        .type           _Z6testhpPi,@function
        .size           _Z6testhpPi,(.L_x_312 - _Z6testhpPi)
        .other          _Z6testhpPi,@"STO_CUDA_ENTRY STV_DEFAULT"
_Z6testhpPi:
.text._Z6testhpPi:
        /* <DEDUP_REMOVED lines=19> */
.L_x_284:
[----:B------:R-:W-:Y:S05]  /*0130*/  EXIT ;  /* 0x000000000000794d */ /* 0x000fea0003800000 */
.L_x_285:
        /* <DEDUP_REMOVED lines=12> */
.L_x_312:


//--------------------- .text._Z9testscorePi      --------------------------
	.section	.text._Z9testscorePi,"ax",@progbits
	.align	128
        .global         _Z9testscorePi
        .type           _Z9testscorePi,@function
        .size           _Z9testscorePi,(.L_x_313 - _Z9testscorePi)
        .other          _Z9testscorePi,@"STO_CUDA_ENTRY STV_DEFAULT"
_Z9testscorePi:
.text._Z9testscorePi:
        /* <DEDUP_REMOVED lines=19> */
.L_x_286:
[----:B------:R-:W-:Y:S05]  /*0130*/  EXIT ;  /* 0x000000000000794d */ /* 0x000fea0003800000 */
.L_x_287:
        /* <DEDUP_REMOVED lines=12> */
.L_x_313:


//--------------------- .text._Z11updatescorePiS_S_ --------------------------
	.section	.text._Z11updatescorePiS_S_,"ax",@progbits
	.align	128
        .global         _Z11updatescorePiS_S_
        .type           _Z11updatescorePiS_S_,@function
        .size           _Z11updatescorePiS_S_,(.L_x_314 - _Z11updatescorePiS_S_)
        .other          _Z11updatescorePiS_S_,@"STO_CUDA_ENTRY STV_DEFAULT"
_Z11updatescorePiS_S_:
.text._Z11updatescorePiS_S_:
[----:B------:R-:W-:Y:S01]  /*0000*/  LDC R1, c[0x0][0x37c] ;  /* 0x0000df00ff017b82 */ /* 0x000fe20000000800 */
[----:B------:R-:W0:Y:S07]  /*0010*/  S2R R9, SR_TID.X ;  /* 0x0000000000097919 */ /* 0x000e2e0000002100 */
[----:B------:R-:W0:Y:S01]  /*0020*/  LDC.64 R2, c[0x0][0x390] ;  /* 0x0000e400ff027b82 */ /* 0x000e220000000a00 */
[----:B------:R-:W1:Y:S01]  /*0030*/  LDCU.64 UR4, c[0x0][0x358] ;  /* 0x00006b00ff0477ac */ /* 0x000e620008000a00 */
[----:B0-----:R-:W-:-:S05]  /*0040*/  IMAD.WIDE.U32 R2, R9, 0x4, R2 ;  /* 0x0000000409027825 */ /* 0x001fca00078e0002 */
[----:B-1----:R-:W2:Y:S02]  /*0050*/  LDG.E R7, desc[UR4][R2.64] ;  /* 0x0000000402077981 */ /* 0x002ea4000c1e1900 */
[----:B--2---:R-:W-:-:S13]  /*0060*/  ISETP.NE.AND P0, PT, R7, -0x1, PT ;  /* 0xffffffff0700780c */ /* 0x004fda0003f05270 */
[----:B------:R-:W-:Y:S05]  /*0070*/  @!P0 EXIT ;  /* 0x000000000000894d */ /* 0x000fea0003800000 */
[----:B------:R-:W0:Y:S01]  /*0080*/  LDC.64 R2, c[0x0][0x380] ;  /* 0x0000e000ff027b82 */ /* 0x000e220000000a00 */
[----:B------:R-:W-:-:S07]  /*0090*/  HFMA2 R11, -RZ, RZ, 0, 5.9604644775390625e-08 ;  /* 0x00000001ff0b7431 */ /* 0x000fce00000001ff */
[----:B------:R-:W1:Y:S01]  /*00a0*/  LDC.64 R4, c[0x0][0x388] ;  /* 0x0000e200ff047b82 */ /* 0x000e620000000a00 */
[----:B0-----:R-:W-:-:S05]  /*00b0*/  IMAD.WIDE.U32 R2, R9, 0x4, R2 ;  /* 0x0000000409027825 */ /* 0x001fca00078e0002 */
[----:B------:R-:W-:Y:S01]  /*00c0*/  REDG.E.ADD.STRONG.GPU desc[UR4][R2.64], R11 ;  /* 0x0000000b0200798e */ /* 0x000fe2000c12e104 */
[----:B-1----:R-:W-:Y:S01]  /*00d0*/  IMAD.WIDE R4, R7, 0x4, R4 ;  /* 0x0000000407047825 */ /* 0x002fe200078e0204 */
[----:B------:R-:W-:-:S05]  /*00e0*/  MOV R7, 0xffffffff ;  /* 0xffffffff00077802 */ /* 0x000fca0000000f00 */
[----:B------:R-:W-:Y:S01]  /*00f0*/  REDG.E.ADD.STRONG.GPU desc[UR4][R4.64], R7 ;  /* 0x000000070400798e */ /* 0x000fe2000c12e104 */
[----:B------:R-:W-:Y:S05]  /*0100*/  EXIT ;  /* 0x000000000000794d */ /* 0x000fea0003800000 */
.L_x_288:
        /* <DEDUP_REMOVED lines=15> */
.L_x_314:


//--------------------- .text._Z14target_settingiiPiS_S_S_S_iS_S_ --------------------------
	.section	.text._Z14target_settingiiPiS_S_S_S_iS_S_,"ax",@progbits
	.align	128
        .global         _Z14target_settingiiPiS_S_S_S_iS_S_
        .type           _Z14target_settingiiPiS_S_S_S_iS_S_,@function
        .size           _Z14target_settingiiPiS_S_S_S_iS_S_,(.L_x_315 - _Z14target_settingiiPiS_S_S_S_iS_S_)
        .other          _Z14target_settingiiPiS_S_S_S_iS_S_,@"STO_CUDA_ENTRY STV_DEFAULT"
_Z14target_settingiiPiS_S_S_S_iS_S_:
.text._Z14target_settingiiPiS_S_S_S_iS_S_:
[----:B------:R-:W-:Y:S01]  /*0000*/  LDC R1, c[0x0][0x37c] ;  /* 0x0000df00ff017b82 */ /* 0x000fe20000000800 */
[----:B------:R-:W0:Y:S07]  /*0010*/  S2R R13, SR_CTAID.X ;  /* 0x00000000000d7919 */ /* 0x000e2e0000002500 */
[----:B------:R-:W0:Y:S01]  /*0020*/  LDC.64 R2, c[0x0][0x388] ;  /* 0x0000e200ff027b82 */ /* 0x000e220000000a00 */
[----:B------:R-:W1:Y:S01]  /*0030*/  LDCU.64 UR6, c[0x0][0x358] ;  /* 0x00006b00ff0677ac */ /* 0x000e620008000a00 */
[----:B0-----:R-:W-:-:S05]  /*0040*/  IMAD.WIDE.U32 R4, R13, 0x4, R2 ;  /* 0x000000040d047825 */ /* 0x001fca00078e0002 */
[----:B-1----:R-:W2:Y:S01]  /*0050*/  LDG.E R7, desc[UR6][R4.64] ;  /* 0x0000000604077981 */ /* 0x002ea2000c1e1900 */
[----:B------:R-:W0:Y:S01]  /*0060*/  S2UR UR5, SR_CgaCtaId ;  /* 0x00000000000579c3 */ /* 0x000e220000008800 */
[----:B------:R-:W-:Y:S01]  /*0070*/  UMOV UR4, 0x400 ;  /* 0x0000040000047882 */ /* 0x000fe20000000000 */
[----:B------:R-:W-:Y:S01]  /*0080*/  IMAD.MOV.U32 R10, RZ, RZ, 0x3e9 ;  /* 0x000003e9ff0a7424 */ /* 0x000fe200078e00ff */
[----:B------:R-:W1:Y:S01]  /*0090*/  S2R R6, SR_TID.X ;  /* 0x0000000000067919 */ /* 0x000e620000002100 */
[----:B------:R-:W-:Y:S01]  /*00a0*/  IMAD.MOV.U32 R9, RZ, RZ, 0x1 ;  /* 0x00000001ff097424 */ /* 0x000fe200078e00ff */
[----:B------:R-:W-:Y:S01]  /*00b0*/  BSSY.RECONVERGENT B0, `(.L_x_289) ;  /* 0x000004c000007945 */ /* 0x000fe20003800200 */
[----:B------:R-:W-:Y:S02]  /*00c0*/  IMAD.MOV.U32 R0, RZ, RZ, 0x7fffffff ;  /* 0x7fffffffff007424 */ /* 0x000fe400078e00ff */
[----:B------:R-:W-:Y:S01]  /*00d0*/  IMAD.MOV.U32 R15, RZ, RZ, -0x1 ;  /* 0xffffffffff0f7424 */ /* 0x000fe200078e00ff */
[----:B0-----:R-:W-:-:S06]  /*00e0*/  ULEA UR4, UR5, UR4, 0x18 ;  /* 0x0000000405047291 */ /* 0x001fcc000f8ec0ff */
[----:B------:R-:W-:-:S03]  /*00f0*/  MOV R11, UR4 ;  /* 0x00000004000b7c02 */ /* 0x000fc60008000f00 */
[----:B------:R0:W-:Y:S01]  /*0100*/  STS [UR4], R10 ;  /* 0x0000000aff007988 */ /* 0x0001e20008000804 */
[----:B-1----:R-:W-:-:S05]  /*0110*/  VIADD R8, R6, 0x3e8 ;  /* 0x000003e806087836 */ /* 0x002fca0000000000 */
[----:B------:R0:W-:Y:S01]  /*0120*/  ATOMS.CAS RZ, [R11], R8, R9 ;  /* 0x000000080bff738d */ /* 0x0001e20000000009 */
[----:B--2---:R-:W-:Y:S02]  /*0130*/  ISETP.NE.AND P1, PT, R6, R7, PT ;  /* 0x000000070600720c */ /* 0x004fe40003f25270 */
[----:B------:R-:W-:Y:S02]  /*0140*/  ISETP.NE.AND P0, PT, R7, -0x1, PT ;  /* 0xffffffff0700780c */ /* 0x000fe40003f05270 */
[----:B------:R-:W-:-:S04]  /*0150*/  ISETP.EQ.OR P1, PT, R13, R6, !P1 ;  /* 0x000000060d00720c */ /* 0x000fc80004f22670 */
[----:B------:R-:W-:-:S13]  /*0160*/  ISETP.EQ.OR P1, PT, R7, -0x1, P1 ;  /* 0xffffffff0700780c */ /* 0x000fda0000f22670 */
[----:B0-----:R-:W-:Y:S05]  /*0170*/  @P1 BRA `(.L_x_290) ;  /* 0x0000000000fc1947 */ /* 0x001fea0003800000 */
[----:B------:R-:W0:Y:S08]  /*0180*/  LDC.64 R24, c[0x0][0x398] ;  /* 0x0000e600ff187b82 */ /* 0x000e300000000a00 */
[----:B------:R-:W1:Y:S01]  /*0190*/  LDC.64 R10, c[0x0][0x390] ;  /* 0x0000e400ff0a7b82 */ /* 0x000e620000000a00 */
[----:B0-----:R-:W-:-:S04]  /*01a0*/  IMAD.WIDE.U32 R18, R6, 0x4, R24 ;  /* 0x0000000406127825 */ /* 0x001fc800078e0018 */
[--C-:B------:R-:W-:Y:S02]  /*01b0*/  IMAD.WIDE.U32 R22, R13, 0x4, R24.reuse ;  /* 0x000000040d167825 */ /* 0x100fe400078e0018 */
[----:B------:R-:W2:Y:S02]  /*01c0*/  LDG.E R19, desc[UR6][R18.64] ;  /* 0x0000000612137981 */ /* 0x000ea4000c1e1900 */
[C---:B------:R-:W-:Y:S02]  /*01d0*/  IMAD.WIDE R24, R7.reuse, 0x4, R24 ;  /* 0x0000000407187825 */ /* 0x040fe400078e0218 */
[----:B------:R-:W2:Y:S02]  /*01e0*/  LDG.E R12, desc[UR6][R22.64] ;  /* 0x00000006160c7981 */ /* 0x000ea4000c1e1900 */
[--C-:B-1----:R-:W-:Y:S02]  /*01f0*/  IMAD.WIDE R16, R7, 0x4, R10.reuse ;  /* 0x0000000407107825 */ /* 0x102fe400078e020a */
[----:B------:R-:W3:Y:S02]  /*0200*/  LDG.E R14, desc[UR6][R24.64] ;  /* 0x00000006180e7981 */ /* 0x000ee4000c1e1900 */
[----:B------:R-:W-:-:S02]  /*0210*/  IMAD.WIDE.U32 R8, R6, 0x4, R10 ;  /* 0x0000000406087825 */ /* 0x000fc400078e000a */
[----:B------:R-:W4:Y:S02]  /*0220*/  LDG.E R16, desc[UR6][R16.64] ;  /* 0x0000000610107981 */ /* 0x000f24000c1e1900 */
[----:B------:R-:W-:Y:S02]  /*0230*/  IMAD.WIDE.U32 R10, R13, 0x4, R10 ;  /* 0x000000040d0a7825 */ /* 0x000fe400078e000a */
[----:B------:R-:W5:Y:S04]  /*0240*/  LDG.E R21, desc[UR6][R8.64] ;  /* 0x0000000608157981 */ /* 0x000f68000c1e1900 */
[----:B------:R-:W5:Y:S01]  /*0250*/  LDG.E R20, desc[UR6][R10.64] ;  /* 0x000000060a147981 */ /* 0x000f62000c1e1900 */
[----:B--2---:R-:W-:Y:S01]  /*0260*/  IMAD.IADD R27, R19, 0x1, -R12 ;  /* 0x00000001131b7824 */ /* 0x004fe200078e0a0c */
[----:B---3--:R-:W-:Y:S01]  /*0270*/  IADD3 R26, PT, PT, -R12, R14, RZ ;  /* 0x0000000e0c1a7210 */ /* 0x008fe20007ffe1ff */
[----:B------:R-:W-:-:S02]  /*0280*/  IMAD.IADD R23, R14, 0x1, -R19 ;  /* 0x000000010e177824 */ /* 0x000fc400078e0a13 */
[----:B----4-:R-:W-:Y:S02]  /*0290*/  IMAD R27, R16, R27, RZ ;  /* 0x0000001b101b7224 */ /* 0x010fe400078e02ff */
[----:B-----5:R-:W-:Y:S02]  /*02a0*/  IMAD R26, R21, R26, RZ ;  /* 0x0000001a151a7224 */ /* 0x020fe400078e02ff */
[----:B------:R-:W-:-:S05]  /*02b0*/  IMAD R23, R20, R23, R27 ;  /* 0x0000001714177224 */ /* 0x000fca00078e021b */
[----:B------:R-:W-:-:S13]  /*02c0*/  ISETP.NE.AND P1, PT, R23, R26, PT ;  /* 0x0000001a1700720c */ /* 0x000fda0003f25270 */
[----:B------:R-:W-:Y:S05]  /*02d0*/  @P1 BRA `(.L_x_290) ;  /* 0x0000000000a41947 */ /* 0x000fea0003800000 */
[----:B------:R-:W0:Y:S02]  /*02e0*/  LDC.64 R8, c[0x0][0x3a0] ;  /* 0x0000e800ff087b82 */ /* 0x000e240000000a00 */
[----:B0-----:R-:W-:-:S06]  /*02f0*/  IMAD.WIDE.U32 R10, R6, 0x4, R8 ;  /* 0x00000004060a7825 */ /* 0x001fcc00078e0008 */
[----:B------:R-:W2:Y:S02]  /*0300*/  LDG.E R10, desc[UR6][R10.64] ;  /* 0x000000060a0a7981 */ /* 0x000ea4000c1e1900 */
[----:B--2---:R-:W-:-:S13]  /*0310*/  ISETP.GE.AND P1, PT, R10, 0x1, PT ;  /* 0x000000010a00780c */ /* 0x004fda0003f26270 */
[----:B------:R-:W-:Y:S05]  /*0320*/  @!P1 BRA `(.L_x_290) ;  /* 0x0000000000909947 */ /* 0x000fea0003800000 */
[----:B------:R-:W-:Y:S02]  /*0330*/  ISETP.GE.AND P1, PT, R21, R16, PT ;  /* 0x000000101500720c */ /* 0x000fe40003f26270 */
[CC--:B------:R-:W-:Y:S02]  /*0340*/  ISETP.GT.AND P2, PT, R20.reuse, R21.reuse, PT ;  /* 0x000000151400720c */ /* 0x0c0fe40003f44270 */
[-C--:B------:R-:W-:Y:S02]  /*0350*/  ISETP.LT.AND P1, PT, R20, R21.reuse, !P1 ;  /* 0x000000151400720c */ /* 0x080fe40004f21270 */
[----:B------:R-:W-:-:S04]  /*0360*/  ISETP.LT.AND P2, PT, R16, R21, P2 ;  /* 0x000000151000720c */ /* 0x000fc80001741270 */
[----:B------:R-:W-:-:S13]  /*0370*/  PLOP3.LUT P1, PT, P1, P2, PT, 0xf8, 0x8f ;  /* 0x00000000008f781c */ /* 0x000fda0000f25f70 */
[----:B------:R-:W-:Y:S05]  /*0380*/  @P1 BRA `(.L_x_291) ;  /* 0x0000000000141947 */ /* 0x000fea0003800000 */
[-C--:B------:R-:W-:Y:S02]  /*0390*/  ISETP.GT.AND P1, PT, R14, R19.reuse, PT ;  /* 0x000000130e00720c */ /* 0x080fe40003f24270 */
[CC--:B------:R-:W-:Y:S02]  /*03a0*/  ISETP.GT.AND P2, PT, R12.reuse, R19.reuse, PT ;  /* 0x000000130c00720c */ /* 0x0c0fe40003f44270 */
[-C--:B------:R-:W-:Y:S02]  /*03b0*/  ISETP.LT.AND P3, PT, R12, R19.reuse, P1 ;  /* 0x000000130c00720c */ /* 0x080fe40000f61270 */
[----:B------:R-:W-:-:S13]  /*03c0*/  ISETP.GE.OR P1, PT, R14, R19, !P2 ;  /* 0x000000130e00720c */ /* 0x000fda0005726670 */
[----:B------:R-:W-:Y:S05]  /*03d0*/  @P1 BRA !P3, `(.L_x_292) ;  /* 0x0000000000181947 */ /* 0x000fea0005800000 */
.L_x_291:
[----:B------:R-:W-:Y:S01]  /*03e0*/  IMAD.IADD R20, R20, 0x1, -R21 ;  /* 0x0000000114147824 */ /* 0x000fe200078e0a15 */
[----:B------:R-:W-:Y:S01]  /*03f0*/  IADD3 R19, PT, PT, R12, -R19, RZ ;  /* 0x800000130c137210 */ /* 0x000fe20007ffe0ff */
[----:B------:R-:W-:Y:S02]  /*0400*/  IMAD.MOV.U32 R15, RZ, RZ, R6 ;  /* 0x000000ffff0f7224 */ /* 0x000fe400078e0006 */
[----:B------:R-:W-:-:S04]  /*0410*/  IMAD R0, R20, R20, RZ ;  /* 0x0000001414007224 */ /* 0x000fc800078e02ff */
[----:B------:R-:W-:Y:S01]  /*0420*/  IMAD R0, R19, R19, R0 ;  /* 0x0000001313007224 */ /* 0x000fe200078e0200 */
[----:B------:R-:W-:Y:S06]  /*0430*/  BRA `(.L_x_290) ;  /* 0x00000000004c7947 */ /* 0x000fec0003800000 */
.L_x_292:
[----:B------:R-:W-:-:S06]  /*0440*/  IMAD.WIDE R8, R7, 0x4, R8 ;  /* 0x0000000407087825 */ /* 0x000fcc00078e0208 */
[----:B------:R-:W2:Y:S02]  /*0450*/  LDG.E R8, desc[UR6][R8.64] ;  /* 0x0000000608087981 */ /* 0x000ea4000c1e1900 */
[----:B--2---:R-:W-:-:S13]  /*0460*/  ISETP.GT.AND P1, PT, R8, RZ, PT ;  /* 0x000000ff0800720c */ /* 0x004fda0003f24270 */
[----:B------:R-:W-:Y:S05]  /*0470*/  @P1 BRA `(.L_x_290) ;  /* 0x00000000003c1947 */ /* 0x000fea0003800000 */
[C---:B------:R-:W-:Y:S02]  /*0480*/  ISETP.GE.AND P2, PT, R16.reuse, R21, PT ;  /* 0x000000151000720c */ /* 0x040fe40003f46270 */
[----:B------:R-:W-:Y:S02]  /*0490*/  ISETP.GE.AND P3, PT, R16, R20, PT ;  /* 0x000000141000720c */ /* 0x000fe40003f66270 */
[C---:B------:R-:W-:Y:S02]  /*04a0*/  ISETP.GE.AND P4, PT, R14.reuse, R19, PT ;  /* 0x000000130e00720c */ /* 0x040fe40003f86270 */
[----:B------:R-:W-:Y:S02]  /*04b0*/  ISETP.GE.AND P1, PT, R14, R12, PT ;  /* 0x0000000c0e00720c */ /* 0x000fe40003f26270 */
[-C--:B------:R-:W-:Y:S02]  /*04c0*/  ISETP.LT.AND P2, PT, R20, R16.reuse, !P2 ;  /* 0x000000101400720c */ /* 0x080fe40005741270 */
[----:B------:R-:W-:-:S02]  /*04d0*/  ISETP.LT.AND P3, PT, R21, R16, !P3 ;  /* 0x000000101500720c */ /* 0x000fc40005f61270 */
[C---:B------:R-:W-:Y:S02]  /*04e0*/  ISETP.GT.AND P4, PT, R14.reuse, R12, !P4 ;  /* 0x0000000c0e00720c */ /* 0x040fe40006784270 */
[----:B------:R-:W-:Y:S02]  /*04f0*/  ISETP.GT.AND P1, PT, R14, R19, !P1 ;  /* 0x000000130e00720c */ /* 0x000fe40004f24270 */
[----:B------:R-:W-:-:S04]  /*0500*/  PLOP3.LUT P2, PT, P2, P3, PT, 0xf8, 0x8f ;  /* 0x00000000008f781c */ /* 0x000fc80001747f70 */
[----:B------:R-:W-:-:S13]  /*0510*/  PLOP3.LUT P1, PT, P2, P4, P1, 0xfe, 0x0 ;  /* 0x000000000000781c */ /* 0x000fda0001729f16 */
[----:B------:R-:W-:Y:S01]  /*0520*/  @P1 IMAD.IADD R20, R20, 0x1, -R21 ;  /* 0x0000000114141824 */ /* 0x000fe200078e0a15 */
[----:B------:R-:W-:Y:S01]  /*0530*/  @P1 IADD3 R19, PT, PT, R12, -R19, RZ ;  /* 0x800000130c131210 */ /* 0x000fe20007ffe0ff */
[----:B------:R-:W-:Y:S02]  /*0540*/  @P1 IMAD.MOV.U32 R15, RZ, RZ, R6 ;  /* 0x000000ffff0f1224 */ /* 0x000fe400078e0006 */
[----:B------:R-:W-:-:S04]  /*0550*/  @P1 IMAD R20, R20, R20, RZ ;  /* 0x0000001414141224 */ /* 0x000fc800078e02ff */
[----:B------:R-:W-:-:S07]  /*0560*/  @P1 IMAD R0, R19, R19, R20 ;  /* 0x0000001313001224 */ /* 0x000fce00078e0214 */
.L_x_290:
[----:B------:R-:W-:Y:S05]  /*0570*/  BSYNC.RECONVERGENT B0 ;  /* 0x0000000000007941 */ /* 0x000fea0003800200 */
.L_x_289:
[----:B------:R-:W0:Y:S01]  /*0580*/  LDCU UR5, c[0x0][0x3b0] ;  /* 0x00007600ff0577ac */ /* 0x000e220008000800 */
[----:B------:R-:W-:Y:S01]  /*0590*/  BSSY B0, `(.L_x_293) ;  /* 0x0000019000007945 */ /* 0x000fe20003800000 */
[----:B0-----:R-:W0:Y:S01]  /*05a0*/  I2F.U32.RP R10, UR5 ;  /* 0x00000005000a7d06 */ /* 0x001e220008209000 */
[----:B------:R-:W-:Y:S01]  /*05b0*/  BAR.SYNC.DEFER_BLOCKING 0x0 ;  /* 0x0000000000007b1d */ /* 0x000fe20000010000 */
[----:B------:R-:W-:-:S06]  /*05c0*/  ISETP.NE.U32.AND P2, PT, RZ, UR5, PT ;  /* 0x00000005ff007c0c */ /* 0x000fcc000bf45070 */
[----:B0-----:R-:W0:Y:S02]  /*05d0*/  MUFU.RCP R10, R10 ;  /* 0x0000000a000a7308 */ /* 0x001e240000001000 */
[----:B0-----:R-:W-:-:S06]  /*05e0*/  VIADD R8, R10, 0xffffffe ;  /* 0x0ffffffe0a087836 */ /* 0x001fcc0000000000 */
[----:B------:R0:W1:Y:S02]  /*05f0*/  F2I.FTZ.U32.TRUNC.NTZ R9, R8 ;  /* 0x0000000800097305 */ /* 0x000064000021f000 */
[----:B0-----:R-:W-:Y:S01]  /*0600*/  IMAD.MOV.U32 R8, RZ, RZ, RZ ;  /* 0x000000ffff087224 */ /* 0x001fe200078e00ff */
[----:B-1----:R-:W-:-:S05]  /*0610*/  IADD3 R7, PT, PT, RZ, -R9, RZ ;  /* 0x80000009ff077210 */ /* 0x002fca0007ffe0ff */
[----:B------:R-:W-:-:S04]  /*0620*/  IMAD R7, R7, UR5, RZ ;  /* 0x0000000507077c24 */ /* 0x000fc8000f8e02ff */
[----:B------:R-:W-:-:S04]  /*0630*/  IMAD.HI.U32 R12, R9, R7, R8 ;  /* 0x00000007090c7227 */ /* 0x000fc800078e0008 */
[----:B------:R-:W-:-:S04]  /*0640*/  VIADD R7, R6, 0x1 ;  /* 0x0000000106077836 */ /* 0x000fc80000000000 */
[----:B------:R-:W-:-:S05]  /*0650*/  IMAD.HI.U32 R12, R12, R7, RZ ;  /* 0x000000070c0c7227 */ /* 0x000fca00078e00ff */
[----:B------:R-:W-:-:S05]  /*0660*/  IADD3 R12, PT, PT, -R12, RZ, RZ ;  /* 0x000000ff0c0c7210 */ /* 0x000fca0007ffe1ff */
[----:B------:R-:W-:-:S05]  /*0670*/  IMAD R7, R12, UR5, R7 ;  /* 0x000000050c077c24 */ /* 0x000fca000f8e0207 */
[----:B------:R-:W-:-:S13]  /*0680*/  ISETP.GE.U32.AND P1, PT, R7, UR5, PT ;  /* 0x0000000507007c0c */ /* 0x000fda000bf26070 */
[----:B------:R-:W-:-:S05]  /*0690*/  @P1 VIADD R7, R7, -UR5 ;  /* 0x8000000507071c36 */ /* 0x000fca0008000000 */
[----:B------:R-:W-:-:S13]  /*06a0*/  ISETP.GE.U32.AND P1, PT, R7, UR5, PT ;  /* 0x0000000507007c0c */ /* 0x000fda000bf26070 */
[----:B------:R-:W-:Y:S01]  /*06b0*/  @P1 VIADD R7, R7, -UR5 ;  /* 0x8000000507071c36 */ /* 0x000fe20008000000 */
[----:B------:R-:W-:-:S07]  /*06c0*/  @!P2 LOP3.LUT R7, RZ, UR5, RZ, 0x33, !PT ;  /* 0x00000005ff07ac12 */ /* 0x000fce000f8e33ff */
.L_x_294:
[----:B------:R-:W-:Y:S01]  /*06d0*/  MOV R9, UR4 ;  /* 0x0000000400097c02 */ /* 0x000fe20008000f00 */
[----:B------:R-:W-:Y:S05]  /*06e0*/  YIELD ;  /* 0x0000000000007946 */ /* 0x000fea0003800000 */
[----:B------:R-:W0:Y:S02]  /*06f0*/  ATOMS.CAS R9, [R9], R6, R7 ;  /* 0x000000060909738d */ /* 0x000e240000000007 */
[----:B0-----:R-:W-:-:S13]  /*0700*/  ISETP.NE.AND P1, PT, R9, R6, PT ;  /* 0x000000060900720c */ /* 0x001fda0003f25270 */
[----:B------:R-:W-:Y:S05]  /*0710*/  @P1 BRA `(.L_x_294) ;  /* 0xfffffffc00ec1947 */ /* 0x000fea000383ffff */
[----:B------:R-:W-:Y:S05]  /*0720*/  BSYNC B0 ;  /* 0x0000000000007941 */ /* 0x000fea0003800000 */
.L_x_293:
[----:B------:R-:W0:Y:S02]  /*0730*/  LDC.64 R8, c[0x0][0x3b8] ;  /* 0x0000ee00ff087b82 */ /* 0x000e240000000a00 */
[----:B0-----:R-:W-:-:S05]  /*0740*/  IMAD.WIDE.U32 R8, R13, 0x4, R8 ;  /* 0x000000040d087825 */ /* 0x001fca00078e0008 */
[----:B------:R-:W2:Y:S01]  /*0750*/  LDG.E R7, desc[UR6][R8.64] ;  /* 0x0000000608077981 */ /* 0x000ea2000c1e1900 */
[----:B------:R-:W-:Y:S02]  /*0760*/  ISETP.NE.OR P0, PT, R13, R6, !P0 ;  /* 0x000000060d00720c */ /* 0x000fe40004705670 */
[----:B--2---:R-:W-:-:S04]  /*0770*/  ISETP.GE.AND P1, PT, R0, R7, PT ;  /* 0x000000070000720c */ /* 0x004fc80003f26270 */
[----:B------:R-:W-:-:S13]  /*0780*/  ISETP.EQ.OR P1, PT, R15, -0x1, P1 ;  /* 0xffffffff0f00780c */ /* 0x000fda0000f22670 */
[----:B------:R-:W-:Y:S05]  /*0790*/  @P1 BRA `(.L_x_295) ;  /* 0x0000000000081947 */ /* 0x000fea0003800000 */
[----:B------:R0:W5:Y:S04]  /*07a0*/  ATOMG.E.EXCH.STRONG.GPU PT, RZ, desc[UR6][R4.64], R15 ;  /* 0x8000000f04ff79a8 */ /* 0x000168000c1ef106 */
[----:B------:R0:W5:Y:S02]  /*07b0*/  ATOMG.E.EXCH.STRONG.GPU PT, RZ, desc[UR6][R8.64], R0 ;  /* 0x8000000008ff79a8 */ /* 0x000164000c1ef106 */
.L_x_295:
[----:B------:R-:W-:Y:S05]  /*07c0*/  WARPSYNC.ALL ;  /* 0x0000000000007948 */ /* 0x000fea0003800000 */
[----:B------:R-:W-:Y:S06]  /*07d0*/  BAR.SYNC.DEFER_BLOCKING 0x0 ;  /* 0x0000000000007b1d */ /* 0x000fec0000010000 */
[----:B------:R-:W-:Y:S05]  /*07e0*/  @P0 EXIT ;  /* 0x000000000000094d */ /* 0x000fea0003800000 */
[----:B------:R-:W-:Y:S01]  /*07f0*/  IMAD.WIDE.U32 R2, R6, 0x4, R2 ;  /* 0x0000000406027825 */ /* 0x000fe200078e0002 */
[----:B0-----:R-:W0:Y:S04]  /*0800*/  LDC.64 R4, c[0x0][0x3a0] ;  /* 0x0000e800ff047b82 */ /* 0x001e280000000a00 */
[----:B------:R-:W0:Y:S02]  /*0810*/  LDG.E R7, desc[UR6][R2.64] ;  /* 0x0000000602077981 */ /* 0x000e24000c1e1900 */
[----:B0-----:R-:W-:-:S06]  /*0820*/  IMAD.WIDE R4, R7, 0x4, R4 ;  /* 0x0000000407047825 */ /* 0x001fcc00078e0204 */
[----:B------:R-:W2:Y:S02]  /*0830*/  LDG.E R4, desc[UR6][R4.64] ;  /* 0x0000000604047981 */ /* 0x000ea4000c1e1900 */
[----:B--2---:R-:W-:-:S13]  /*0840*/  ISETP.GT.AND P0, PT, R4, RZ, PT ;  /* 0x000000ff0400720c */ /* 0x004fda0003f04270 */
[----:B------:R-:W-:Y:S05]  /*0850*/  @P0 EXIT ;  /* 0x000000000000094d */ /* 0x000fea0003800000 */
[----:B------:R-:W-:-:S05]  /*0860*/  IMAD.MOV.U32 R5, RZ, RZ, -0x1 ;  /* 0xffffffffff057424 */ /* 0x000fca00078e00ff */
[----:B------:R-:W-:Y:S01]  /*0870*/  ATOMG.E.EXCH.STRONG.GPU PT, RZ, desc[UR6][R2.64], R5 ;  /* 0x8000000502ff79a8 */ /* 0x000fe2000c1ef106 */
[----:B------:R-:W-:Y:S05]  /*0880*/  EXIT ;  /* 0x000000000000794d */ /* 0x000fea0003800000 */
.L_x_296:
        /* <DEDUP_REMOVED lines=15> */
.L_x_315:


//--------------------- .text._Z12tank_targetsPiiiS_S_S_S_ --------------------------
	.section	.text._Z12tank_targetsPiiiS_S_S_S_,"ax",@progbits
	.align	128
        .global         _Z12tank_targetsPiiiS_S_S_S_
        .type           _Z12tank_targetsPiiiS_S_S_S_,@function
        .size           _Z12tank_targetsPiiiS_S_S_S_,(.L_x_316 - _Z12tank_targetsPiiiS_S_S_S_)
        .other          _Z12tank_targetsPiiiS_S_S_S_,@"STO_CUDA_ENTRY STV_DEFAULT"
_Z12tank_targetsPiiiS_S_S_S_:
.text._Z12tank_targetsPiiiS_S_S_S_:
[----:B------:R-:W-:Y:S01]  /*0000*/  LDC R1, c[0x0][0x37c] ;  /* 0x0000df00ff017b82 */ /* 0x000fe20000000800 */
[----:B------:R-:W0:Y:S07]  /*0010*/  S2R R0, SR_TID.X ;  /* 0x0000000000007919 */ /* 0x000e2e0000002100 */
[----:B------:R-:W0:Y:S01]  /*0020*/  LDC.64 R2, c[0x0][0x390] ;  /* 0x0000e400ff027b82 */ /* 0x000e220000000a00 */
[----:B------:R-:W1:Y:S01]  /*0030*/  LDCU.64 UR4, c[0x0][0x358] ;  /* 0x00006b00ff0477ac */ /* 0x000e620008000a00 */
[----:B0-----:R-:W-:-:S06]  /*0040*/  IMAD.WIDE.U32 R4, R0, 0x4, R2 ;  /* 0x0000000400047825 */ /* 0x001fcc00078e0002 */
[----:B-1----:R-:W2:Y:S01]  /*0050*/  LDG.E R4, desc[UR4][R4.64] ;  /* 0x0000000404047981 */ /* 0x002ea2000c1e1900 */
[----:B------:R-:W-:Y:S01]  /*0060*/  BSSY.RECONVERGENT B0, `(.L_x_297) ;  /* 0x0000032000007945 */ /* 0x000fe20003800200 */
[----:B--2---:R-:W-:-:S13]  /*0070*/  ISETP.GE.AND P0, PT, R4, 0x1, PT ;  /* 0x000000010400780c */ /* 0x004fda0003f06270 */
[----:B------:R-:W-:Y:S05]  /*0080*/  @!P0 BRA `(.L_x_298) ;  /* 0x0000000000a88947 */ /* 0x000fea0003800000 */
[----:B------:R-:W0:Y:S01]  /*0090*/  LDCU.64 UR6, c[0x0][0x388] ;  /* 0x00007100ff0677ac */ /* 0x000e220008000a00 */
[----:B------:R-:W-:Y:S01]  /*00a0*/  HFMA2 R4, -RZ, RZ, 0, 0 ;  /* 0x00000000ff047431 */ /* 0x000fe200000001ff */
[----:B0-----:R-:W0:Y:S01]  /*00b0*/  I2F.U32.RP R6, UR7 ;  /* 0x0000000700067d06 */ /* 0x001e220008209000 */
[----:B------:R-:W-:-:S07]  /*00c0*/  ISETP.NE.U32.AND P1, PT, RZ, UR7, PT ;  /* 0x00000007ff007c0c */ /* 0x000fce000bf25070 */
[----:B0-----:R-:W0:Y:S02]  /*00d0*/  MUFU.RCP R6, R6 ;  /* 0x0000000600067308 */ /* 0x001e240000001000 */
[----:B0-----:R-:W-:-:S06]  /*00e0*/  IADD3 R5, PT, PT, R6, 0xffffffe, RZ ;  /* 0x0ffffffe06057810 */ /* 0x001fcc0007ffe0ff */
[----:B------:R-:W0:Y:S02]  /*00f0*/  F2I.FTZ.U32.TRUNC.NTZ R5, R5 ;  /* 0x0000000500057305 */ /* 0x000e24000021f000 */
[----:B0-----:R-:W-:-:S05]  /*0100*/  IADD3 R7, PT, PT, RZ, -R5, RZ ;  /* 0x80000005ff077210 */ /* 0x001fca0007ffe0ff */
[----:B------:R-:W-:-:S04]  /*0110*/  IMAD R7, R7, UR7, RZ ;  /* 0x0000000707077c24 */ /* 0x000fc8000f8e02ff */
[----:B------:R-:W-:Y:S01]  /*0120*/  IMAD.HI.U32 R7, R5, R7, R4 ;  /* 0x0000000705077227 */ /* 0x000fe200078e0004 */
[----:B------:R-:W-:-:S05]  /*0130*/  IADD3 R4, PT, PT, R0, UR6, RZ ;  /* 0x0000000600047c10 */ /* 0x000fca000fffe0ff */
[----:B------:R-:W-:-:S05]  /*0140*/  IMAD.HI.U32 R7, R7, R4, RZ ;  /* 0x0000000407077227 */ /* 0x000fca00078e00ff */
[----:B------:R-:W-:-:S05]  /*0150*/  IADD3 R7, PT, PT, -R7, RZ, RZ ;  /* 0x000000ff07077210 */ /* 0x000fca0007ffe1ff */
[----:B------:R-:W-:Y:S02]  /*0160*/  IMAD R11, R7, UR7, R4 ;  /* 0x00000007070b7c24 */ /* 0x000fe4000f8e0204 */
[----:B------:R-:W0:Y:S03]  /*0170*/  LDC.64 R4, c[0x0][0x380] ;  /* 0x0000e000ff047b82 */ /* 0x000e260000000a00 */
[----:B------:R-:W-:-:S13]  /*0180*/  ISETP.GE.U32.AND P0, PT, R11, UR7, PT ;  /* 0x000000070b007c0c */ /* 0x000fda000bf06070 */
[----:B------:R-:W-:-:S04]  /*0190*/  @P0 IADD3 R11, PT, PT, R11, -UR7, RZ ;  /* 0x800000070b0b0c10 */ /* 0x000fc8000fffe0ff */
[----:B------:R-:W-:Y:S01]  /*01a0*/  ISETP.GE.U32.AND P0, PT, R11, UR7, PT ;  /* 0x000000070b007c0c */ /* 0x000fe2000bf06070 */
[----:B0-----:R-:W-:-:S12]  /*01b0*/  IMAD.WIDE.U32 R4, R0, 0x4, R4 ;  /* 0x0000000400047825 */ /* 0x001fd800078e0004 */
[----:B------:R-:W-:Y:S02]  /*01c0*/  @P0 IADD3 R11, PT, PT, R11, -UR7, RZ ;  /* 0x800000070b0b0c10 */ /* 0x000fe4000fffe0ff */
[----:B------:R-:W-:-:S05]  /*01d0*/  @!P1 LOP3.LUT R11, RZ, UR7, RZ, 0x33, !PT ;  /* 0x00000007ff0b9c12 */ /* 0x000fca000f8e33ff */
[----:B------:R-:W-:Y:S01]  /*01e0*/  IMAD.WIDE R2, R11, 0x4, R2 ;  /* 0x000000040b027825 */ /* 0x000fe200078e0202 */
[----:B------:R1:W-:Y:S05]  /*01f0*/  STG.E desc[UR4][R4.64], R11 ;  /* 0x0000000b04007986 */ /* 0x0003ea000c101904 */
[----:B------:R-:W2:Y:S01]  /*0200*/  LDG.E R2, desc[UR4][R2.64] ;  /* 0x0000000402027981 */ /* 0x000ea2000c1e1900 */
[----:B------:R-:W-:Y:S02]  /*0210*/  MOV R13, 0x7fffffff ;  /* 0x7fffffff000d7802 */ /* 0x000fe40000000f00 */
[----:B--2---:R-:W-:-:S13]  /*0220*/  ISETP.GE.AND P0, PT, R2, 0x1, PT ;  /* 0x000000010200780c */ /* 0x004fda0003f06270 */
[----:B-1----:R-:W-:Y:S05]  /*0230*/  @!P0 BRA `(.L_x_299) ;  /* 0x0000000000508947 */ /* 0x002fea0003800000 */
[----:B------:R-:W0:Y:S08]  /*0240*/  LDC.64 R6, c[0x0][0x3a0] ;  /* 0x0000e800ff067b82 */ /* 0x000e300000000a00 */
[----:B------:R-:W1:Y:S01]  /*0250*/  LDC.64 R8, c[0x0][0x3a8] ;  /* 0x0000ea00ff087b82 */ /* 0x000e620000000a00 */
[----:B0-----:R-:W-:-:S04]  /*0260*/  IMAD.WIDE.U32 R2, R0, 0x4, R6 ;  /* 0x0000000400027825 */ /* 0x001fc800078e0006 */
[C---:B------:R-:W-:Y:S02]  /*0270*/  IMAD.WIDE R6, R11.reuse, 0x4, R6 ;  /* 0x000000040b067825 */ /* 0x040fe400078e0206 */
[----:B------:R-:W2:Y:S02]  /*0280*/  LDG.E R2, desc[UR4][R2.64] ;  /* 0x0000000402027981 */ /* 0x000ea4000c1e1900 */
[--C-:B-1----:R-:W-:Y:S02]  /*0290*/  IMAD.WIDE.U32 R4, R0, 0x4, R8.reuse ;  /* 0x0000000400047825 */ /* 0x102fe400078e0008 */
[----:B------:R-:W2:Y:S02]  /*02a0*/  LDG.E R7, desc[UR4][R6.64] ;  /* 0x0000000406077981 */ /* 0x000ea4000c1e1900 */
[----:B------:R-:W-:Y:S02]  /*02b0*/  IMAD.WIDE R8, R11, 0x4, R8 ;  /* 0x000000040b087825 */ /* 0x000fe400078e0208 */
[----:B------:R-:W3:Y:S04]  /*02c0*/  LDG.E R4, desc[UR4][R4.64] ;  /* 0x0000000404047981 */ /* 0x000ee8000c1e1900 */
[----:B------:R-:W3:Y:S01]  /*02d0*/  LDG.E R9, desc[UR4][R8.64] ;  /* 0x0000000408097981 */ /* 0x000ee2000c1e1900 */
[----:B--2---:R-:W-:-:S05]  /*02e0*/  IADD3 R10, PT, PT, R2, -R7, RZ ;  /* 0x80000007020a7210 */ /* 0x004fca0007ffe0ff */
[----:B------:R-:W-:Y:S01]  /*02f0*/  IMAD R10, R10, R10, RZ ;  /* 0x0000000a0a0a7224 */ /* 0x000fe200078e02ff */
[----:B---3--:R-:W-:-:S05]  /*0300*/  IADD3 R13, PT, PT, R4, -R9, RZ ;  /* 0x80000009040d7210 */ /* 0x008fca0007ffe0ff */
[----:B------:R-:W-:Y:S01]  /*0310*/  IMAD R13, R13, R13, R10 ;  /* 0x0000000d0d0d7224 */ /* 0x000fe200078e020a */
[----:B------:R-:W-:Y:S06]  /*0320*/  BRA `(.L_x_299) ;  /* 0x0000000000147947 */ /* 0x000fec0003800000 */
.L_x_298:
[----:B------:R-:W0:Y:S01]  /*0330*/  LDC.64 R2, c[0x0][0x380] ;  /* 0x0000e000ff027b82 */ /* 0x000e220000000a00 */
[----:B------:R-:W-:Y:S02]  /*0340*/  MOV R5, 0xffffffff ;  /* 0xffffffff00057802 */ /* 0x000fe40000000f00 */
[----:B------:R-:W-:Y:S01]  /*0350*/  MOV R13, 0x7fffffff ;  /* 0x7fffffff000d7802 */ /* 0x000fe20000000f00 */
[----:B0-----:R-:W-:-:S05]  /*0360*/  IMAD.WIDE.U32 R2, R0, 0x4, R2 ;  /* 0x0000000400027825 */ /* 0x001fca00078e0002 */
[----:B------:R0:W-:Y:S02]  /*0370*/  STG.E desc[UR4][R2.64], R5 ;  /* 0x0000000502007986 */ /* 0x0001e4000c101904 */
.L_x_299:
[----:B------:R-:W-:Y:S05]  /*0380*/  BSYNC.RECONVERGENT B0 ;  /* 0x0000000000007941 */ /* 0x000fea0003800200 */
.L_x_297:
[----:B0-----:R-:W0:Y:S02]  /*0390*/  LDC.64 R2, c[0x0][0x398] ;  /* 0x0000e600ff027b82 */ /* 0x001e240000000a00 */
[----:B0-----:R-:W-:-:S05]  /*03a0*/  IMAD.WIDE.U32 R2, R0, 0x4, R2 ;  /* 0x0000000400027825 */ /* 0x001fca00078e0002 */
[----:B------:R-:W-:Y:S01]  /*03b0*/  STG.E desc[UR4][R2.64], R13 ;  /* 0x0000000d02007986 */ /* 0x000fe2000c101904 */
[----:B------:R-:W-:Y:S05]  /*03c0*/  EXIT ;  /* 0x000000000000794d */ /* 0x000fea0003800000 */
.L_x_300:
        /* <DEDUP_REMOVED lines=11> */
.L_x_316:


//--------------------- .nv.global.init           --------------------------
	.section	.nv.global.init,"aw",@progbits
.nv.global.init:
	.type		$str$2,@object
	.size		$str$2,($str$1 - $str$2)
$str$2:
        /*0000*/ 	.byte	0x25, 0x64, 0x20, 0x2c, 0x20, 0x25, 0x64, 0x20, 0x0a, 0x00
	.type		$str$1,@object
	.size		$str$1,($str - $str$1)
$str$1:
        /*000a*/ 	.byte	0x68, 0x70, 0x20, 0x3a, 0x20, 0x25, 0x64, 0x20, 0x2c, 0x20, 0x25, 0x64, 0x20, 0x0a, 0x00
	.type		$str,@object
	.size		$str,(.L_43 - $str)
$str:
        /*0019*/ 	.byte	0x73, 0x63, 0x6f, 0x72, 0x65, 0x20, 0x3a, 0x20, 0x25, 0x64, 0x20, 0x2c, 0x20, 0x25, 0x64, 0x20
        /*0029*/ 	.byte	0x0a, 0x00
.L_43:


//--------------------- .nv.shared._ZN3cub18CUB_300001_SM_10006detail6reduce28DeviceReduceSingleTileKernelINS2_10policy_hubIiyN4cuda3std3__44plusIiEEE10Policy1000EPiSC_iS9_iiNS7_10__identityEEEvT0_T1_T2_T3_T4_T6_ --------------------------
	.section	.nv.shared._ZN3cub18CUB_300001_SM_10006detail6reduce28DeviceReduceSingleTileKernelINS2_10policy_hubIiyN4cuda3std3__44plusIiEEE10Policy1000EPiSC_iS9_iiNS7_10__identityEEEvT0_T1_T2_T3_T4_T6_,"aw",@nobits
	.sectionflags	@""
	.align	4
.nv.shared._ZN3cub18CUB_300001_SM_10006detail6reduce28DeviceReduceSingleTileKernelINS2_10policy_hubIiyN4cuda3std3__44plusIiEEE10Policy1000EPiSC_iS9_iiNS7_10__identityEEEvT0_T1_T2_T3_T4_T6_:
	.zero		1068


//--------------------- .nv.shared.reserved.0     --------------------------
	.section	.nv.shared.reserved.0,"aw",@nobits
	.weak		__nv_reservedSMEM_offset_0_alias
	.size		__nv_reservedSMEM_offset_0_alias, 0, 64
	.other		__nv_reservedSMEM_offset_0_alias,@"STO_CUDA_RESERVED_SHARED STV_DEFAULT"
__nv_reservedSMEM_offset_0_alias:
	.zero		0
	.zero		64


//--------------------- .nv.global                --------------------------
	.section	.nv.global,"aw",@nobits
.nv.global:
	.type		_ZN34_INTERNAL_05f3525a_4_k_cu_a51ba0a66thrust24THRUST_300001_SM_1000_NS3seqE,@object
	.size		_ZN34_INTERNAL_05f3525a_4_k_cu_a51ba0a66thrust24THRUST_300001_SM_1000_NS3seqE,(_ZN34_INTERNAL_05f3525a_4_k_cu_a51ba0a64cuda3std3__48in_placeE - _ZN34_INTERNAL_05f3525a_4_k_cu_a51ba0a66thrust24THRUST_300001_SM_1000_NS3seqE)
_ZN34_INTERNAL_05f3525a_4_k_cu_a51ba0a66thrust24THRUST_300001_SM_1000_NS3seqE:
	.zero		1
	.type		_ZN34_INTERNAL_05f3525a_4_k_cu_a51ba0a64cuda3std3__48in_placeE,@object
	.size		_ZN34_INTERNAL_05f3525a_4_k_cu_a51ba0a64cuda3std3__48in_placeE,(_ZN34_INTERNAL_05f3525a_4_k_cu_a51ba0a64cuda3std6ranges3__45__cpo4sizeE - _ZN34_INTERNAL_05f3525a_4_k_cu_a51ba0a64cuda3std3__48in_placeE)
_ZN34_INTERNAL_05f3525a_4_k_cu_a51ba0a64cuda3std3__48in_placeE:
	.zero		1
	.type		_ZN34_INTERNAL_05f3525a_4_k_cu_a51ba0a64cuda3std6ranges3__45__cpo4sizeE,@object
	.size		_ZN34_INTERNAL_05f3525a_4_k_cu_a51ba0a64cuda3std6ranges3__45__cpo4sizeE,(_ZN34_INTERNAL_05f3525a_4_k_cu_a51ba0a66thrust24THRUST_300001_SM_1000_NS12placeholders2_3E - _ZN34_INTERNAL_05f3525a_4_k_cu_a51ba0a64cuda3std6ranges3__45__cpo4sizeE)
_ZN34_INTERNAL_05f3525a_4_k_cu_a51ba0a64cuda3std6ranges3__45__cpo4sizeE:
	.zero		1
	.type		_ZN34_INTERNAL_05f3525a_4_k_cu_a51ba0a66thrust24THRUST_300001_SM_1000_NS12placeholders2_3E,@object
	.size		_ZN34_INTERNAL_05f3525a_4_k_cu_a51ba0a66thrust24THRUST_300001_SM_1000_NS12placeholders2_3E,(_ZN34_INTERNAL_05f3525a_4_k_cu_a51ba0a64cuda3std3__45__cpo6cbeginE - _ZN34_INTERNAL_05f3525a_4_k_cu_a51ba0a66thrust24THRUST_300001_SM_1000_NS12placeholders2_3E)
_ZN34_INTERNAL_05f3525a_4_k_cu_a51ba0a66thrust24THRUST_300001_SM_1000_NS12placeholders2_3E:
	.zero		1
	.type		_ZN34_INTERNAL_05f3525a_4_k_cu_a51ba0a64cuda3std3__45__cpo6cbeginE,@object
	.size		_ZN34_INTERNAL_05f3525a_4_k_cu_a51ba0a64cuda3std3__45__cpo6cbeginE,(_ZN34_INTERNAL_05f3525a_4_k_cu_a51ba0a64cuda3std6ranges3__45__cpo6cbeginE - _ZN34_INTERNAL_05f3525a_4_k_cu_a51ba0a64cuda3std3__45__cpo6cbeginE)
_ZN34_INTERNAL_05f3525a_4_k_cu_a51ba0a64cuda3std3__45__cpo6cbeginE:
	.zero		1
	.type		_ZN34_INTERNAL_05f3525a_4_k_cu_a51ba0a64cuda3std6ranges3__45__cpo6cbeginE,@object
	.size		_ZN34_INTERNAL_05f3525a_4_k_cu_a51ba0a64cuda3std6ranges3__45__cpo6cbeginE,(_ZN34_INTERNAL_05f3525a_4_k_cu_a51ba0a66thrust24THRUST_300001_SM_1000_NS12placeholders2_7E - _ZN34_INTERNAL_05f3525a_4_k_cu_a51ba0a64cuda3std6ranges3__45__cpo6cbeginE)
_ZN34_INTERNAL_05f3525a_4_k_cu_a51ba0a64cuda3std6ranges3__45__cpo6cbeginE:
	.zero		1
	.type		_ZN34_INTERNAL_05f3525a_4_k_cu_a51ba0a66thrust24THRUST_300001_SM_1000_NS12placeholders2_7E,@object
	.size		_ZN34_INTERNAL_05f3525a_4_k_cu_a51ba0a66thrust24THRUST_300001_SM_1000_NS12placeholders2_7E,(_ZN34_INTERNAL_05f3525a_4_k_cu_a51ba0a64cuda3std3__45__cpo7crbeginE - _ZN34_INTERNAL_05f3525a_4_k_cu_a51ba0a66thrust24THRUST_300001_SM_1000_NS12placeholders2_7E)
_ZN34_INTERNAL_05f3525a_4_k_cu_a51ba0a66thrust24THRUST_300001_SM_1000_NS12placeholders2_7E:
	.zero		1
	.type		_ZN34_INTERNAL_05f3525a_4_k_cu_a51ba0a64cuda3std3__45__cpo7crbeginE,@object
	.size		_ZN34_INTERNAL_05f3525a_4_k_cu_a51ba0a64cuda3std3__45__cpo7crbeginE,(_ZN34_INTERNAL_05f3525a_4_k_cu_a51ba0a64cuda3std6ranges3__45__cpo4nextE - _ZN34_INTERNAL_05f3525a_4_k_cu_a51ba0a64cuda3std3__45__cpo7crbeginE)
_ZN34_INTERNAL_05f3525a_4_k_cu_a51ba0a64cuda3std3__45__cpo7crbeginE:
	.zero		1
	.type		_ZN34_INTERNAL_05f3525a_4_k_cu_a51ba0a64cuda3std6ranges3__45__cpo4nextE,@object
	.size		_ZN34_INTERNAL_05f3525a_4_k_cu_a51ba0a64cuda3std6ranges3__45__cpo4nextE,(_ZN34_INTERNAL_05f3525a_4_k_cu_a51ba0a64cuda3std6ranges3__45__cpo4swapE - _ZN34_INTERNAL_05f3525a_4_k_cu_a51ba0a64cuda3std6ranges3__45__cpo4nextE)
_ZN34_INTERNAL_05f3525a_4_k_cu_a51ba0a64cuda3std6ranges3__45__cpo4nextE:
	.zero		1
	.type		_ZN34_INTERNAL_05f3525a_4_k_cu_a51ba0a64cuda3std6ranges3__45__cpo4swapE,@object
	.size		_ZN34_INTERNAL_05f3525a_4_k_cu_a51ba0a64cuda3std6ranges3__45__cpo4swapE,(_ZN34_INTERNAL_05f3525a_4_k_cu_a51ba0a66thrust24THRUST_300001_SM_1000_NS8cuda_cub10par_nosyncE - _ZN34_INTERNAL_05f3525a_4_k_cu_a51ba0a64cuda3std6ranges3__45__cpo4swapE)
_ZN34_INTERNAL_05f3525a_4_k_cu_a51ba0a64cuda3std6ranges3__45__cpo4swapE:
	.zero		1
	.type		_ZN34_INTERNAL_05f3525a_4_k_cu_a51ba0a66thrust24THRUST_300001_SM_1000_NS8cuda_cub10par_nosyncE,@object
	.size		_ZN34_INTERNAL_05f3525a_4_k_cu_a51ba0a66thrust24THRUST_300001_SM_1000_NS8cuda_cub10par_nosyncE,(_ZN34_INTERNAL_05f3525a_4_k_cu_a51ba0a66thrust24THRUST_300001_SM_1000_NS12placeholders2_9E - _ZN34_INTERNAL_05f3525a_4_k_cu_a51ba0a66thrust24THRUST_300001_SM_1000_NS8cuda_cub10par_nosyncE)
_ZN34_INTERNAL_05f3525a_4_k_cu_a51ba0a66thrust24THRUST_300001_SM_1000_NS8cuda_cub10par_nosyncE:
	.zero		1
	.type		_ZN34_INTERNAL_05f3525a_4_k_cu_a51ba0a66thrust24THRUST_300001_SM_1000_NS12placeholders2_9E,@object
	.size		_ZN34_INTERNAL_05f3525a_4_k_cu_a51ba0a66thrust24THRUST_300001_SM_1000_NS12placeholders2_9E,(_ZN34_INTERNAL_05f3525a_4_k_cu_a51ba0a64cuda3std3__436_GLOBAL__N__05f3525a_4_k_cu_a51ba0a66ignoreE - _ZN34_INTERNAL_05f3525a_4_k_cu_a51ba0a66thrust24THRUST_300001_SM_1000_NS12placeholders2_9E)
_ZN34_INTERNAL_05f3525a_4_k_cu_a51ba0a66thrust24THRUST_300001_SM_1000_NS12placeholders2_9E:
	.zero		1
	.type		_ZN34_INTERNAL_05f3525a_4_k_cu_a51ba0a64cuda3std3__436_GLOBAL__N__05f3525a_4_k_cu_a51ba0a66ignoreE,@object
	.size		_ZN34_INTERNAL_05f3525a_4_k_cu_a51ba0a64cuda3std3__436_GLOBAL__N__05f3525a_4_k_cu_a51ba0a66ignoreE,(_ZN34_INTERNAL_05f3525a_4_k_cu_a51ba0a64cuda3std6ranges3__45__cpo4dataE - _ZN34_INTERNAL_05f3525a_4_k_cu_a51ba0a64cuda3std3__436_GLOBAL__N__05f3525a_4_k_cu_a51ba0a66ignoreE)
_ZN34_INTERNAL_05f3525a_4_k_cu_a51ba0a64cuda3std3__436_GLOBAL__N__05f3525a_4_k_cu_a51ba0a66ignoreE:
	.zero		1
	.type		_ZN34_INTERNAL_05f3525a_4_k_cu_a51ba0a64cuda3std6ranges3__45__cpo4dataE,@object
	.size		_ZN34_INTERNAL_05f3525a_4_k_cu_a51ba0a64cuda3std6ranges3__45__cpo4dataE,(_ZN34_INTERNAL_05f3525a_4_k_cu_a51ba0a66thrust24THRUST_300001_SM_1000_NS12placeholders2_1E - _ZN34_INTERNAL_05f3525a_4_k_cu_a51ba0a64cuda3std6ranges3__45__cpo4dataE)
_ZN34_INTERNAL_05f3525a_4_k_cu_a51ba0a64cuda3std6ranges3__45__cpo4dataE:
	.zero		1
	.type		_ZN34_INTERNAL_05f3525a_4_k_cu_a51ba0a66thrust24THRUST_300001_SM_1000_NS12placeholders2_1E,@object
	.size		_ZN34_INTERNAL_05f3525a_4_k_cu_a51ba0a66thrust24THRUST_300001_SM_1000_NS12placeholders2_1E,(_ZN34_INTERNAL_05f3525a_4_k_cu_a51ba0a64cuda3std3__45__cpo5beginE - _ZN34_INTERNAL_05f3525a_4_k_cu_a51ba0a66thrust24THRUST_300001_SM_1000_NS12placeholders2_1E)
_ZN34_INTERNAL_05f3525a_4_k_cu_a51ba0a66thrust24THRUST_300001_SM_1000_NS12placeholders2_1E:
	.zero		1
	.type		_ZN34_INTERNAL_05f3525a_4_k_cu_a51ba0a64cuda3std3__45__cpo5beginE,@object
	.size		_ZN34_INTERNAL_05f3525a_4_k_cu_a51ba0a64cuda3std3__45__cpo5beginE,(_ZN34_INTERNAL_05f3525a_4_k_cu_a51ba0a64cuda3std6ranges3__45__cpo5beginE - _ZN34_INTERNAL_05f3525a_4_k_cu_a51ba0a64cuda3std3__45__cpo5beginE)
_ZN34_INTERNAL_05f3525a_4_k_cu_a51ba0a64cuda3std3__45__cpo5beginE:
	.zero		1
	.type		_ZN34_INTERNAL_05f3525a_4_k_cu_a51ba0a64cuda3std6ranges3__45__cpo5beginE,@object
	.size		_ZN34_INTERNAL_05f3525a_4_k_cu_a51ba0a64cuda3std6ranges3__45__cpo5beginE,(_ZN34_INTERNAL_05f3525a_4_k_cu_a51ba0a66thrust24THRUST_300001_SM_1000_NS12placeholders2_5E - _ZN34_INTERNAL_05f3525a_4_k_cu_a51ba0a64cuda3std6ranges3__45__cpo5beginE)
_ZN34_INTERNAL_05f3525a_4_k_cu_a51ba0a64cuda3std6ranges3__45__cpo5beginE:
	.zero		1
	.type		_ZN34_INTERNAL_05f3525a_4_k_cu_a51ba0a66thrust24THRUST_300001_SM_1000_NS12placeholders2_5E,@object
	.size		_ZN34_INTERNAL_05f3525a_4_k_cu_a51ba0a66thrust24THRUST_300001_SM_1000_NS12placeholders2_5E,(_ZN34_INTERNAL_05f3525a_4_k_cu_a51ba0a64cuda3std3__45__cpo6rbeginE - _ZN34_INTERNAL_05f3525a_4_k_cu_a51ba0a66thrust24THRUST_300001_SM_1000_NS12placeholders2_5E)
_ZN34_INTERNAL_05f3525a_4_k_cu_a51ba0a66thrust24THRUST_300001_SM_1000_NS12placeholders2_5E:
	.zero		1
	.type		_ZN34_INTERNAL_05f3525a_4_k_cu_a51ba0a64cuda3std3__45__cpo6rbeginE,@object
	.size		_ZN34_INTERNAL_05f3525a_4_k_cu_a51ba0a64cuda3std3__45__cpo6rbeginE,(_ZN34_INTERNAL_05f3525a_4_k_cu_a51ba0a64cuda3std6ranges3__45__cpo7advanceE - _ZN34_INTERNAL_05f3525a_4_k_cu_a51ba0a64cuda3std3__45__cpo6rbeginE)
_ZN34_INTERNAL_05f3525a_4_k_cu_a51ba0a64cuda3std3__45__cpo6rbeginE:
	.zero		1
	.type		_ZN34_INTERNAL_05f3525a_4_k_cu_a51ba0a64cuda3std6ranges3__45__cpo7advanceE,@object
	.size		_ZN34_INTERNAL_05f3525a_4_k_cu_a51ba0a64cuda3std6ranges3__45__cpo7advanceE,(_ZN34_INTERNAL_05f3525a_4_k_cu_a51ba0a64cuda3std3__47nulloptE - _ZN34_INTERNAL_05f3525a_4_k_cu_a51ba0a64cuda3std6ranges3__45__cpo7advanceE)
_ZN34_INTERNAL_05f3525a_4_k_cu_a51ba0a64cuda3std6ranges3__45__cpo7advanceE:
	.zero		1
	.type		_ZN34_INTERNAL_05f3525a_4_k_cu_a51ba0a64cuda3std3__47nulloptE,@object
	.size		_ZN34_INTERNAL_05f3525a_4_k_cu_a51ba0a64cuda3std3__47nulloptE,(_ZN34_INTERNAL_05f3525a_4_k_cu_a51ba0a64cuda3std6ranges3__45__cpo8distanceE - _ZN34_INTERNAL_05f3525a_4_k_cu_a51ba0a64cuda3std3__47nulloptE)
_ZN34_INTERNAL_05f3525a_4_k_cu_a51ba0a64cuda3std3__47nulloptE:
	.zero		1
	.type		_ZN34_INTERNAL_05f3525a_4_k_cu_a51ba0a64cuda3std6ranges3__45__cpo8distanceE,@object
	.size		_ZN34_INTERNAL_05f3525a_4_k_cu_a51ba0a64cuda3std6ranges3__45__cpo8distanceE,(_ZN34_INTERNAL_05f3525a_4_k_cu_a51ba0a66thrust24THRUST_300001_SM_1000_NS12placeholders3_10E - _ZN34_INTERNAL_05f3525a_4_k_cu_a51ba0a64cuda3std6ranges3__45__cpo8distanceE)
_ZN34_INTERNAL_05f3525a_4_k_cu_a51ba0a64cuda3std6ranges3__45__cpo8distanceE:
	.zero		1
	.type		_ZN34_INTERNAL_05f3525a_4_k_cu_a51ba0a66thrust24THRUST_300001_SM_1000_NS12placeholders3_10E,@object
	.size		_ZN34_INTERNAL_05f3525a_4_k_cu_a51ba0a66thrust24THRUST_300001_SM_1000_NS12placeholders3_10E,(_ZN34_INTERNAL_05f3525a_4_k_cu_a51ba0a64cuda3std3__419piecewise_constructE - _ZN34_INTERNAL_05f3525a_4_k_cu_a51ba0a66thrust24THRUST_300001_SM_1000_NS12placeholders3_10E)
_ZN34_INTERNAL_05f3525a_4_k_cu_a51ba0a66thrust24THRUST_300001_SM_1000_NS12placeholders3_10E:
	.zero		1
	.type		_ZN34_INTERNAL_05f3525a_4_k_cu_a51ba0a64cuda3std3__419piecewise_constructE,@object
	.size		_ZN34_INTERNAL_05f3525a_4_k_cu_a51ba0a64cuda3std3__419piecewise_constructE,(_ZN34_INTERNAL_05f3525a_4_k_cu_a51ba0a64cuda3std6ranges3__45__cpo5cdataE - _ZN34_INTERNAL_05f3525a_4_k_cu_a51ba0a64cuda3std3__419piecewise_constructE)
_ZN34_INTERNAL_05f3525a_4_k_cu_a51ba0a64cuda3std3__419piecewise_constructE:
	.zero		1
	.type		_ZN34_INTERNAL_05f3525a_4_k_cu_a51ba0a64cuda3std6ranges3__45__cpo5cdataE,@object
	.size		_ZN34_INTERNAL_05f3525a_4_k_cu_a51ba0a64cuda3std6ranges3__45__cpo5cdataE,(_ZN34_INTERNAL_05f3525a_4_k_cu_a51ba0a66thrust24THRUST_300001_SM_1000_NS12placeholders2_2E - _ZN34_INTERNAL_05f3525a_4_k_cu_a51ba0a64cuda3std6ranges3__45__cpo5cdataE)
_ZN34_INTERNAL_05f3525a_4_k_cu_a51ba0a64cuda3std6ranges3__45__cpo5cdataE:
	.zero		1
	.type		_ZN34_INTERNAL_05f3525a_4_k_cu_a51ba0a66thrust24THRUST_300001_SM_1000_NS12placeholders2_2E,@object
	.size		_ZN34_INTERNAL_05f3525a_4_k_cu_a51ba0a66thrust24THRUST_300001_SM_1000_NS12placeholders2_2E,(_ZN34_INTERNAL_05f3525a_4_k_cu_a51ba0a64cuda3std3__45__cpo3endE - _ZN34_INTERNAL_05f3525a_4_k_cu_a51ba0a66thrust24THRUST_300001_SM_1000_NS12placeholders2_2E)
_ZN34_INTERNAL_05f3525a_4_k_cu_a51ba0a66thrust24THRUST_300001_SM_1000_NS12placeholders2_2E:
	.zero		1
	.type		_ZN34_INTERNAL_05f3525a_4_k_cu_a51ba0a64cuda3std3__45__cpo3endE,@object
	.size		_ZN34_INTERNAL_05f3525a_4_k_cu_a51ba0a64cuda3std3__45__cpo3endE,(_ZN34_INTERNAL_05f3525a_4_k_cu_a51ba0a64cuda3std6ranges3__45__cpo3endE - _ZN34_INTERNAL_05f3525a_4_k_cu_a51ba0a64cuda3std3__45__cpo3endE)
_ZN34_INTERNAL_05f3525a_4_k_cu_a51ba0a64cuda3std3__45__cpo3endE:
	.zero		1
	.type		_ZN34_INTERNAL_05f3525a_4_k_cu_a51ba0a64cuda3std6ranges3__45__cpo3endE,@object
	.size		_ZN34_INTERNAL_05f3525a_4_k_cu_a51ba0a64cuda3std6ranges3__45__cpo3endE,(_ZN34_INTERNAL_05f3525a_4_k_cu_a51ba0a66thrust24THRUST_300001_SM_1000_NS12placeholders2_6E - _ZN34_INTERNAL_05f3525a_4_k_cu_a51ba0a64cuda3std6ranges3__45__cpo3endE)
_ZN34_INTERNAL_05f3525a_4_k_cu_a51ba0a64cuda3std6ranges3__45__cpo3endE:
	.zero		1
	.type		_ZN34_INTERNAL_05f3525a_4_k_cu_a51ba0a66thrust24THRUST_300001_SM_1000_NS12placeholders2_6E,@object
	.size		_ZN34_INTERNAL_05f3525a_4_k_cu_a51ba0a66thrust24THRUST_300001_SM_1000_NS12placeholders2_6E,(_ZN34_INTERNAL_05f3525a_4_k_cu_a51ba0a64cuda3std3__45__cpo4rendE - _ZN34_INTERNAL_05f3525a_4_k_cu_a51ba0a66thrust24THRUST_300001_SM_1000_NS12placeholders2_6E)
_ZN34_INTERNAL_05f3525a_4_k_cu_a51ba0a66thrust24THRUST_300001_SM_1000_NS12placeholders2_6E:
	.zero		1
	.type		_ZN34_INTERNAL_05f3525a_4_k_cu_a51ba0a64cuda3std3__45__cpo4rendE,@object
	.size		_ZN34_INTERNAL_05f3525a_4_k_cu_a51ba0a64cuda3std3__45__cpo4rendE,(_ZN34_INTERNAL_05f3525a_4_k_cu_a51ba0a64cuda3std6ranges3__45__cpo9iter_swapE - _ZN34_INTERNAL_05f3525a_4_k_cu_a51ba0a64cuda3std3__45__cpo4rendE)
_ZN34_INTERNAL_05f3525a_4_k_cu_a51ba0a64cuda3std3__45__cpo4rendE:
	.zero		1
	.type		_ZN34_INTERNAL_05f3525a_4_k_cu_a51ba0a64cuda3std6ranges3__45__cpo9iter_swapE,@object
	.size		_ZN34_INTERNAL_05f3525a_4_k_cu_a51ba0a64cuda3std6ranges3__45__cpo9iter_swapE,(_ZN34_INTERNAL_05f3525a_4_k_cu_a51ba0a64cuda3std3__48unexpectE - _ZN34_INTERNAL_05f3525a_4_k_cu_a51ba0a64cuda3std6ranges3__45__cpo9iter_swapE)
_ZN34_INTERNAL_05f3525a_4_k_cu_a51ba0a64cuda3std6ranges3__45__cpo9iter_swapE:
	.zero		1
	.type		_ZN34_INTERNAL_05f3525a_4_k_cu_a51ba0a64cuda3std3__48unexpectE,@object
	.size		_ZN34_INTERNAL_05f3525a_4_k_cu_a51ba0a64cuda3std3__48unexpectE,(_ZN34_INTERNAL_05f3525a_4_k_cu_a51ba0a66thrust24THRUST_300001_SM_1000_NS8cuda_cub3parE - _ZN34_INTERNAL_05f3525a_4_k_cu_a51ba0a64cuda3std3__48unexpectE)
_ZN34_INTERNAL_05f3525a_4_k_cu_a51ba0a64cuda3std3__48unexpectE:
	.zero		1
	.type		_ZN34_INTERNAL_05f3525a_4_k_cu_a51ba0a66thrust24THRUST_300001_SM_1000_NS8cuda_cub3parE,@object
	.size		_ZN34_INTERNAL_05f3525a_4_k_cu_a51ba0a66thrust24THRUST_300001_SM_1000_NS8cuda_cub3parE,(_ZN34_INTERNAL_05f3525a_4_k_cu_a51ba0a66thrust24THRUST_300001_SM_1000_NS12placeholders2_4E - _ZN34_INTERNAL_05f3525a_4_k_cu_a51ba0a66thrust24THRUST_300001_SM_1000_NS8cuda_cub3parE)
_ZN34_INTERNAL_05f3525a_4_k_cu_a51ba0a66thrust24THRUST_300001_SM_1000_NS8cuda_cub3parE:
	.zero		1
	.type		_ZN34_INTERNAL_05f3525a_4_k_cu_a51ba0a66thrust24THRUST_300001_SM_1000_NS12placeholders2_4E,@object
	.size		_ZN34_INTERNAL_05f3525a_4_k_cu_a51ba0a66thrust24THRUST_300001_SM_1000_NS12placeholders2_4E,(_ZN34_INTERNAL_05f3525a_4_k_cu_a51ba0a64cuda3std3__45__cpo4cendE - _ZN34_INTERNAL_05f3525a_4_k_cu_a51ba0a66thrust24THRUST_300001_SM_1000_NS12placeholders2_4E)
_ZN34_INTERNAL_05f3525a_4_k_cu_a51ba0a66thrust24THRUST_300001_SM_1000_NS12placeholders2_4E:
	.zero		1
	.type		_ZN34_INTERNAL_05f3525a_4_k_cu_a51ba0a64cuda3std3__45__cpo4cendE,@object
	.size		_ZN34_INTERNAL_05f3525a_4_k_cu_a51ba0a64cuda3std3__45__cpo4cendE,(_ZN34_INTERNAL_05f3525a_4_k_cu_a51ba0a64cuda3std6ranges3__45__cpo4cendE - _ZN34_INTERNAL_05f3525a_4_k_cu_a51ba0a64cuda3std3__45__cpo4cendE)
_ZN34_INTERNAL_05f3525a_4_k_cu_a51ba0a64cuda3std3__45__cpo4cendE:
	.zero		1
	.type		_ZN34_INTERNAL_05f3525a_4_k_cu_a51ba0a64cuda3std6ranges3__45__cpo4cendE,@object
	.size		_ZN34_INTERNAL_05f3525a_4_k_cu_a51ba0a64cuda3std6ranges3__45__cpo4cendE,(_ZN34_INTERNAL_05f3525a_4_k_cu_a51ba0a64cuda3std3__420unreachable_sentinelE - _ZN34_INTERNAL_05f3525a_4_k_cu_a51ba0a64cuda3std6ranges3__45__cpo4cendE)
_ZN34_INTERNAL_05f3525a_4_k_cu_a51ba0a64cuda3std6ranges3__45__cpo4cendE:
	.zero		1
	.type		_ZN34_INTERNAL_05f3525a_4_k_cu_a51ba0a64cuda3std3__420unreachable_sentinelE,@object
	.size		_ZN34_INTERNAL_05f3525a_4_k_cu_a51ba0a64cuda3std3__420unreachable_sentinelE,(_ZN34_INTERNAL_05f3525a_4_k_cu_a51ba0a64cuda3std6ranges3__45__cpo5ssizeE - _ZN34_INTERNAL_05f3525a_4_k_cu_a51ba0a64cuda3std3__420unreachable_sentinelE)
_ZN34_INTERNAL_05f3525a_4_k_cu_a51ba0a64cuda3std3__420unreachable_sentinelE:
	.zero		1
	.type		_ZN34_INTERNAL_05f3525a_4_k_cu_a51ba0a64cuda3std6ranges3__45__cpo5ssizeE,@object
	.size		_ZN34_INTERNAL_05f3525a_4_k_cu_a51ba0a64cuda3std6ranges3__45__cpo5ssizeE,(_ZN34_INTERNAL_05f3525a_4_k_cu_a51ba0a66thrust24THRUST_300001_SM_1000_NS12placeholders2_8E - _ZN34_INTERNAL_05f3525a_4_k_cu_a51ba0a64cuda3std6ranges3__45__cpo5ssizeE)
_ZN34_INTERNAL_05f3525a_4_k_cu_a51ba0a64cuda3std6ranges3__45__cpo5ssizeE:
	.zero		1
	.type		_ZN34_INTERNAL_05f3525a_4_k_cu_a51ba0a66thrust24THRUST_300001_SM_1000_NS12placeholders2_8E,@object
	.size		_ZN34_INTERNAL_05f3525a_4_k_cu_a51ba0a66thrust24THRUST_300001_SM_1000_NS12placeholders2_8E,(_ZN34_INTERNAL_05f3525a_4_k_cu_a51ba0a64cuda3std3__45__cpo5crendE - _ZN34_INTERNAL_05f3525a_4_k_cu_a51ba0a66thrust24THRUST_300001_SM_1000_NS12placeholders2_8E)
_ZN34_INTERNAL_05f3525a_4_k_cu_a51ba0a66thrust24THRUST_300001_SM_1000_NS12placeholders2_8E:
	.zero		1
	.type		_ZN34_INTERNAL_05f3525a_4_k_cu_a51ba0a64cuda3std3__45__cpo5crendE,@object
	.size		_ZN34_INTERNAL_05f3525a_4_k_cu_a51ba0a64cuda3std3__45__cpo5crendE,(_ZN34_INTERNAL_05f3525a_4_k_cu_a51ba0a64cuda3std6ranges3__45__cpo4prevE - _ZN34_INTERNAL_05f3525a_4_k_cu_a51ba0a64cuda3std3__45__cpo5crendE)
_ZN34_INTERNAL_05f3525a_4_k_cu_a51ba0a64cuda3std3__45__cpo5crendE:
	.zero		1
	.type		_ZN34_INTERNAL_05f3525a_4_k_cu_a51ba0a64cuda3std6ranges3__45__cpo4prevE,@object
	.size		_ZN34_INTERNAL_05f3525a_4_k_cu_a51ba0a64cuda3std6ranges3__45__cpo4prevE,(_ZN34_INTERNAL_05f3525a_4_k_cu_a51ba0a64cuda3std6ranges3__45__cpo9iter_moveE - _ZN34_INTERNAL_05f3525a_4_k_cu_a51ba0a64cuda3std6ranges3__45__cpo4prevE)
_ZN34_INTERNAL_05f3525a_4_k_cu_a51ba0a64cuda3std6ranges3__45__cpo4prevE:
	.zero		1
	.type		_ZN34_INTERNAL_05f3525a_4_k_cu_a51ba0a64cuda3std6ranges3__45__cpo9iter_moveE,@object
	.size		_ZN34_INTERNAL_05f3525a_4_k_cu_a51ba0a64cuda3std6ranges3__45__cpo9iter_moveE,(_ZN34_INTERNAL_05f3525a_4_k_cu_a51ba0a66thrust24THRUST_300001_SM_1000_NS6system6detail10sequential3seqE - _ZN34_INTERNAL_05f3525a_4_k_cu_a51ba0a64cuda3std6ranges3__45__cpo9iter_moveE)
_ZN34_INTERNAL_05f3525a_4_k_cu_a51ba0a64cuda3std6ranges3__45__cpo9iter_moveE:
	.zero		1
	.type		_ZN34_INTERNAL_05f3525a_4_k_cu_a51ba0a66thrust24THRUST_300001_SM_1000_NS6system6detail10sequential3seqE,@object
	.size		_ZN34_INTERNAL_05f3525a_4_k_cu_a51ba0a66thrust24THRUST_300001_SM_1000_NS6system6detail10sequential3seqE,(.L_31 - _ZN34_INTERNAL_05f3525a_4_k_cu_a51ba0a66thrust24THRUST_300001_SM_1000_NS6system6detail10sequential3seqE)
_ZN34_INTERNAL_05f3525a_4_k_cu_a51ba0a66thrust24THRUST_300001_SM_1000_NS6system6detail10sequential3seqE:
	.zero		1
.L_31:


//--------------------- .nv.shared._ZN3cub18CUB_300001_SM_10006detail6reduce18DeviceReduceKernelINS2_10policy_hubIiyN4cuda3std3__44plusIiEEE10Policy1000EN6thrust24THRUST_300001_SM_1000_NS6detail15normal_iteratorINSD_10device_ptrIiEEEEyS9_iNS7_10__identityEEEvT0_PT3_T1_NS0_13GridEvenShareISN_EET2_T4_ --------------------------
	.section	.nv.shared._ZN3cub18CUB_300001_SM_10006detail6reduce18DeviceReduceKernelINS2_10policy_hubIiyN4cuda3std3__44plusIiEEE10Policy1000EN6thrust24THRUST_300001_SM_1000_NS6detail15normal_iteratorINSD_10device_ptrIiEEEEyS9_iNS7_10__identityEEEvT0_PT3_T1_NS0_13GridEvenShareISN_EET2_T4_,"aw",@nobits
	.sectionflags	@""
	.align	4
.nv.shared._ZN3cub18CUB_300001_SM_10006detail6reduce18DeviceReduceKernelINS2_10policy_hubIiyN4cuda3std3__44plusIiEEE10Policy1000EN6thrust24THRUST_300001_SM_1000_NS6detail15normal_iteratorINSD_10device_ptrIiEEEEyS9_iNS7_10__identityEEEvT0_PT3_T1_NS0_13GridEvenShareISN_EET2_T4_:
	.zero		1068


//--------------------- .nv.shared._ZN3cub18CUB_300001_SM_10006detail6reduce28DeviceReduceSingleTileKernelINS2_10policy_hubIiyN4cuda3std3__44plusIiEEE10Policy1000EN6thrust24THRUST_300001_SM_1000_NS6detail15normal_iteratorINSD_10device_ptrIiEEEEPiyS9_iiNS7_10__identityEEEvT0_T1_T2_T3_T4_T6_ --------------------------
	.section	.nv.shared._ZN3cub18CUB_300001_SM_10006detail6reduce28DeviceReduceSingleTileKernelINS2_10policy_hubIiyN4cuda3std3__44plusIiEEE10Policy1000EN6thrust24THRUST_300001_SM_1000_NS6detail15normal_iteratorINSD_10device_ptrIiEEEEPiyS9_iiNS7_10__identityEEEvT0_T1_T2_T3_T4_T6_,"aw",@nobits
	.sectionflags	@""
	.align	4
.nv.shared._ZN3cub18CUB_300001_SM_10006detail6reduce28DeviceReduceSingleTileKernelINS2_10policy_hubIiyN4cuda3std3__44plusIiEEE10Policy1000EN6thrust24THRUST_300001_SM_1000_NS6detail15normal_iteratorINSD_10device_ptrIiEEEEPiyS9_iiNS7_10__identityEEEvT0_T1_T2_T3_T4_T6_:
	.zero		1068


//--------------------- .nv.shared._ZN3cub18CUB_300001_SM_10006detail6reduce28DeviceReduceSingleTileKernelINS2_10policy_hubIijN4cuda3std3__44plusIiEEE10Policy1000EPiSC_iS9_iiNS7_10__identityEEEvT0_T1_T2_T3_T4_T6_ --------------------------
	.section	.nv.shared._ZN3cub18CUB_300001_SM_10006detail6reduce28DeviceReduceSingleTileKernelINS2_10policy_hubIijN4cuda3std3__44plusIiEEE10Policy1000EPiSC_iS9_iiNS7_10__identityEEEvT0_T1_T2_T3_T4_T6_,"aw",@nobits
	.sectionflags	@""
	.align	4
.nv.shared._ZN3cub18CUB_300001_SM_10006detail6reduce28DeviceReduceSingleTileKernelINS2_10policy_hubIijN4cuda3std3__44plusIiEEE10Policy1000EPiSC_iS9_iiNS7_10__identityEEEvT0_T1_T2_T3_T4_T6_:
	.zero		1068


//--------------------- .nv.shared._ZN3cub18CUB_300001_SM_10006detail6reduce18DeviceReduceKernelINS2_10policy_hubIijN4cuda3std3__44plusIiEEE10Policy1000EN6thrust24THRUST_300001_SM_1000_NS6detail15normal_iteratorINSD_10device_ptrIiEEEEjS9_iNS7_10__identityEEEvT0_PT3_T1_NS0_13GridEvenShareISN_EET2_T4_ --------------------------
	.section	.nv.shared._ZN3cub18CUB_300001_SM_10006detail6reduce18DeviceReduceKernelINS2_10policy_hubIijN4cuda3std3__44plusIiEEE10Policy1000EN6thrust24THRUST_300001_SM_1000_NS6detail15normal_iteratorINSD_10device_ptrIiEEEEjS9_iNS7_10__identityEEEvT0_PT3_T1_NS0_13GridEvenShareISN_EET2_T4_,"aw",@nobits
	.sectionflags	@""
	.align	4
.nv.shared._ZN3cub18CUB_300001_SM_10006detail6reduce18DeviceReduceKernelINS2_10policy_hubIijN4cuda3std3__44plusIiEEE10Policy1000EN6thrust24THRUST_300001_SM_1000_NS6detail15normal_iteratorINSD_10device_ptrIiEEEEjS9_iNS7_10__identityEEEvT0_PT3_T1_NS0_13GridEvenShareISN_EET2_T4_:
	.zero		1068


//--------------------- .nv.shared._ZN3cub18CUB_300001_SM_10006detail6reduce28DeviceReduceSingleTileKernelINS2_10policy_hubIijN4cuda3std3__44plusIiEEE10Policy1000EN6thrust24THRUST_300001_SM_1000_NS6detail15normal_iteratorINSD_10device_ptrIiEEEEPijS9_iiNS7_10__identityEEEvT0_T1_T2_T3_T4_T6_ --------------------------
	.section	.nv.shared._ZN3cub18CUB_300001_SM_10006detail6reduce28DeviceReduceSingleTileKernelINS2_10policy_hubIijN4cuda3std3__44plusIiEEE10Policy1000EN6thrust24THRUST_300001_SM_1000_NS6detail15normal_iteratorINSD_10device_ptrIiEEEEPijS9_iiNS7_10__identityEEEvT0_T1_T2_T3_T4_T6_,"aw",@nobits
	.sectionflags	@""
	.align	4
.nv.shared._ZN3cub18CUB_300001_SM_10006detail6reduce28DeviceReduceSingleTileKernelINS2_10policy_hubIijN4cuda3std3__44plusIiEEE10Policy1000EN6thrust24THRUST_300001_SM_1000_NS6detail15normal_iteratorINSD_10device_ptrIiEEEEPijS9_iiNS7_10__identityEEEvT0_T1_T2_T3_T4_T6_:
	.zero		1068


//--------------------- .nv.shared._Z14target_settingiiPiS_S_S_S_iS_S_ --------------------------
	.section	.nv.shared._Z14target_settingiiPiS_S_S_S_iS_S_,"aw",@nobits
	.sectionflags	@""
	.align	4
.nv.shared._Z14target_settingiiPiS_S_S_S_iS_S_:
	.zero		1028


//--------------------- .nv.constant0._ZN3cub18CUB_300001_SM_10006detail6reduce28DeviceReduceSingleTileKernelINS2_10policy_hubIiyN4cuda3std3__44plusIiEEE10Policy1000EPiSC_iS9_iiNS7_10__identityEEEvT0_T1_T2_T3_T4_T6_ --------------------------
	.section	.nv.constant0._ZN3cub18CUB_300001_SM_10006detail6reduce28DeviceReduceSingleTileKernelINS2_10policy_hubIiyN4cuda3std3__44plusIiEEE10Policy1000EPiSC_iS9_iiNS7_10__identityEEEvT0_T1_T2_T3_T4_T6_,"a",@progbits
	.sectionflags	@""
	.align	4
.nv.constant0._ZN3cub18CUB_300001_SM_10006detail6reduce28DeviceReduceSingleTileKernelINS2_10policy_hubIiyN4cuda3std3__44plusIiEEE10Policy1000EPiSC_iS9_iiNS7_10__identityEEEvT0_T1_T2_T3_T4_T6_:
	.zero		925


//--------------------- .nv.constant0._ZN3cub18CUB_300001_SM_10006detail6reduce18DeviceReduceKernelINS2_10policy_hubIiyN4cuda3std3__44plusIiEEE10Policy1000EN6thrust24THRUST_300001_SM_1000_NS6detail15normal_iteratorINSD_10device_ptrIiEEEEyS9_iNS7_10__identityEEEvT0_PT3_T1_NS0_13GridEvenShareISN_EET2_T4_ --------------------------
	.section	.nv.constant0._ZN3cub18CUB_300001_SM_10006detail6reduce18DeviceReduceKernelINS2_10policy_hubIiyN4cuda3std3__44plusIiEEE10Policy1000EN6thrust24THRUST_300001_SM_1000_NS6detail15normal_iteratorINSD_10device_ptrIiEEEEyS9_iNS7_10__identityEEEvT0_PT3_T1_NS0_13GridEvenShareISN_EET2_T4_,"a",@progbits
	.sectionflags	@""
	.align	4
.nv.constant0._ZN3cub18CUB_300001_SM_10006detail6reduce18DeviceReduceKernelINS2_10policy_hubIiyN4cuda3std3__44plusIiEEE10Policy1000EN6thrust24THRUST_300001_SM_1000_NS6detail15normal_iteratorINSD_10device_ptrIiEEEEyS9_iNS7_10__identityEEEvT0_PT3_T1_NS0_13GridEvenShareISN_EET2_T4_:
	.zero		994


//--------------------- .nv.constant0._ZN3cub18CUB_300001_SM_10006detail6reduce28DeviceReduceSingleTileKernelINS2_10policy_hubIiyN4cuda3std3__44plusIiEEE10Policy1000EN6thrust24THRUST_300001_SM_1000_NS6detail15normal_iteratorINSD_10device_ptrIiEEEEPiyS9_iiNS7_10__identityEEEvT0_T1_T2_T3_T4_T6_ --------------------------
	.section	.nv.constant0._ZN3cub18CUB_300001_SM_10006detail6reduce28DeviceReduceSingleTileKernelINS2_10policy_hubIiyN4cuda3std3__44plusIiEEE10Policy1000EN6thrust24THRUST_300001_SM_1000_NS6detail15normal_iteratorINSD_10device_ptrIiEEEEPiyS9_iiNS7_10__identityEEEvT0_T1_T2_T3_T4_T6_,"a",@progbits
	.sectionflags	@""
	.align	4
.nv.constant0._ZN3cub18CUB_300001_SM_10006detail6reduce28DeviceReduceSingleTileKernelINS2_10policy_hubIiyN4cuda3std3__44plusIiEEE10Policy1000EN6thrust24THRUST_300001_SM_1000_NS6detail15normal_iteratorINSD_10device_ptrIiEEEEPiyS9_iiNS7_10__identityEEEvT0_T1_T2_T3_T4_T6_:
	.zero		929


//--------------------- .nv.constant0._ZN3cub18CUB_300001_SM_10006detail6reduce28DeviceReduceSingleTileKernelINS2_10policy_hubIijN4cuda3std3__44plusIiEEE10Policy1000EPiSC_iS9_iiNS7_10__identityEEEvT0_T1_T2_T3_T4_T6_ --------------------------
	.section	.nv.constant0._ZN3cub18CUB_300001_SM_10006detail6reduce28DeviceReduceSingleTileKernelINS2_10policy_hubIijN4cuda3std3__44plusIiEEE10Policy1000EPiSC_iS9_iiNS7_10__identityEEEvT0_T1_T2_T3_T4_T6_,"a",@progbits
	.sectionflags	@""
	.align	4
.nv.constant0._ZN3cub18CUB_300001_SM_10006detail6reduce28DeviceReduceSingleTileKernelINS2_10policy_hubIijN4cuda3std3__44plusIiEEE10Policy1000EPiSC_iS9_iiNS7_10__identityEEEvT0_T1_T2_T3_T4_T6_:
	.zero		925


//--------------------- .nv.constant0._ZN3cub18CUB_300001_SM_10006detail6reduce18DeviceReduceKernelINS2_10policy_hubIijN4cuda3std3__44plusIiEEE10Policy1000EN6thrust24THRUST_300001_SM_1000_NS6detail15normal_iteratorINSD_10device_ptrIiEEEEjS9_iNS7_10__identityEEEvT0_PT3_T1_NS0_13GridEvenShareISN_EET2_T4_ --------------------------
	.section	.nv.constant0._ZN3cub18CUB_300001_SM_10006detail6reduce18DeviceReduceKernelINS2_10policy_hubIijN4cuda3std3__44plusIiEEE10Policy1000EN6thrust24THRUST_300001_SM_1000_NS6detail15normal_iteratorINSD_10device_ptrIiEEEEjS9_iNS7_10__identityEEEvT0_PT3_T1_NS0_13GridEvenShareISN_EET2_T4_,"a",@progbits
	.sectionflags	@""
	.align	4
.nv.constant0._ZN3cub18CUB_300001_SM_10006detail6reduce18DeviceReduceKernelINS2_10policy_hubIijN4cuda3std3__44plusIiEEE10Policy1000EN6thrust24THRUST_300001_SM_1000_NS6detail15normal_iteratorINSD_10device_ptrIiEEEEjS9_iNS7_10__identityEEEvT0_PT3_T1_NS0_13GridEvenShareISN_EET2_T4_:
	.zero		958


//--------------------- .nv.constant0._ZN3cub18CUB_300001_SM_10006detail6reduce28DeviceReduceSingleTileKernelINS2_10policy_hubIijN4cuda3std3__44plusIiEEE10Policy1000EN6thrust24THRUST_300001_SM_1000_NS6detail15normal_iteratorINSD_10device_ptrIiEEEEPijS9_iiNS7_10__identityEEEvT0_T1_T2_T3_T4_T6_ --------------------------
	.section	.nv.constant0._ZN3cub18CUB_300001_SM_10006detail6reduce28DeviceReduceSingleTileKernelINS2_10policy_hubIijN4cuda3std3__44plusIiEEE10Policy1000EN6thrust24THRUST_300001_SM_1000_NS6detail15normal_iteratorINSD_10device_ptrIiEEEEPijS9_iiNS7_10__identityEEEvT0_T1_T2_T3_T4_T6_,"a",@progbits
	.sectionflags	@""
	.align	4
.nv.constant0._ZN3cub18CUB_300001_SM_10006detail6reduce28DeviceReduceSingleTileKernelINS2_10policy_hubIijN4cuda3std3__44plusIiEEE10Policy1000EN6thrust24THRUST_300001_SM_1000_NS6detail15normal_iteratorINSD_10device_ptrIiEEEEPijS9_iiNS7_10__identityEEEvT0_T1_T2_T3_T4_T6_:
	.zero		925


//--------------------- .nv.constant0._ZN3cub18CUB_300001_SM_10006detail9transform16transform_kernelINS2_10policy_hubILb1EN4cuda3std3__45tupleIJN6thrust24THRUST_300001_SM_1000_NS6detail15normal_iteratorINSA_10device_ptrIiEEEEEEEE10policy1000El17ThresholdToBinarySF_JPiEEEvT0_iT1_T2_DpNS2_10kernel_argIT3_EE --------------------------
	.section	.nv.constant0._ZN3cub18CUB_300001_SM_10006detail9transform16transform_kernelINS2_10policy_hubILb1EN4cuda3std3__45tupleIJN6thrust24THRUST_300001_SM_1000_NS6detail15normal_iteratorINSA_10device_ptrIiEEEEEEEE10policy1000El17ThresholdToBinarySF_JPiEEEvT0_iT1_T2_DpNS2_10kernel_argIT3_EE,"a",@progbits
	.sectionflags	@""
	.align	4
.nv.constant0._ZN3cub18CUB_300001_SM_10006detail9transform16transform_kernelINS2_10policy_hubILb1EN4cuda3std3__45tupleIJN6thrust24THRUST_300001_SM_1000_NS6detail15normal_iteratorINSA_10device_ptrIiEEEEEEEE10policy1000El17ThresholdToBinarySF_JPiEEEvT0_iT1_T2_DpNS2_10kernel_argIT3_EE:
	.zero		936


//--------------------- .nv.constant0._ZN3cub18CUB_300001_SM_10006detail9transform16transform_kernelINS2_10policy_hubILb1EN4cuda3std3__45tupleIJN6thrust24THRUST_300001_SM_1000_NS6detail15normal_iteratorINSA_10device_ptrIiEEEEEEEE10policy1000Ei17ThresholdToBinarySF_JPiEEEvT0_iT1_T2_DpNS2_10kernel_argIT3_EE --------------------------
	.section	.nv.constant0._ZN3cub18CUB_300001_SM_10006detail9transform16transform_kernelINS2_10policy_hubILb1EN4cuda3std3__45tupleIJN6thrust24THRUST_300001_SM_1000_NS6detail15normal_iteratorINSA_10device_ptrIiEEEEEEEE10policy1000Ei17ThresholdToBinarySF_JPiEEEvT0_iT1_T2_DpNS2_10kernel_argIT3_EE,"a",@progbits
	.sectionflags	@""
	.align	4
.nv.constant0._ZN3cub18CUB_300001_SM_10006detail9transform16transform_kernelINS2_10policy_hubILb1EN4cuda3std3__45tupleIJN6thrust24THRUST_300001_SM_1000_NS6detail15normal_iteratorINSA_10device_ptrIiEEEEEEEE10policy1000Ei17ThresholdToBinarySF_JPiEEEvT0_iT1_T2_DpNS2_10kernel_argIT3_EE:
	.zero		936


//--------------------- .nv.constant0._ZN3cub18CUB_300001_SM_10006detail8for_each13static_kernelINS2_12policy_hub_t12policy_500_tEmN6thrust24THRUST_300001_SM_1000_NS8cuda_cub20__uninitialized_fill7functorINS7_10device_ptrIiEEiEEEEvT0_T1_ --------------------------
	.section	.nv.constant0._ZN3cub18CUB_300001_SM_10006detail8for_each13static_kernelINS2_12policy_hub_t12policy_500_tEmN6thrust24THRUST_300001_SM_1000_NS8cuda_cub20__uninitialized_fill7functorINS7_10device_ptrIiEEiEEEEvT0_T1_,"a",@progbits
	.sectionflags	@""
	.align	4
.nv.constant0._ZN3cub18CUB_300001_SM_10006detail8for_each13static_kernelINS2_12policy_hub_t12policy_500_tEmN6thrust24THRUST_300001_SM_1000_NS8cuda_cub20__uninitialized_fill7functorINS7_10device_ptrIiEEiEEEEvT0_T1_:
	.zero		920


//--------------------- .nv.constant0._ZN3cub18CUB_300001_SM_10006detail11EmptyKernelIvEEvv --------------------------
	.section	.nv.constant0._ZN3cub18CUB_300001_SM_10006detail11EmptyKernelIvEEvv,"a",@progbits
	.sectionflags	@""
	.align	4
.nv.constant0._ZN3cub18CUB_300001_SM_10006detail11EmptyKernelIvEEvv:
	.zero		896


//--------------------- .nv.constant0._Z9testprintPi --------------------------
	.section	.nv.constant0._Z9testprintPi,"a",@progbits
	.sectionflags	@""
	.align	4
.nv.constant0._Z9testprintPi:
	.zero		904


//--------------------- .nv.constant0._Z6testhpPi --------------------------
	.section	.nv.constant0._Z6testhpPi,"a",@progbits
	.sectionflags	@""
	.align	4
.nv.constant0._Z6testhpPi:
	.zero		904


//--------------------- .nv.constant0._Z9testscorePi --------------------------
	.section	.nv.constant0._Z9testscorePi,"a",@progbits
	.sectionflags	@""
	.align	4
.nv.constant0._Z9testscorePi:
	.zero		904


//--------------------- .nv.constant0._Z11updatescorePiS_S_ --------------------------
	.section	.nv.constant0._Z11updatescorePiS_S_,"a",@progbits
	.sectionflags	@""
	.align	4
.nv.constant0._Z11updatescorePiS_S_:
	.zero		920


//--------------------- .nv.constant0._Z14target_settingiiPiS_S_S_S_iS_S_ --------------------------
	.section	.nv.constant0._Z14target_settingiiPiS_S_S_S_iS_S_,"a",@progbits
	.sectionflags	@""
	.align	4
.nv.constant0._Z14target_settingiiPiS_S_S_S_iS_S_:
	.zero		968


//--------------------- .nv.constant0._Z12tank_targetsPiiiS_S_S_S_ --------------------------
	.section	.nv.constant0._Z12tank_targetsPiiiS_S_S_S_,"a",@progbits
	.sectionflags	@""
	.align	4
.nv.constant0._Z12tank_targetsPiiiS_S_S_S_:
	.zero		944


//--------------------- SYMBOLS --------------------------

	.type		.nv.reservedSmem.offset0,@object
	.size		.nv.reservedSmem.offset0,0x4
	.type		.nv.reservedSmem.cap,@object
	.size		.nv.reservedSmem.cap,0x4
	.type		vprintf,@function
